def attn_fwd(
    Q,
    K,
    V,
    Out,
    Lse,
    sm_scale,
    stride_qz,
    stride_qh,
    stride_qm,
    stride_qk,
    stride_kz,
    stride_kh,
    stride_kn,
    stride_kk,
    stride_vz,
    stride_vh,
    stride_vn,
    stride_vk,
    stride_oz,
    stride_oh,
    stride_om,
    stride_ok,
    seqlen_q,
    seqlen_k,
    BLOCK_M: tl.constexpr,
    BLOCK_N: tl.constexpr,
    HEAD_DIM: tl.constexpr,
    CAUSAL: tl.constexpr,
):
    start_m = tl.program_id(0)
    off_hz = tl.program_id(1)
    q_off = off_hz * stride_qh
    k_off = off_hz * stride_kh
    v_off = off_hz * stride_vh
    offs_m = start_m * BLOCK_M + tl.arange(0, BLOCK_M)
    offs_d = tl.arange(0, HEAD_DIM)
    offs_n = tl.arange(0, BLOCK_N)
    q_ptrs = Q + q_off + offs_m[:, None] * stride_qm + offs_d[None, :] * stride_qk
    k_ptrs = K + k_off + offs_d[:, None] * stride_kk + offs_n[None, :] * stride_kn
    v_ptrs = V + v_off + offs_n[:, None] * stride_vn + offs_d[None, :] * stride_vk
    m_i = tl.full([BLOCK_M], float("-inf"), dtype=tl.float32)
    l_i = tl.zeros([BLOCK_M], dtype=tl.float32) + 1.0
    acc = tl.zeros([BLOCK_M, HEAD_DIM], dtype=tl.float32)
    q = tl.load(q_ptrs)
    acc, l_i, m_i = _attn_fwd_inner(
        acc,
        l_i,
        m_i,
        q,
        k_ptrs,
        v_ptrs,
        sm_scale,
        stride_kn,
        stride_vn,
        start_m,
        seqlen_k,
        BLOCK_M,
        BLOCK_N,
        HEAD_DIM,
        CAUSAL,
    )
    acc = acc / l_i[:, None]
    lse = m_i + tl.math.log2(l_i) / 1.4426950408889634
    o_ptrs = (
        Out
        + off_hz * stride_oh
        + offs_m[:, None] * stride_om
        + offs_d[None, :] * stride_ok
    )
    tl.store(o_ptrs, acc.to(Out.dtype.element_ty))
    tl.store(Lse + off_hz * seqlen_q + offs_m, lse)

# config = {"BLOCK_M": 256, "BLOCK_N": 16, "HEAD_DIM": 512, "arch": "sm_100", "causal": true, "dtype": "fp16", "num_stages": 2, "num_warps": 16}
# arch = sm_100


// ===== COMPILED SASS (sm_100a) =====

	.target	sm_100a

	.elftype	@"ET_EXEC"


//--------------------- .note.nv.tkinfo           --------------------------
	.section	.note.nv.tkinfo,"",@"SHT_NOTE"
	.sectionflags	@"SHF_NOTE_NV_TKINFO"
	.tkinfo
        /*0018*/ 	.word	0x00000081
        /*0030*/ 	.string	""
        /*0030*/ 	.string	"ptxas-blackwell"
        /*0030*/ 	.string	"Cuda compilation tools, release 12.9, V12.9.86"
        /*0030*/ 	.string	"Build cuda_12.9.r12.9/compiler.36037853_0"
        /*0030*/ 	.string	"-v  -suppress-debug-info  -lineinfo  -arch sm_100a "



//--------------------- .note.nv.cuver            --------------------------
	.section	.note.nv.cuver,"",@"SHT_NOTE"
	.sectionflags	@"SHF_NOTE_NV_CUVER"
        /*0018*/ 	.short	0x0001
        /*001a*/ 	.short	0x0064
        /*001c*/ 	.short	0x0001
        /*001e*/ 	.short	0x0000
        /*0020*/ 	.short	0x0001
        /*0022*/ 	.short	0x0000


//--------------------- .nv.info                  --------------------------
	.section	.nv.info,"",@"SHT_CUDA_INFO"
	.align	4


	//----- nvinfo : EIATTR_REGCOUNT
	.align		4
        /*0000*/ 	.byte	0x04, 0x2f
        /*0002*/ 	.short	(.L_2 - .L_1)
	.align		4
.L_1:
        /*0004*/ 	.word	index@(attn_fwd)
        /*0008*/ 	.word	0x00000080


	//----- nvinfo : EIATTR_FRAME_SIZE
	.align		4
.L_2:
        /*000c*/ 	.byte	0x04, 0x11
        /*000e*/ 	.short	(.L_4 - .L_3)
	.align		4
.L_3:
        /*0010*/ 	.word	index@(attn_fwd)
        /*0014*/ 	.word	0x00000968


	//----- nvinfo : EIATTR_MIN_STACK_SIZE
	.align		4
.L_4:
        /*0018*/ 	.byte	0x04, 0x12
        /*001a*/ 	.short	(.L_6 - .L_5)
	.align		4
.L_5:
        /*001c*/ 	.word	index@(attn_fwd)
        /*0020*/ 	.word	0x00000968
.L_6:


//--------------------- .nv.info.attn_fwd         --------------------------
	.section	.nv.info.attn_fwd,"",@"SHT_CUDA_INFO"
	.sectionflags	@""
	.align	4


	//----- nvinfo : EIATTR_CUDA_API_VERSION
	.align		4
        /*0000*/ 	.byte	0x04, 0x37
        /*0002*/ 	.short	(.L_8 - .L_7)
.L_7:
        /*0004*/ 	.word	0x00000081


	//----- nvinfo : EIATTR_KPARAM_INFO
	.align		4
.L_8:
        /*0008*/ 	.byte	0x04, 0x17
        /*000a*/ 	.short	(.L_10 - .L_9)
.L_9:
        /*000c*/ 	.word	0x00000000
        /*0010*/ 	.short	0x0019
        /*0012*/ 	.short	0x0080
        /*0014*/ 	.byte	0x00, 0xf4, 0x21, 0x00


	//----- nvinfo : EIATTR_KPARAM_INFO
	.align		4
.L_10:
        /*0018*/ 	.byte	0x04, 0x17
        /*001a*/ 	.short	(.L_12 - .L_11)
.L_11:
        /*001c*/ 	.word	0x00000000
        /*0020*/ 	.short	0x0018
        /*0022*/ 	.short	0x0078
        /*0024*/ 	.byte	0x00, 0xf4, 0x21, 0x00


	//----- nvinfo : EIATTR_KPARAM_INFO
	.align		4
.L_12:
        /*0028*/ 	.byte	0x04, 0x17
        /*002a*/ 	.short	(.L_14 - .L_13)
.L_13:
        /*002c*/ 	.word	0x00000000
        /*0030*/ 	.short	0x0017
        /*0032*/ 	.short	0x0070
        /*0034*/ 	.byte	0x00, 0xf0, 0x11, 0x00


	//----- nvinfo : EIATTR_KPARAM_INFO
	.align		4
.L_14:
        /*0038*/ 	.byte	0x04, 0x17
        /*003a*/ 	.short	(.L_16 - .L_15)
.L_15:
        /*003c*/ 	.word	0x00000000
        /*0040*/ 	.short	0x0016
        /*0042*/ 	.short	0x006c
        /*0044*/ 	.byte	0x00, 0xf0, 0x11, 0x00


	//----- nvinfo : EIATTR_KPARAM_INFO
	.align		4
.L_16:
        /*0048*/ 	.byte	0x04, 0x17
        /*004a*/ 	.short	(.L_18 - .L_17)
.L_17:
        /*004c*/ 	.word	0x00000000
        /*0050*/ 	.short	0x0015
        /*0052*/ 	.short	0x0068
        /*0054*/ 	.byte	0x00, 0xf0, 0x11, 0x00


	//----- nvinfo : EIATTR_KPARAM_INFO
	.align		4
.L_18:
        /*0058*/ 	.byte	0x04, 0x17
        /*005a*/ 	.short	(.L_20 - .L_19)
.L_19:
        /*005c*/ 	.word	0x00000000
        /*0060*/ 	.short	0x0014
        /*0062*/ 	.short	0x0064
        /*0064*/ 	.byte	0x00, 0xf0, 0x11, 0x00


	//----- nvinfo : EIATTR_KPARAM_INFO
	.align		4
.L_20:
        /*0068*/ 	.byte	0x04, 0x17
        /*006a*/ 	.short	(.L_22 - .L_21)
.L_21:
        /*006c*/ 	.word	0x00000000
        /*0070*/ 	.short	0x0013
        /*0072*/ 	.short	0x0060
        /*0074*/ 	.byte	0x00, 0xf0, 0x11, 0x00


	//----- nvinfo : EIATTR_KPARAM_INFO
	.align		4
.L_22:
        /*0078*/ 	.byte	0x04, 0x17
        /*007a*/ 	.short	(.L_24 - .L_23)
.L_23:
        /*007c*/ 	.word	0x00000000
        /*0080*/ 	.short	0x0012
        /*0082*/ 	.short	0x005c
        /*0084*/ 	.byte	0x00, 0xf0, 0x11, 0x00


	//----- nvinfo : EIATTR_KPARAM_INFO
	.align		4
.L_24:
        /*0088*/ 	.byte	0x04, 0x17
        /*008a*/ 	.short	(.L_26 - .L_25)
.L_25:
        /*008c*/ 	.word	0x00000000
        /*0090*/ 	.short	0x0011
        /*0092*/ 	.short	0x0058
        /*0094*/ 	.byte	0x00, 0xf0, 0x11, 0x00


	//----- nvinfo : EIATTR_KPARAM_INFO
	.align		4
.L_26:
        /*0098*/ 	.byte	0x04, 0x17
        /*009a*/ 	.short	(.L_28 - .L_27)
.L_27:
        /*009c*/ 	.word	0x00000000
        /*00a0*/ 	.short	0x0010
        /*00a2*/ 	.short	0x0054
        /*00a4*/ 	.byte	0x00, 0xf0, 0x11, 0x00


	//----- nvinfo : EIATTR_KPARAM_INFO
	.align		4
.L_28:
        /*00a8*/ 	.byte	0x04, 0x17
        /*00aa*/ 	.short	(.L_30 - .L_29)
.L_29:
        /*00ac*/ 	.word	0x00000000
        /*00b0*/ 	.short	0x000f
        /*00b2*/ 	.short	0x0050
        /*00b4*/ 	.byte	0x00, 0xf0, 0x11, 0x00


	//----- nvinfo : EIATTR_KPARAM_INFO
	.align		4
.L_30:
        /*00b8*/ 	.byte	0x04, 0x17
        /*00ba*/ 	.short	(.L_32 - .L_31)
.L_31:
        /*00bc*/ 	.word	0x00000000
        /*00c0*/ 	.short	0x000e
        /*00c2*/ 	.short	0x004c
        /*00c4*/ 	.byte	0x00, 0xf0, 0x11, 0x00


	//----- nvinfo : EIATTR_KPARAM_INFO
	.align		4
.L_32:
        /*00c8*/ 	.byte	0x04, 0x17
        /*00ca*/ 	.short	(.L_34 - .L_33)
.L_33:
        /*00cc*/ 	.word	0x00000000
        /*00d0*/ 	.short	0x000d
        /*00d2*/ 	.short	0x0048
        /*00d4*/ 	.byte	0x00, 0xf0, 0x11, 0x00


	//----- nvinfo : EIATTR_KPARAM_INFO
	.align		4
.L_34:
        /*00d8*/ 	.byte	0x04, 0x17
        /*00da*/ 	.short	(.L_36 - .L_35)
.L_35:
        /*00dc*/ 	.word	0x00000000
        /*00e0*/ 	.short	0x000c
        /*00e2*/ 	.short	0x0044
        /*00e4*/ 	.byte	0x00, 0xf0, 0x11, 0x00


	//----- nvinfo : EIATTR_KPARAM_INFO
	.align		4
.L_36:
        /*00e8*/ 	.byte	0x04, 0x17
        /*00ea*/ 	.short	(.L_38 - .L_37)
.L_37:
        /*00ec*/ 	.word	0x00000000
        /*00f0*/ 	.short	0x000b
        /*00f2*/ 	.short	0x0040
        /*00f4*/ 	.byte	0x00, 0xf0, 0x11, 0x00


	//----- nvinfo : EIATTR_KPARAM_INFO
	.align		4
.L_38:
        /*00f8*/ 	.byte	0x04, 0x17
        /*00fa*/ 	.short	(.L_40 - .L_39)
.L_39:
        /*00fc*/ 	.word	0x00000000
        /*0100*/ 	.short	0x000a
        /*0102*/ 	.short	0x003c
        /*0104*/ 	.byte	0x00, 0xf0, 0x11, 0x00


	//----- nvinfo : EIATTR_KPARAM_INFO
	.align		4
.L_40:
        /*0108*/ 	.byte	0x04, 0x17
        /*010a*/ 	.short	(.L_42 - .L_41)
.L_41:
        /*010c*/ 	.word	0x00000000
        /*0110*/ 	.short	0x0009
        /*0112*/ 	.short	0x0038
        /*0114*/ 	.byte	0x00, 0xf0, 0x11, 0x00


	//----- nvinfo : EIATTR_KPARAM_INFO
	.align		4
.L_42:
        /*0118*/ 	.byte	0x04, 0x17
        /*011a*/ 	.short	(.L_44 - .L_43)
.L_43:
        /*011c*/ 	.word	0x00000000
        /*0120*/ 	.short	0x0008
        /*0122*/ 	.short	0x0034
        /*0124*/ 	.byte	0x00, 0xf0, 0x11, 0x00


	//----- nvinfo : EIATTR_KPARAM_INFO
	.align		4
.L_44:
        /*0128*/ 	.byte	0x04, 0x17
        /*012a*/ 	.short	(.L_46 - .L_45)
.L_45:
        /*012c*/ 	.word	0x00000000
        /*0130*/ 	.short	0x0007
        /*0132*/ 	.short	0x0030
        /*0134*/ 	.byte	0x00, 0xf0, 0x11, 0x00


	//----- nvinfo : EIATTR_KPARAM_INFO
	.align		4
.L_46:
        /*0138*/ 	.byte	0x04, 0x17
        /*013a*/ 	.short	(.L_48 - .L_47)
.L_47:
        /*013c*/ 	.word	0x00000000
        /*0140*/ 	.short	0x0006
        /*0142*/ 	.short	0x002c
        /*0144*/ 	.byte	0x00, 0xf0, 0x11, 0x00


	//----- nvinfo : EIATTR_KPARAM_INFO
	.align		4
.L_48:
        /*0148*/ 	.byte	0x04, 0x17
        /*014a*/ 	.short	(.L_50 - .L_49)
.L_49:
        /*014c*/ 	.word	0x00000000
        /*0150*/ 	.short	0x0005
        /*0152*/ 	.short	0x0028
        /*0154*/ 	.byte	0x00, 0xf0, 0x11, 0x00


	//----- nvinfo : EIATTR_KPARAM_INFO
	.align		4
.L_50:
        /*0158*/ 	.byte	0x04, 0x17
        /*015a*/ 	.short	(.L_52 - .L_51)
.L_51:
        /*015c*/ 	.word	0x00000000
        /*0160*/ 	.short	0x0004
        /*0162*/ 	.short	0x0020
        /*0164*/ 	.byte	0x00, 0xf4, 0x21, 0x00


	//----- nvinfo : EIATTR_KPARAM_INFO
	.align		4
.L_52:
        /*0168*/ 	.byte	0x04, 0x17
        /*016a*/ 	.short	(.L_54 - .L_53)
.L_53:
        /*016c*/ 	.word	0x00000000
        /*0170*/ 	.short	0x0003
        /*0172*/ 	.short	0x0018
        /*0174*/ 	.byte	0x00, 0xf4, 0x21, 0x00


	//----- nvinfo : EIATTR_KPARAM_INFO
	.align		4
.L_54:
        /*0178*/ 	.byte	0x04, 0x17
        /*017a*/ 	.short	(.L_56 - .L_55)
.L_55:
        /*017c*/ 	.word	0x00000000
        /*0180*/ 	.short	0x0002
        /*0182*/ 	.short	0x0010
        /*0184*/ 	.byte	0x00, 0xf4, 0x21, 0x00


	//----- nvinfo : EIATTR_KPARAM_INFO
	.align		4
.L_56:
        /*0188*/ 	.byte	0x04, 0x17
        /*018a*/ 	.short	(.L_58 - .L_57)
.L_57:
        /*018c*/ 	.word	0x00000000
        /*0190*/ 	.short	0x0001
        /*0192*/ 	.short	0x0008
        /*0194*/ 	.byte	0x00, 0xf4, 0x21, 0x00


	//----- nvinfo : EIATTR_KPARAM_INFO
	.align		4
.L_58:
        /*0198*/ 	.byte	0x04, 0x17
        /*019a*/ 	.short	(.L_60 - .L_59)
.L_59:
        /*019c*/ 	.word	0x00000000
        /*01a0*/ 	.short	0x0000
        /*01a2*/ 	.short	0x0000
        /*01a4*/ 	.byte	0x00, 0xf4, 0x21, 0x00


	//----- nvinfo : EIATTR_SPARSE_MMA_MASK
	.align		4
.L_60:
        /*01a8*/ 	.byte	0x03, 0x50
        /*01aa*/ 	.short	0x0000


	//----- nvinfo : EIATTR_MAXREG_COUNT
	.align		4
        /*01ac*/ 	.byte	0x03, 0x1b
        /*01ae*/ 	.short	0x0080


	//----- nvinfo : EIATTR_NUM_BARRIERS
	.align		4
        /*01b0*/ 	.byte	0x02, 0x4c
        /*01b2*/ 	.byte	0x01
	.zero		1


	//----- nvinfo : EIATTR_ANNOTATIONS
	.align		4
        /*01b4*/ 	.byte	0x04, 0x55
        /*01b6*/ 	.short	(.L_62 - .L_61)


	//   ....[0]....
.L_61:
        /*01b8*/ 	.word	0x00000001
        /*01bc*/ 	.byte	0x00, 0x06, 0x00, 0x00, 0x01, 0x00, 0x00, 0x00, 0x10, 0x06, 0x00, 0x00, 0x01, 0x00, 0x00, 0x00
        /* <DEDUP_REMOVED lines=1322> */
        /*546c*/ 	.byte	0x20, 0xbe, 0x02, 0x00


	//----- nvinfo : EIATTR_COOP_GROUP_MASK_REGIDS
	.align		4
.L_62:
        /*5470*/ 	.byte	0x04, 0x29
        /*5472*/ 	.short	(.L_64 - .L_63)


	//   ....[0]....
.L_63:
        /*5474*/ 	.word	0xffffffff


	//   ....[1]....
        /*5478*/ 	.word	0xffffffff


	//   ....[2]....
        /*547c*/ 	.word	0xffffffff


	//   ....[3]....
        /*5480*/ 	.word	0xffffffff


	//   ....[4]....
        /*5484*/ 	.word	0xffffffff


	//   ....[5]....
        /*5488*/ 	.word	0xffffffff


	//   ....[6]....
        /*548c*/ 	.word	0xffffffff


	//   ....[7]....
        /*5490*/ 	.word	0xffffffff


	//   ....[8]....
        /*5494*/ 	.word	0xffffffff


	//   ....[9]....
        /*5498*/ 	.word	0xffffffff


	//   ....[10]....
        /*549c*/ 	.word	0xffffffff


	//   ....[11]....
        /*54a0*/ 	.word	0xffffffff


	//   ....[12]....
        /*54a4*/ 	.word	0xffffffff


	//   ....[13]....
        /*54a8*/ 	.word	0xffffffff


	//   ....[14]....
        /*54ac*/ 	.word	0xffffffff


	//   ....[15]....
        /*54b0*/ 	.word	0xffffffff


	//   ....[16]....
        /*54b4*/ 	.word	0xffffffff


	//   ....[17]....
        /*54b8*/ 	.word	0xffffffff


	//   ....[18]....
        /*54bc*/ 	.word	0xffffffff


	//   ....[19]....
        /*54c0*/ 	.word	0xffffffff


	//   ....[20]....
        /*54c4*/ 	.word	0xffffffff


	//   ....[21]....
        /*54c8*/ 	.word	0xffffffff


	//   ....[22]....
        /*54cc*/ 	.word	0xffffffff


	//   ....[23]....
        /*54d0*/ 	.word	0xffffffff


	//   ....[24]....
        /*54d4*/ 	.word	0xffffffff


	//   ....[25]....
        /*54d8*/ 	.word	0xffffffff


	//   ....[26]....
        /*54dc*/ 	.word	0xffffffff


	//   ....[27]....
        /*54e0*/ 	.word	0xffffffff


	//   ....[28]....
        /*54e4*/ 	.word	0xffffffff


	//   ....[29]....
        /*54e8*/ 	.word	0xffffffff


	//   ....[30]....
        /*54ec*/ 	.word	0xffffffff


	//   ....[31]....
        /*54f0*/ 	.word	0xffffffff


	//   ....[32]....
        /*54f4*/ 	.word	0xffffffff


	//   ....[33]....
        /*54f8*/ 	.word	0xffffffff


	//   ....[34]....
        /*54fc*/ 	.word	0xffffffff


	//   ....[35]....
        /*5500*/ 	.word	0xffffffff


	//   ....[36]....
        /*5504*/ 	.word	0xffffffff


	//   ....[37]....
        /*5508*/ 	.word	0xffffffff


	//   ....[38]....
        /*550c*/ 	.word	0xffffffff


	//   ....[39]....
        /*5510*/ 	.word	0xffffffff


	//   ....[40]....
        /*5514*/ 	.word	0xffffffff


	//   ....[41]....
        /*5518*/ 	.word	0xffffffff


	//   ....[42]....
        /*551c*/ 	.word	0xffffffff


	//   ....[43]....
        /*5520*/ 	.word	0xffffffff


	//   ....[44]....
        /*5524*/ 	.word	0xffffffff


	//   ....[45]....
        /*5528*/ 	.word	0xffffffff


	//   ....[46]....
        /*552c*/ 	.word	0xffffffff


	//   ....[47]....
        /*5530*/ 	.word	0xffffffff


	//   ....[48]....
        /*5534*/ 	.word	0xffffffff


	//   ....[49]....
        /*5538*/ 	.word	0xffffffff


	//   ....[50]....
        /*553c*/ 	.word	0xffffffff


	//   ....[51]....
        /*5540*/ 	.word	0xffffffff


	//   ....[52]....
        /*5544*/ 	.word	0xffffffff


	//   ....[53]....
        /*5548*/ 	.word	0xffffffff


	//   ....[54]....
        /*554c*/ 	.word	0xffffffff


	//   ....[55]....
        /*5550*/ 	.word	0xffffffff


	//   ....[56]....
        /*5554*/ 	.word	0xffffffff


	//   ....[57]....
        /*5558*/ 	.word	0xffffffff


	//   ....[58]....
        /*555c*/ 	.word	0xffffffff


	//   ....[59]....
        /*5560*/ 	.word	0xffffffff


	//   ....[60]....
        /*5564*/ 	.word	0xffffffff


	//   ....[61]....
        /*5568*/ 	.word	0xffffffff


	//   ....[62]....
        /*556c*/ 	.word	0xffffffff


	//   ....[63]....
        /*5570*/ 	.word	0xffffffff


	//   ....[64]....
        /*5574*/ 	.word	0xffffffff


	//   ....[65]....
        /*5578*/ 	.word	0xffffffff


	//   ....[66]....
        /*557c*/ 	.word	0xffffffff


	//   ....[67]....
        /*5580*/ 	.word	0xffffffff


	//   ....[68]....
        /*5584*/ 	.word	0xffffffff


	//   ....[69]....
        /*5588*/ 	.word	0xffffffff


	//   ....[70]....
        /*558c*/ 	.word	0xffffffff


	//   ....[71]....
        /*5590*/ 	.word	0xffffffff


	//   ....[72]....
        /*5594*/ 	.word	0xffffffff


	//   ....[73]....
        /*5598*/ 	.word	0xffffffff


	//   ....[74]....
        /*559c*/ 	.word	0xffffffff


	//   ....[75]....
        /*55a0*/ 	.word	0xffffffff


	//   ....[76]....
        /*55a4*/ 	.word	0xffffffff


	//   ....[77]....
        /*55a8*/ 	.word	0xffffffff


	//   ....[78]....
        /*55ac*/ 	.word	0xffffffff


	//   ....[79]....
        /*55b0*/ 	.word	0xffffffff


	//   ....[80]....
        /*55b4*/ 	.word	0xffffffff


	//   ....[81]....
        /*55b8*/ 	.word	0xffffffff


	//   ....[82]....
        /*55bc*/ 	.word	0xffffffff


	//   ....[83]....
        /*55c0*/ 	.word	0xffffffff


	//   ....[84]....
        /*55c4*/ 	.word	0xffffffff


	//   ....[85]....
        /*55c8*/ 	.word	0xffffffff


	//   ....[86]....
        /*55cc*/ 	.word	0xffffffff


	//   ....[87]....
        /*55d0*/ 	.word	0xffffffff


	//   ....[88]....
        /*55d4*/ 	.word	0xffffffff


	//   ....[89]....
        /*55d8*/ 	.word	0xffffffff


	//   ....[90]....
        /*55dc*/ 	.word	0xffffffff


	//   ....[91]....
        /*55e0*/ 	.word	0xffffffff


	//   ....[92]....
        /*55e4*/ 	.word	0xffffffff


	//   ....[93]....
        /*55e8*/ 	.word	0xffffffff


	//   ....[94]....
        /*55ec*/ 	.word	0xffffffff


	//   ....[95]....
        /*55f0*/ 	.word	0xffffffff


	//   ....[96]....
        /*55f4*/ 	.word	0xffffffff


	//   ....[97]....
        /*55f8*/ 	.word	0xffffffff


	//   ....[98]....
        /*55fc*/ 	.word	0xffffffff


	//   ....[99]....
        /*5600*/ 	.word	0xffffffff


	//   ....[100]....
        /*5604*/ 	.word	0xffffffff


	//   ....[101]....
        /*5608*/ 	.word	0xffffffff


	//   ....[102]....
        /*560c*/ 	.word	0xffffffff


	//   ....[103]....
        /*5610*/ 	.word	0xffffffff


	//   ....[104]....
        /*5614*/ 	.word	0xffffffff


	//   ....[105]....
        /*5618*/ 	.word	0xffffffff


	//   ....[106]....
        /*561c*/ 	.word	0xffffffff


	//   ....[107]....
        /*5620*/ 	.word	0xffffffff


	//   ....[108]....
        /*5624*/ 	.word	0xffffffff


	//   ....[109]....
        /*5628*/ 	.word	0xffffffff


	//   ....[110]....
        /*562c*/ 	.word	0xffffffff


	//   ....[111]....
        /*5630*/ 	.word	0xffffffff


	//   ....[112]....
        /*5634*/ 	.word	0xffffffff


	//   ....[113]....
        /*5638*/ 	.word	0xffffffff


	//   ....[114]....
        /*563c*/ 	.word	0xffffffff


	//   ....[115]....
        /*5640*/ 	.word	0xffffffff


	//   ....[116]....
        /*5644*/ 	.word	0xffffffff


	//   ....[117]....
        /*5648*/ 	.word	0xffffffff


	//   ....[118]....
        /*564c*/ 	.word	0xffffffff


	//   ....[119]....
        /*5650*/ 	.word	0xffffffff


	//   ....[120]....
        /*5654*/ 	.word	0xffffffff


	//   ....[121]....
        /*5658*/ 	.word	0xffffffff


	//   ....[122]....
        /*565c*/ 	.word	0xffffffff


	//   ....[123]....
        /*5660*/ 	.word	0xffffffff


	//   ....[124]....
        /*5664*/ 	.word	0xffffffff


	//   ....[125]....
        /*5668*/ 	.word	0xffffffff


	//   ....[126]....
        /*566c*/ 	.word	0xffffffff


	//   ....[127]....
        /*5670*/ 	.word	0xffffffff


	//   ....[128]....
        /*5674*/ 	.word	0xffffffff


	//   ....[129]....
        /*5678*/ 	.word	0xffffffff


	//----- nvinfo : EIATTR_COOP_GROUP_INSTR_OFFSETS
	.align		4
.L_64:
        /*567c*/ 	.byte	0x04, 0x28
        /*567e*/ 	.short	(.L_66 - .L_65)


	//   ....[0]....
.L_65:
        /*5680*/ 	.word	0x00011100


	//   ....[1]....
        /*5684*/ 	.word	0x00011140


	//   ....[2]....
        /*5688*/ 	.word	0x00011170


	//   ....[3]....
        /*568c*/ 	.word	0x000111c0


	//   ....[4]....
        /*5690*/ 	.word	0x000111e0


	//   ....[5]....
        /*5694*/ 	.word	0x000111f0


	//   ....[6]....
        /*5698*/ 	.word	0x00011200


	//   ....[7]....
        /*569c*/ 	.word	0x00011210


	//   ....[8]....
        /*56a0*/ 	.word	0x00011260


	//   ....[9]....
        /*56a4*/ 	.word	0x00011280


	//   ....[10]....
        /*56a8*/ 	.word	0x000112c0


	//   ....[11]....
        /*56ac*/ 	.word	0x00011330


	//   ....[12]....
        /*56b0*/ 	.word	0x00011380


	//   ....[13]....
        /*56b4*/ 	.word	0x000113a0


	//   ....[14]....
        /*56b8*/ 	.word	0x000113b0


	//   ....[15]....
        /*56bc*/ 	.word	0x000113c0


	//   ....[16]....
        /*56c0*/ 	.word	0x00011400


	//   ....[17]....
        /*56c4*/ 	.word	0x00011460


	//   ....[18]....
        /*56c8*/ 	.word	0x00011490


	//   ....[19]....
        /*56cc*/ 	.word	0x000114c0


	//   ....[20]....
        /*56d0*/ 	.word	0x00011590


	//   ....[21]....
        /*56d4*/ 	.word	0x00011640


	//   ....[22]....
        /*56d8*/ 	.word	0x00011670


	//   ....[23]....
        /*56dc*/ 	.word	0x000116a0


	//   ....[24]....
        /*56e0*/ 	.word	0x000116e0


	//   ....[25]....
        /*56e4*/ 	.word	0x00011750


	//   ....[26]....
        /*56e8*/ 	.word	0x000118f0


	//   ....[27]....
        /*56ec*/ 	.word	0x00011900


	//   ....[28]....
        /*56f0*/ 	.word	0x00011920


	//   ....[29]....
        /*56f4*/ 	.word	0x00011940


	//   ....[30]....
        /*56f8*/ 	.word	0x00011990


	//   ....[31]....
        /*56fc*/ 	.word	0x00011bf0


	//   ....[32]....
        /*5700*/ 	.word	0x00011c00


	//   ....[33]....
        /*5704*/ 	.word	0x00011c10


	//   ....[34]....
        /*5708*/ 	.word	0x00011c40


	//   ....[35]....
        /*570c*/ 	.word	0x00011c50


	//   ....[36]....
        /*5710*/ 	.word	0x00011cc0


	//   ....[37]....
        /*5714*/ 	.word	0x00011cf0


	//   ....[38]....
        /*5718*/ 	.word	0x00011d20


	//   ....[39]....
        /*571c*/ 	.word	0x00011d50


	//   ....[40]....
        /*5720*/ 	.word	0x00011e80


	//   ....[41]....
        /*5724*/ 	.word	0x00011ff0


	//   ....[42]....
        /*5728*/ 	.word	0x00012030


	//   ....[43]....
        /*572c*/ 	.word	0x00012040


	//   ....[44]....
        /*5730*/ 	.word	0x00012070


	//   ....[45]....
        /*5734*/ 	.word	0x000120a0


	//   ....[46]....
        /*5738*/ 	.word	0x00012140


	//   ....[47]....
        /*573c*/ 	.word	0x00012170


	//   ....[48]....
        /*5740*/ 	.word	0x000121a0


	//   ....[49]....
        /*5744*/ 	.word	0x000121d0


	//   ....[50]....
        /*5748*/ 	.word	0x00012260


	//   ....[51]....
        /*574c*/ 	.word	0x000122f0


	//   ....[52]....
        /*5750*/ 	.word	0x00012340


	//   ....[53]....
        /*5754*/ 	.word	0x000123a0


	//   ....[54]....
        /*5758*/ 	.word	0x000123e0


	//   ....[55]....
        /*575c*/ 	.word	0x000124d0


	//   ....[56]....
        /*5760*/ 	.word	0x00012540


	//   ....[57]....
        /*5764*/ 	.word	0x00012550


	//   ....[58]....
        /*5768*/ 	.word	0x00012580


	//   ....[59]....
        /*576c*/ 	.word	0x00012630


	//   ....[60]....
        /*5770*/ 	.word	0x00012640


	//   ....[61]....
        /*5774*/ 	.word	0x00012670


	//   ....[62]....
        /*5778*/ 	.word	0x00012740


	//   ....[63]....
        /*577c*/ 	.word	0x00012770


	//   ....[64]....
        /*5780*/ 	.word	0x00012990


	//   ....[65]....
        /*5784*/ 	.word	0x00012bc0


	//   ....[66]....
        /*5788*/ 	.word	0x00012f20


	//   ....[67]....
        /*578c*/ 	.word	0x000133c0


	//   ....[68]....
        /*5790*/ 	.word	0x00013400


	//   ....[69]....
        /*5794*/ 	.word	0x000135a0


	//   ....[70]....
        /*5798*/ 	.word	0x000135f0


	//   ....[71]....
        /*579c*/ 	.word	0x00013630


	//   ....[72]....
        /*57a0*/ 	.word	0x000136b0


	//   ....[73]....
        /*57a4*/ 	.word	0x000137d0


	//   ....[74]....
        /*57a8*/ 	.word	0x00013840


	//   ....[75]....
        /*57ac*/ 	.word	0x00013850


	//   ....[76]....
        /*57b0*/ 	.word	0x00013860


	//   ....[77]....
        /*57b4*/ 	.word	0x00013890


	//   ....[78]....
        /*57b8*/ 	.word	0x000138b0


	//   ....[79]....
        /*57bc*/ 	.word	0x000138c0


	//   ....[80]....
        /*57c0*/ 	.word	0x00013930


	//   ....[81]....
        /*57c4*/ 	.word	0x00013cb0


	//   ....[82]....
        /*57c8*/ 	.word	0x00013d50


	//   ....[83]....
        /*57cc*/ 	.word	0x00013da0


	//   ....[84]....
        /*57d0*/ 	.word	0x00013de0


	//   ....[85]....
        /*57d4*/ 	.word	0x00013e20


	//   ....[86]....
        /*57d8*/ 	.word	0x00013ef0


	//   ....[87]....
        /*57dc*/ 	.word	0x00013f50


	//   ....[88]....
        /*57e0*/ 	.word	0x00013f60


	//   ....[89]....
        /*57e4*/ 	.word	0x00014090


	//   ....[90]....
        /*57e8*/ 	.word	0x000140d0


	//   ....[91]....
        /*57ec*/ 	.word	0x000140e0


	//   ....[92]....
        /*57f0*/ 	.word	0x00014100


	//   ....[93]....
        /*57f4*/ 	.word	0x00014140


	//   ....[94]....
        /*57f8*/ 	.word	0x000141a0


	//   ....[95]....
        /*57fc*/ 	.word	0x000141f0


	//   ....[96]....
        /*5800*/ 	.word	0x00014220


	//   ....[97]....
        /*5804*/ 	.word	0x000143e0


	//   ....[98]....
        /*5808*/ 	.word	0x000144f0


	//   ....[99]....
        /*580c*/ 	.word	0x00014740


	//   ....[100]....
        /*5810*/ 	.word	0x00014870


	//   ....[101]....
        /*5814*/ 	.word	0x000148e0


	//   ....[102]....
        /*5818*/ 	.word	0x000148f0


	//   ....[103]....
        /*581c*/ 	.word	0x00014ac0


	//   ....[104]....
        /*5820*/ 	.word	0x00014ad0


	//   ....[105]....
        /*5824*/ 	.word	0x00014ae0


	//   ....[106]....
        /*5828*/ 	.word	0x00014b00


	//   ....[107]....
        /*582c*/ 	.word	0x00014bc0


	//   ....[108]....
        /*5830*/ 	.word	0x00014d50


	//   ....[109]....
        /*5834*/ 	.word	0x00014db0


	//   ....[110]....
        /*5838*/ 	.word	0x00014dc0


	//   ....[111]....
        /*583c*/ 	.word	0x00014de0


	//   ....[112]....
        /*5840*/ 	.word	0x00014df0


	//   ....[113]....
        /*5844*/ 	.word	0x000150d0


	//   ....[114]....
        /*5848*/ 	.word	0x000150e0


	//   ....[115]....
        /*584c*/ 	.word	0x000150f0


	//   ....[116]....
        /*5850*/ 	.word	0x00015110


	//   ....[117]....
        /*5854*/ 	.word	0x00015120


	//   ....[118]....
        /*5858*/ 	.word	0x00015130


	//   ....[119]....
        /*585c*/ 	.word	0x00015180


	//   ....[120]....
        /*5860*/ 	.word	0x000151e0


	//   ....[121]....
        /*5864*/ 	.word	0x00015200


	//   ....[122]....
        /*5868*/ 	.word	0x00015210


	//   ....[123]....
        /*586c*/ 	.word	0x00015220


	//   ....[124]....
        /*5870*/ 	.word	0x000152b0


	//   ....[125]....
        /*5874*/ 	.word	0x000152d0


	//   ....[126]....
        /*5878*/ 	.word	0x000152e0


	//   ....[127]....
        /*587c*/ 	.word	0x000152f0


	//   ....[128]....
        /*5880*/ 	.word	0x00015300


	//   ....[129]....
        /*5884*/ 	.word	0x00015470


	//----- nvinfo : EIATTR_VRC_CTA_INIT_COUNT
	.align		4
.L_66:
        /*5888*/ 	.byte	0x02, 0x4a
	.zero		1
	.zero		1


	//----- nvinfo : EIATTR_EXIT_INSTR_OFFSETS
	.align		4
        /*588c*/ 	.byte	0x04, 0x1c
        /*588e*/ 	.short	(.L_68 - .L_67)


	//   ....[0]....
.L_67:
        /*5890*/ 	.word	0x0002be10


	//   ....[1]....
        /*5894*/ 	.word	0x0002be50


	//----- nvinfo : EIATTR_REQNTID
	.align		4
.L_68:
        /*5898*/ 	.byte	0x04, 0x10
        /*589a*/ 	.short	(.L_70 - .L_69)
.L_69:
        /*589c*/ 	.word	0x00000200
        /*58a0*/ 	.word	0x00000001
        /*58a4*/ 	.word	0x00000001


	//----- nvinfo : EIATTR_CBANK_PARAM_SIZE
	.align		4
.L_70:
        /*58a8*/ 	.byte	0x03, 0x19
        /*58aa*/ 	.short	0x0088


	//----- nvinfo : EIATTR_PARAM_CBANK
	.align		4
        /*58ac*/ 	.byte	0x04, 0x0a
        /*58ae*/ 	.short	(.L_72 - .L_71)
	.align		4
.L_71:
        /*58b0*/ 	.word	index@(.nv.constant0.attn_fwd)
        /*58b4*/ 	.short	0x0380
        /*58b6*/ 	.short	0x0088


	//----- nvinfo : EIATTR_SW_WAR
	.align		4
.L_72:
        /*58b8*/ 	.byte	0x04, 0x36
        /*58ba*/ 	.short	(.L_74 - .L_73)
.L_73:
        /*58bc*/ 	.word	0x00000008
.L_74:


//--------------------- .nv.compat                --------------------------
	.section	.nv.compat,"",@"SHT_CUDA_COMPAT_INFO"
	.align	4
        /*0000*/ 	.byte	0x02, 0x02, 0x01, 0x00, 0x02, 0x05, 0x05, 0x00, 0x02, 0x03, 0x00, 0x00, 0x02, 0x06, 0x01, 0x00


//--------------------- .nv.callgraph             --------------------------
	.section	.nv.callgraph,"",@"SHT_CUDA_CALLGRAPH"
	.align	4
	.sectionentsize	8
	.align		4
        /*0000*/ 	.word	0x00000000
	.align		4
        /*0004*/ 	.word	0xffffffff
	.align		4
        /*0008*/ 	.word	0x00000000
	.align		4
        /*000c*/ 	.word	0xfffffffe
	.align		4
        /*0010*/ 	.word	0x00000000
	.align		4
        /*0014*/ 	.word	0xfffffffd
	.align		4
        /*0018*/ 	.word	0x00000000
	.align		4
        /*001c*/ 	.word	0xfffffffc


//--------------------- .nv.constant4             --------------------------
	.section	.nv.constant4,"a",@progbits
	.align	8
	.align		8
.nv.constant4:
        /*0000*/ 	.dword	_$_str


//--------------------- .text.attn_fwd            --------------------------
	.section	.text.attn_fwd,"ax",@progbits
	.align	128
        .global         attn_fwd
        .type           attn_fwd,@function
        .size           attn_fwd,(.L_x_3 - attn_fwd)
        .other          attn_fwd,@"STO_CUDA_ENTRY STV_DEFAULT"
attn_fwd:
.text.attn_fwd:
[----:B------:R-:W0:Y:S01]  /*0000*/  LDC R1, c[0x0][0x37c] ;  /* 0x0000df00ff017b82 */ /* 0x000e220000000800 */
[----:B------:R-:W1:Y:S07]  /*0010*/  S2R R6, SR_TID.X ;  /* 0x0000000000067919 */ /* 0x000e6e0000002100 */
[----:B------:R-:W2:Y:S01]  /*0020*/  LDC R0, c[0x0][0x3b8] ;  /* 0x0000ee00ff007b82 */ /* 0x000ea20000000800 */
[----:B------:R-:W3:Y:S01]  /*0030*/  LDCU.64 UR4, c[0x0][0x3b0] ;  /* 0x00007600ff0477ac */ /* 0x000ee20008000a00 */
[----:B0-----:R-:W-:Y:S01]  /*0040*/  VIADD R1, R1, 0xfffff698 ;  /* 0xfffff69801017836 */ /* 0x001fe20000000000 */
[----:B------:R-:W0:Y:S01]  /*0050*/  S2R R2, SR_CTAID.X ;  /* 0x0000000000027919 */ /* 0x000e220000002500 */
[----:B------:R-:W4:Y:S04]  /*0060*/  LDCU.64 UR12, c[0x0][0x358] ;  /* 0x00006b00ff0c77ac */ /* 0x000f280008000a00 */
[----:B------:R-:W3:Y:S08]  /*0070*/  S2UR UR8, SR_CTAID.Y ;  /* 0x00000000000879c3 */ /* 0x000ef00000002600 */
[----:B------:R-:W5:Y:S01]  /*0080*/  LDC.64 R54, c[0x0][0x380] ;  /* 0x0000e000ff367b82 */ /* 0x000f620000000a00 */
[--C-:B-1----:R-:W-:Y:S01]  /*0090*/  SHF.R.U32.HI R3, RZ, 0x8, R6.reuse ;  /* 0x00000008ff037819 */ /* 0x102fe20000011606 */
[----:B---3--:R-:W-:Y:S01]  /*00a0*/  UIMAD UR4, UR8, UR4, URZ ;  /* 0x00000004080472a4 */ /* 0x008fe2000f8e02ff */
[----:B------:R-:W-:-:S02]  /*00b0*/  SHF.R.S32.HI R45, RZ, 0x8, R6 ;  /* 0x00000008ff2d7819 */ /* 0x000fc40000011406 */
[----:B------:R-:W-:Y:S01]  /*00c0*/  SGXT.U32 R3, R3, 0x1 ;  /* 0x000000010303781a */ /* 0x000fe20000000000 */
[----:B------:R-:W-:Y:S01]  /*00d0*/  USHF.L.U32 UR6, UR4, 0x1, URZ ;  /* 0x0000000104067899 */ /* 0x000fe200080006ff */
[----:B0-----:R-:W-:Y:S02]  /*00e0*/  PRMT R2, R6, 0x6540, R2 ;  /* 0x0000654006027816 */ /* 0x001fe40000000002 */
[----:B------:R-:W-:Y:S01]  /*00f0*/  SGXT R45, R45, 0x1 ;  /* 0x000000012d2d781a */ /* 0x000fe20000000200 */
[----:B--2---:R-:W-:Y:S02]  /*0100*/  IMAD R7, R3, R0, RZ ;  /* 0x0000000003077224 */ /* 0x004fe400078e02ff */
[----:B------:R-:W-:Y:S01]  /*0110*/  IMAD R3, R2, UR5, RZ ;  /* 0x0000000502037c24 */ /* 0x000fe2000f8e02ff */
[----:B------:R-:W-:Y:S01]  /*0120*/  UIMAD.WIDE UR4, UR4, 0x2, URZ ;  /* 0x00000002040478a5 */ /* 0x000fe2000f8e02ff */
[----:B------:R-:W-:Y:S02]  /*0130*/  IMAD R15, R0, 0x2, R7 ;  /* 0x00000002000f7824 */ /* 0x000fe400078e0207 */
[----:B------:R-:W-:-:S02]  /*0140*/  IMAD.SHL.U32 R5, R3, 0x2, RZ ;  /* 0x0000000203057824 */ /* 0x000fc400078e00ff */
[----:B------:R-:W-:Y:S01]  /*0150*/  IMAD.HI R4, R3, 0x2, RZ ;  /* 0x0000000203047827 */ /* 0x000fe200078e02ff */
[----:B------:R-:W-:Y:S02]  /*0160*/  LOP3.LUT R3, R6, 0xff, RZ, 0xc0, !PT ;  /* 0x000000ff06037812 */ /* 0x000fe400078ec0ff */
[----:B-----5:R-:W-:Y:S01]  /*0170*/  IADD3 R2, P0, P1, R5, UR6, R54 ;  /* 0x0000000605027c10 */ /* 0x020fe2000f91e036 */
[----:B------:R-:W-:Y:S02]  /*0180*/  IMAD R21, R0, 0x2, R15 ;  /* 0x0000000200157824 */ /* 0x000fe400078e020f */
[----:B------:R-:W-:Y:S01]  /*0190*/  IMAD.SHL.U32 R8, R3, 0x2, RZ ;  /* 0x0000000203087824 */ /* 0x000fe200078e00ff */
[----:B------:R-:W-:Y:S01]  /*01a0*/  IADD3.X R55, PT, PT, R4, UR5, R55, P0, P1 ;  /* 0x0000000504377c10 */ /* 0x000fe200087e2437 */
[C---:B------:R-:W-:Y:S01]  /*01b0*/  IMAD R23, R0.reuse, 0x2, R21 ;  /* 0x0000000200177824 */ /* 0x040fe200078e0215 */
[-C--:B------:R-:W-:Y:S02]  /*01c0*/  LEA R4, P0, R7, R2.reuse, 0x1 ;  /* 0x0000000207047211 */ /* 0x080fe400078008ff */
[----:B------:R-:W-:Y:S01]  /*01d0*/  LEA R6, P1, R15, R2, 0x1 ;  /* 0x000000020f067211 */ /* 0x000fe200078208ff */
[----:B------:R-:W-:Y:S01]  /*01e0*/  IMAD R27, R0, 0x2, R23 ;  /* 0x00000002001b7824 */ /* 0x000fe200078e0217 */
[----:B------:R-:W-:-:S02]  /*01f0*/  LEA.HI.X.SX32 R5, R7, R55, 0x1, P0 ;  /* 0x0000003707057211 */ /* 0x000fc400000f0eff */
[-C--:B------:R-:W-:Y:S01]  /*0200*/  LEA R14, P0, R21, R2.reuse, 0x1 ;  /* 0x00000002150e7211 */ /* 0x080fe200078008ff */
[----:B------:R-:W-:Y:S01]  /*0210*/  IMAD R29, R0, 0x2, R27 ;  /* 0x00000002001d7824 */ /* 0x000fe200078e021b */
[-C--:B------:R-:W-:Y:S01]  /*0220*/  LEA.HI.X.SX32 R7, R15, R55.reuse, 0x1, P1 ;  /* 0x000000370f077211 */ /* 0x080fe200008f0eff */
[----:B----4-:R0:W2:Y:S01]  /*0230*/  LDG.E.U16 R16, desc[UR12][R4.64] ;  /* 0x0000000c04107981 */ /* 0x0100a2000c1e1500 */
[-C--:B------:R-:W-:Y:S02]  /*0240*/  LEA.HI.X.SX32 R15, R21, R55.reuse, 0x1, P0 ;  /* 0x00000037150f7211 */ /* 0x080fe400000f0eff */
[-C--:B------:R-:W-:Y:S01]  /*0250*/  LEA R20, P0, R23, R2.reuse, 0x1 ;  /* 0x0000000217147211 */ /* 0x080fe200078008ff */
[----:B------:R1:W3:Y:S01]  /*0260*/  LDG.E.U16 R10, desc[UR12][R6.64] ;  /* 0x0000000c060a7981 */ /* 0x0002e2000c1e1500 */
[----:B------:R-:W-:Y:S02]  /*0270*/  LEA R22, P1, R27, R2, 0x1 ;  /* 0x000000021b167211 */ /* 0x000fe400078208ff */
[----:B------:R-:W-:-:S02]  /*0280*/  LEA.HI.X.SX32 R21, R23, R55, 0x1, P0 ;  /* 0x0000003717157211 */ /* 0x000fc400000f0eff */
[----:B------:R-:W-:Y:S02]  /*0290*/  LOP3.LUT R45, R8, 0x210, R45, 0x78, !PT ;  /* 0x00000210082d7812 */ /* 0x000fe400078e782d */
[----:B0-----:R-:W-:Y:S01]  /*02a0*/  LEA R4, P0, R29, R2, 0x1 ;  /* 0x000000021d047211 */ /* 0x001fe200078008ff */
[----:B------:R0:W4:Y:S01]  /*02b0*/  LDG.E.U16 R8, desc[UR12][R14.64] ;  /* 0x0000000c0e087981 */ /* 0x000122000c1e1500 */
[-C--:B------:R-:W-:Y:S02]  /*02c0*/  LEA.HI.X.SX32 R23, R27, R55.reuse, 0x1, P1 ;  /* 0x000000371b177211 */ /* 0x080fe400008f0eff */
[----:B------:R-:W-:Y:S01]  /*02d0*/  LEA.HI.X.SX32 R5, R29, R55, 0x1, P0 ;  /* 0x000000371d057211 */ /* 0x000fe200000f0eff */
[----:B------:R5:W4:Y:S01]  /*02e0*/  LDG.E.U16 R26, desc[UR12][R20.64] ;  /* 0x0000000c141a7981 */ /* 0x000b22000c1e1500 */
[----:B------:R-:W-:-:S03]  /*02f0*/  LEA R35, R0, R29, 0x1 ;  /* 0x0000001d00237211 */ /* 0x000fc600078e08ff */
[----:B------:R-:W4:Y:S04]  /*0300*/  LDG.E.U16 R22, desc[UR12][R22.64] ;  /* 0x0000000c16167981 */ /* 0x000f28000c1e1500 */
[----:B------:R0:W4:Y:S01]  /*0310*/  LDG.E.U16 R12, desc[UR12][R4.64] ;  /* 0x0000000c040c7981 */ /* 0x000122000c1e1500 */
[----:B-1----:R-:W-:Y:S01]  /*0320*/  LEA R6, P0, R35, R2, 0x1 ;  /* 0x0000000223067211 */ /* 0x002fe200078008ff */
[----:B------:R-:W-:-:S03]  /*0330*/  IMAD R37, R0, 0x2, R35 ;  /* 0x0000000200257824 */ /* 0x000fc600078e0223 */
[----:B------:R-:W-:Y:S01]  /*0340*/  LEA.HI.X.SX32 R7, R35, R55, 0x1, P0 ;  /* 0x0000003723077211 */ /* 0x000fe200000f0eff */
[----:B------:R-:W-:-:S04]  /*0350*/  IMAD R41, R0, 0x2, R37 ;  /* 0x0000000200297824 */ /* 0x000fc800078e0225 */
[----:B------:R1:W4:Y:S01]  /*0360*/  LDG.E.U16 R24, desc[UR12][R6.64] ;  /* 0x0000000c06187981 */ /* 0x000322000c1e1500 */
[----:B------:R-:W-:Y:S01]  /*0370*/  IMAD R49, R0, 0x2, R41 ;  /* 0x0000000200317824 */ /* 0x000fe200078e0229 */
[----:B0-----:R-:W-:-:S03]  /*0380*/  LEA R14, P0, R37, R2, 0x1 ;  /* 0x00000002250e7211 */ /* 0x001fc600078008ff */
[C---:B------:R-:W-:Y:S01]  /*0390*/  IMAD R51, R0.reuse, 0x2, R49 ;  /* 0x0000000200337824 */ /* 0x040fe200078e0231 */
[-C--:B------:R-:W-:Y:S02]  /*03a0*/  LEA.HI.X.SX32 R15, R37, R55.reuse, 0x1, P0 ;  /* 0x00000037250f7211 */ /* 0x080fe400000f0eff */
[-C--:B-----5:R-:W-:Y:S01]  /*03b0*/  LEA R20, P0, R49, R2.reuse, 0x1 ;  /* 0x0000000231147211 */ /* 0x0a0fe200078008ff */
[C---:B------:R-:W-:Y:S01]  /*03c0*/  IMAD R71, R0.reuse, 0x2, R51 ;  /* 0x0000000200477824 */ /* 0x040fe200078e0233 */
[-C--:B------:R-:W-:Y:S01]  /*03d0*/  LEA R28, P1, R41, R2.reuse, 0x1 ;  /* 0x00000002291c7211 */ /* 0x080fe200078208ff */
[----:B------:R-:W5:Y:S01]  /*03e0*/  LDG.E.U16 R18, desc[UR12][R14.64] ;  /* 0x0000000c0e127981 */ /* 0x000f62000c1e1500 */
[-C--:B------:R-:W-:Y:S01]  /*03f0*/  LEA.HI.X.SX32 R21, R49, R55.reuse, 0x1, P0 ;  /* 0x0000003731157211 */ /* 0x080fe200000f0eff */
[----:B------:R-:W-:Y:S01]  /*0400*/  IMAD R73, R0, 0x2, R71 ;  /* 0x0000000200497824 */ /* 0x000fe200078e0247 */
[----:B------:R-:W-:Y:S02]  /*0410*/  LEA R4, P0, R51, R2, 0x1 ;  /* 0x0000000233047211 */ /* 0x000fe400078008ff */
[----:B------:R-:W-:-:S02]  /*0420*/  LEA.HI.X.SX32 R29, R41, R55, 0x1, P1 ;  /* 0x00000037291d7211 */ /* 0x000fc400008f0eff */
[C---:B------:R-:W-:Y:S02]  /*0430*/  LEA R75, R0.reuse, R73, 0x1 ;  /* 0x00000049004b7211 */ /* 0x040fe400078e08ff */
[-C--:B------:R-:W-:Y:S02]  /*0440*/  LEA.HI.X.SX32 R5, R51, R55.reuse, 0x1, P0 ;  /* 0x0000003733057211 */ /* 0x080fe400000f0eff */
[-C--:B-1----:R-:W-:Y:S01]  /*0450*/  LEA R6, P0, R71, R2.reuse, 0x1 ;  /* 0x0000000247067211 */ /* 0x082fe200078008ff */
[C---:B------:R-:W-:Y:S01]  /*0460*/  IMAD R77, R0.reuse, 0x2, R75 ;  /* 0x00000002004d7824 */ /* 0x040fe200078e024b */
[----:B------:R-:W-:Y:S02]  /*0470*/  LEA R36, P1, R73, R2, 0x1 ;  /* 0x0000000249247211 */ /* 0x000fe400078208ff */
[-C--:B------:R-:W-:Y:S01]  /*0480*/  LEA.HI.X.SX32 R7, R71, R55.reuse, 0x1, P0 ;  /* 0x0000003747077211 */ /* 0x080fe200000f0eff */
[----:B------:R-:W-:Y:S01]  /*0490*/  IMAD R79, R0, 0x2, R77 ;  /* 0x00000002004f7824 */ /* 0x000fe200078e024d */
[----:B------:R-:W-:-:S02]  /*04a0*/  LEA.HI.X.SX32 R37, R73, R55, 0x1, P1 ;  /* 0x0000003749257211 */ /* 0x000fc400008f0eff */
[----:B------:R-:W-:Y:S01]  /*04b0*/  LEA R70, P0, R75, R2, 0x1 ;  /* 0x000000024b467211 */ /* 0x000fe200078008ff */
[----:B------:R-:W-:-:S03]  /*04c0*/  IMAD R81, R0, 0x2, R79 ;  /* 0x0000000200517824 */ /* 0x000fc600078e024f */
[----:B------:R-:W-:Y:S01]  /*04d0*/  LEA.HI.X.SX32 R71, R75, R55, 0x1, P0 ;  /* 0x000000374b477211 */ /* 0x000fe200000f0eff */
[----:B------:R-:W-:Y:S01]  /*04e0*/  IMAD R83, R0, 0x2, R81 ;  /* 0x0000000200537824 */ /* 0x000fe200078e0251 */
[----:B------:R-:W-:-:S03]  /*04f0*/  LEA R72, P0, R77, R2, 0x1 ;  /* 0x000000024d487211 */ /* 0x000fc600078008ff */
[----:B------:R-:W5:Y:S01]  /*0500*/  LDG.E.U16 R14, desc[UR12][R70.64] ;  /* 0x0000000c460e7981 */ /* 0x000f62000c1e1500 */
[----:B------:R-:W-:Y:S01]  /*0510*/  LEA.HI.X.SX32 R73, R77, R55, 0x1, P0 ;  /* 0x000000374d497211 */ /* 0x000fe200000f0eff */
[----:B------:R-:W-:-:S04]  /*0520*/  IMAD R85, R0, 0x2, R83 ;  /* 0x0000000200557824 */ /* 0x000fc800078e0253 */
[----:B------:R-:W-:-:S05]  /*0530*/  IMAD R19, R0, 0x2, R85 ;  /* 0x0000000200137824 */ /* 0x000fca00078e0255 */
[----:B------:R-:W-:-:S05]  /*0540*/  LEA R9, R0, R19, 0x1 ;  /* 0x0000001300097211 */ /* 0x000fca00078e08ff */
[----:B------:R-:W-:-:S04]  /*0550*/  IMAD R17, R0, 0x2, R9 ;  /* 0x0000000200117824 */ /* 0x000fc800078e0209 */
[----:B------:R-:W-:-:S04]  /*0560*/  IMAD R13, R0, 0x2, R17 ;  /* 0x00000002000d7824 */ /* 0x000fc800078e0211 */
[----:B------:R-:W-:-:S04]  /*0570*/  IMAD R33, R0, 0x2, R13 ;  /* 0x0000000200217824 */ /* 0x000fc800078e020d */
[----:B------:R-:W-:-:S04]  /*0580*/  IMAD R31, R0, 0x2, R33 ;  /* 0x00000002001f7824 */ /* 0x000fc800078e0221 */
[----:B------:R-:W-:-:S05]  /*0590*/  IMAD R25, R0, 0x2, R31 ;  /* 0x0000000200197824 */ /* 0x000fca00078e021f */
[----:B------:R-:W-:-:S05]  /*05a0*/  LEA R11, R0, R25, 0x1 ;  /* 0x00000019000b7211 */ /* 0x000fca00078e08ff */
[----:B------:R-:W-:-:S04]  /*05b0*/  IMAD R69, R0, 0x2, R11 ;  /* 0x0000000200457824 */ /* 0x000fc800078e020b */
[----:B------:R-:W-:-:S04]  /*05c0*/  IMAD R43, R0, 0x2, R69 ;  /* 0x00000002002b7824 */ /* 0x000fc800078e0245 */
[----:B------:R-:W-:-:S04]  /*05d0*/  IMAD R67, R0, 0x2, R43 ;  /* 0x0000000200437824 */ /* 0x000fc800078e022b */
[----:B------:R-:W-:-:S04]  /*05e0*/  IMAD R3, R0, 0x2, R67 ;  /* 0x0000000200037824 */ /* 0x000fc800078e0243 */
[----:B------:R-:W-:Y:S01]  /*05f0*/  IMAD R65, R0, 0x2, R3 ;  /* 0x0000000200417824 */ /* 0x000fe200078e0203 */
[----:B--2---:R0:W-:Y:S04]  /*0600*/  STL [R1+0x250], R16 ;  /* 0x0002501001007387 */ /* 0x0041e80000100800 */
[----:B---3--:R1:W-:Y:S04]  /*0610*/  STL [R1+0x2b0], R10 ;  /* 0x0002b00a01007387 */ /* 0x0083e80000100800 */
[----:B0-----:R-:W2:Y:S04]  /*0620*/  LDG.E.U16 R16, desc[UR12][R28.64] ;  /* 0x0000000c1c107981 */ /* 0x001ea8000c1e1500 */
[----:B-1----:R0:W3:Y:S04]  /*0630*/  LDG.E.U16 R10, desc[UR12][R20.64] ;  /* 0x0000000c140a7981 */ /* 0x0020e8000c1e1500 */
[----:B----4-:R1:W-:Y:S04]  /*0640*/  STL [R1+0x2fc], R8 ;  /* 0x0002fc0801007387 */ /* 0x0103e80000100800 */
[----:B------:R4:W-:Y:S04]  /*0650*/  STL [R1+0x300], R26 ;  /* 0x0003001a01007387 */ /* 0x0009e80000100800 */
[----:B------:R0:W-:Y:S04]  /*0660*/  STL [R1+0x248], R22 ;  /* 0x0002481601007387 */ /* 0x0001e80000100800 */
[----:B-1----:R-:W3:Y:S04]  /*0670*/  LDG.E.U16 R8, desc[UR12][R4.64] ;  /* 0x0000000c04087981 */ /* 0x002ee8000c1e1500 */
[----:B----4-:R1:W4:Y:S04]  /*0680*/  LDG.E.U16 R26, desc[UR12][R6.64] ;  /* 0x0000000c061a7981 */ /* 0x010328000c1e1500 */
[----:B------:R1:W-:Y:S01]  /*0690*/  STL [R1+0x2ac], R12 ;  /* 0x0002ac0c01007387 */ /* 0x0003e20000100800 */
[----:B0-----:R-:W-:-:S02]  /*06a0*/  LEA R22, P0, R79, R2, 0x1 ;  /* 0x000000024f167211 */ /* 0x001fc400078008ff */
[-C--:B------:R-:W-:Y:S01]  /*06b0*/  LEA R20, P1, R81, R2.reuse, 0x1 ;  /* 0x0000000251147211 */ /* 0x080fe200078208ff */
[----:B-1----:R-:W4:Y:S01]  /*06c0*/  LDG.E.U16 R12, desc[UR12][R36.64] ;  /* 0x0000000c240c7981 */ /* 0x002f22000c1e1500 */
[-C--:B------:R-:W-:Y:S02]  /*06d0*/  LEA.HI.X.SX32 R23, R79, R55.reuse, 0x1, P0 ;  /* 0x000000374f177211 */ /* 0x080fe400000f0eff */
[-C--:B------:R-:W-:Y:S02]  /*06e0*/  LEA.HI.X.SX32 R21, R81, R55.reuse, 0x1, P1 ;  /* 0x0000003751157211 */ /* 0x080fe400008f0eff */
[CC--:B------:R-:W-:Y:S01]  /*06f0*/  LEA R6, P0, R83.reuse, R2.reuse, 0x1 ;  /* 0x0000000253067211 */ /* 0x0c0fe200078008ff */
[----:B------:R0:W-:Y:S03]  /*0700*/  STL [R1+0x2f8], R24 ;  /* 0x0002f81801007387 */ /* 0x0001e60000100800 */
[----:B------:R-:W-:Y:S01]  /*0710*/  LEA.HI.X.SX32 R7, R83, R55, 0x1, P0 ;  /* 0x0000003753077211 */ /* 0x000fe200000f0eff */
[----:B------:R-:W4:Y:S01]  /*0720*/  LDG.E.U16 R40, desc[UR12][R22.64] ;  /* 0x0000000c16287981 */ /* 0x000f22000c1e1500 */
[----:B------:R-:W-:-:S03]  /*0730*/  LEA R4, P0, R85, R2, 0x1 ;  /* 0x0000000255047211 */ /* 0x000fc600078008ff */
[----:B------:R1:W4:Y:S04]  /*0740*/  LDG.E.U16 R32, desc[UR12][R20.64] ;  /* 0x0000000c14207981 */ /* 0x000328000c1e1500 */
[----:B0-----:R-:W4:Y:S01]  /*0750*/  LDG.E.U16 R24, desc[UR12][R72.64] ;  /* 0x0000000c48187981 */ /* 0x001f22000c1e1500 */
[----:B------:R-:W-:-:S03]  /*0760*/  LEA.HI.X.SX32 R5, R85, R55, 0x1, P0 ;  /* 0x0000003755057211 */ /* 0x000fc600000f0eff */
[----:B------:R0:W4:Y:S04]  /*0770*/  LDG.E.U16 R28, desc[UR12][R6.64] ;  /* 0x0000000c061c7981 */ /* 0x000128000c1e1500 */
[----:B------:R0:W4:Y:S04]  /*0780*/  LDG.E.U16 R22, desc[UR12][R4.64] ;  /* 0x0000000c04167981 */ /* 0x000128000c1e1500 */
[----:B-----5:R5:W-:Y:S02]  /*0790*/  STL [R1+0x2f4], R18 ;  /* 0x0002f41201007387 */ /* 0x020be40000100800 */
[----:B-----5:R-:W-:-:S04]  /*07a0*/  LEA R18, P0, R19, R2, 0x1 ;  /* 0x0000000213127211 */ /* 0x020fc800078008ff */
[----:B------:R-:W-:Y:S02]  /*07b0*/  LEA.HI.X.SX32 R19, R19, R55, 0x1, P0 ;  /* 0x0000003713137211 */ /* 0x000fe400000f0eff */
[----:B-1----:R-:W-:-:S04]  /*07c0*/  LEA R20, P0, R17, R2, 0x1 ;  /* 0x0000000211147211 */ /* 0x002fc800078008ff */
[----:B------:R-:W-:-:S05]  /*07d0*/  LEA.HI.X.SX32 R21, R17, R55, 0x1, P0 ;  /* 0x0000003711157211 */ /* 0x000fca00000f0eff */
[----:B------:R-:W5:Y:S04]  /*07e0*/  LDG.E.U16 R34, desc[UR12][R20.64] ;  /* 0x0000000c14227981 */ /* 0x000f68000c1e1500 */
[----:B--2---:R-:W-:Y:S04]  /*07f0*/  STL [R1+0x240], R16 ;  /* 0x0002401001007387 */ /* 0x004fe80000100800 */
[----:B---3--:R-:W-:Y:S04]  /*0800*/  STL [R1+0x2a8], R10 ;  /* 0x0002a80a01007387 */ /* 0x008fe80000100800 */
[----:B------:R1:W-:Y:S04]  /*0810*/  STL [R1+0x2f0], R8 ;  /* 0x0002f00801007387 */ /* 0x0003e80000100800 */
[----:B----4-:R2:W-:Y:S01]  /*0820*/  STL [R1+0x2ec], R26 ;  /* 0x0002ec1a01007387 */ /* 0x0105e20000100800 */
[----:B-1----:R-:W-:-:S04]  /*0830*/  LEA R8, P1, R9, R2, 0x1 ;  /* 0x0000000209087211 */ /* 0x002fc800078208ff */
[----:B------:R-:W-:Y:S01]  /*0840*/  LEA.HI.X.SX32 R9, R9, R55, 0x1, P1 ;  /* 0x0000003709097211 */ /* 0x000fe200008f0eff */
[----:B--2---:R-:W2:Y:S04]  /*0850*/  LDG.E.U16 R26, desc[UR12][R18.64] ;  /* 0x0000000c121a7981 */ /* 0x004ea8000c1e1500 */
[----:B------:R1:W-:Y:S04]  /*0860*/  STL [R1+0x238], R12 ;  /* 0x0002380c01007387 */ /* 0x0003e80000100800 */
[----:B------:R3:W-:Y:S01]  /*0870*/  STL [R1+0x2a0], R14 ;  /* 0x0002a00e01007387 */ /* 0x0007e20000100800 */
[----:B-1----:R-:W-:-:S04]  /*0880*/  LEA R12, P0, R13, R2, 0x1 ;  /* 0x000000020d0c7211 */ /* 0x002fc800078008ff */
[-C--:B------:R-:W-:Y:S01]  /*0890*/  LEA.HI.X.SX32 R13, R13, R55.reuse, 0x1, P0 ;  /* 0x000000370d0d7211 */ /* 0x080fe200000f0eff */
[----:B---3--:R1:W3:Y:S01]  /*08a0*/  LDG.E.U16 R14, desc[UR12][R8.64] ;  /* 0x0000000c080e7981 */ /* 0x0082e2000c1e1500 */
[-C--:B0-----:R-:W-:Y:S02]  /*08b0*/  LEA R6, P0, R33, R2.reuse, 0x1 ;  /* 0x0000000221067211 */ /* 0x081fe400078008ff */
[----:B------:R-:W-:Y:S01]  /*08c0*/  LEA R4, P1, R31, R2, 0x1 ;  /* 0x000000021f047211 */ /* 0x000fe200078208ff */
[----:B------:R-:W-:Y:S01]  /*08d0*/  STL [R1+0x2e8], R24 ;  /* 0x0002e81801007387 */ /* 0x000fe20000100800 */
[----:B------:R-:W-:-:S03]  /*08e0*/  LEA.HI.X.SX32 R7, R33, R55, 0x1, P0 ;  /* 0x0000003721077211 */ /* 0x000fc600000f0eff */
[----:B------:R-:W4:Y:S01]  /*08f0*/  LDG.E.U16 R38, desc[UR12][R12.64] ;  /* 0x0000000c0c267981 */ /* 0x000f22000c1e1500 */
[----:B-1----:R-:W-:-:S03]  /*0900*/  LEA R8, P0, R25, R2, 0x1 ;  /* 0x0000000219087211 */ /* 0x002fc600078008ff */
[----:B------:R-:W-:Y:S01]  /*0910*/  STL [R1+0x2e4], R40 ;  /* 0x0002e42801007387 */ /* 0x000fe20000100800 */
[----:B------:R-:W-:-:S03]  /*0920*/  LEA.HI.X.SX32 R9, R25, R55, 0x1, P0 ;  /* 0x0000003719097211 */ /* 0x000fc600000f0eff */
[----:B------:R0:W-:Y:S01]  /*0930*/  STL [R1+0x230], R32 ;  /* 0x0002302001007387 */ /* 0x0001e20000100800 */
[----:B------:R-:W-:-:S03]  /*0940*/  LEA.HI.X.SX32 R5, R31, R55, 0x1, P1 ;  /* 0x000000371f057211 */ /* 0x000fc600008f0eff */
[----:B------:R1:W4:Y:S01]  /*0950*/  LDG.E.U16 R19, desc[UR12][R6.64] ;  /* 0x0000000c06137981 */ /* 0x000322000c1e1500 */
[----:B0-----:R-:W-:-:S03]  /*0960*/  LEA R32, P0, R11, R2, 0x1 ;  /* 0x000000020b207211 */ /* 0x001fc600078008ff */
[----:B------:R0:W-:Y:S01]  /*0970*/  STL [R1+0x29c], R28 ;  /* 0x00029c1c01007387 */ /* 0x0001e20000100800 */
[----:B------:R-:W-:-:S03]  /*0980*/  LEA.HI.X.SX32 R33, R11, R55, 0x1, P0 ;  /* 0x000000370b217211 */ /* 0x000fc600000f0eff */
[----:B------:R1:W4:Y:S04]  /*0990*/  LDG.E.U16 R13, desc[UR12][R4.64] ;  /* 0x0000000c040d7981 */ /* 0x000328000c1e1500 */
[----:B------:R1:W-:Y:S04]  /*09a0*/  STL [R1+0x2e0], R22 ;  /* 0x0002e01601007387 */ /* 0x0003e80000100800 */
[----:B0-----:R0:W4:Y:S04]  /*09b0*/  LDG.E.U16 R28, desc[UR12][R8.64] ;  /* 0x0000000c081c7981 */ /* 0x001128000c1e1500 */
[----:B-1----:R-:W4:Y:S01]  /*09c0*/  LDG.E.U16 R22, desc[UR12][R32.64] ;  /* 0x0000000c20167981 */ /* 0x002f22000c1e1500 */
[----:B------:R-:W-:-:S02]  /*09d0*/  LEA R20, P0, R69, R2, 0x1 ;  /* 0x0000000245147211 */ /* 0x000fc400078008ff */
[-C--:B------:R-:W-:Y:S02]  /*09e0*/  LEA R6, P1, R43, R2.reuse, 0x1 ;  /* 0x000000022b067211 */ /* 0x080fe400078208ff */
[----:B------:R-:W-:Y:S02]  /*09f0*/  LEA.HI.X.SX32 R21, R69, R55, 0x1, P0 ;  /* 0x0000003745157211 */ /* 0x000fe400000f0eff */
[-C--:B------:R-:W-:Y:S02]  /*0a00*/  LEA R4, P0, R67, R2.reuse, 0x1 ;  /* 0x0000000243047211 */ /* 0x080fe400078008ff */
[C---:B------:R-:W-:Y:S02]  /*0a10*/  LEA R63, R0.reuse, R65, 0x1 ;  /* 0x00000041003f7211 */ /* 0x040fe400078e08ff */
[-C--:B------:R-:W-:Y:S02]  /*0a20*/  LEA.HI.X.SX32 R7, R43, R55.reuse, 0x1, P1 ;  /* 0x000000372b077211 */ /* 0x080fe400008f0eff */
[----:B------:R-:W-:Y:S01]  /*0a30*/  LEA.HI.X.SX32 R5, R67, R55, 0x1, P0 ;  /* 0x0000003743057211 */ /* 0x000fe200000f0eff */
[----:B------:R-:W-:Y:S01]  /*0a40*/  IMAD R61, R0, 0x2, R63 ;  /* 0x00000002003d7824 */ /* 0x000fe200078e023f */
[----:B0-----:R-:W-:-:S03]  /*0a50*/  LEA R8, P0, R3, R2, 0x1 ;  /* 0x0000000203087211 */ /* 0x001fc600078008ff */
[C---:B------:R-:W-:Y:S01]  /*0a60*/  IMAD R39, R0.reuse, 0x2, R61 ;  /* 0x0000000200277824 */ /* 0x040fe200078e023d */
[----:B------:R-:W-:Y:S01]  /*0a70*/  LEA.HI.X.SX32 R9, R3, R55, 0x1, P0 ;  /* 0x0000003703097211 */ /* 0x000fe200000f0eff */
[----:B------:R0:W4:Y:S02]  /*0a80*/  LDG.E.U16 R40, desc[UR12][R4.64] ;  /* 0x0000000c04287981 */ /* 0x000124000c1e1500 */
[----:B------:R-:W-:Y:S01]  /*0a90*/  IMAD R92, R0, 0x2, R39 ;  /* 0x00000002005c7824 */ /* 0x000fe200078e0227 */
[----:B0-----:R-:W-:-:S03]  /*0aa0*/  LEA R4, P1, R63, R2, 0x1 ;  /* 0x000000023f047211 */ /* 0x001fc600078208ff */
[----:B------:R-:W-:Y:S01]  /*0ab0*/  IMAD R59, R0, 0x2, R92 ;  /* 0x00000002003b7824 */ /* 0x000fe200078e025c */
[----:B------:R-:W-:-:S03]  /*0ac0*/  LEA.HI.X.SX32 R5, R63, R55, 0x1, P1 ;  /* 0x000000373f057211 */ /* 0x000fc600008f0eff */
[----:B------:R-:W-:Y:S01]  /*0ad0*/  IMAD R57, R0, 0x2, R59 ;  /* 0x0000000200397824 */ /* 0x000fe200078e023b */
[----:B--2---:R-:W-:Y:S04]  /*0ae0*/  STL [R1+0x2dc], R26 ;  /* 0x0002dc1a01007387 */ /* 0x004fe80000100800 */
[----:B---3--:R0:W-:Y:S04]  /*0af0*/  STL [R1+0x228], R14 ;  /* 0x0002280e01007387 */ /* 0x0081e80000100800 */
[----:B-----5:R1:W-:Y:S04]  /*0b00*/  STL [R1+0x298], R34 ;  /* 0x0002982201007387 */ /* 0x0203e80000100800 */
[----:B0-----:R-:W2:Y:S04]  /*0b10*/  LDG.E.U16 R14, desc[UR12][R20.64] ;  /* 0x0000000c140e7981 */ /* 0x001ea8000c1e1500 */
[----:B-1----:R0:W3:Y:S04]  /*0b20*/  LDG.E.U16 R34, desc[UR12][R6.64] ;  /* 0x0000000c06227981 */ /* 0x0020e8000c1e1500 */
[----:B------:R1:W5:Y:S01]  /*0b30*/  LDG.E.U16 R21, desc[UR12][R8.64] ;  /* 0x0000000c08157981 */ /* 0x000362000c1e1500 */
[----:B0-----:R-:W-:-:S04]  /*0b40*/  LEA R6, P0, R65, R2, 0x1 ;  /* 0x0000000241067211 */ /* 0x001fc800078008ff */
[-C--:B------:R-:W-:Y:S02]  /*0b50*/  LEA.HI.X.SX32 R7, R65, R55.reuse, 0x1, P0 ;  /* 0x0000003741077211 */ /* 0x080fe400000f0eff */
[C---:B-1----:R-:W-:Y:S01]  /*0b60*/  LEA R8, P0, R61.reuse, R2, 0x1 ;  /* 0x000000023d087211 */ /* 0x042fe200078008ff */
[----:B----4-:R0:W-:Y:S04]  /*0b70*/  STL [R1+0x2d8], R38 ;  /* 0x0002d82601007387 */ /* 0x0101e80000100800 */
[----:B------:R1:W4:Y:S01]  /*0b80*/  LDG.E.U16 R46, desc[UR12][R6.64] ;  /* 0x0000000c062e7981 */ /* 0x000322000c1e1500 */
[----:B------:R-:W-:-:S03]  /*0b90*/  LEA.HI.X.SX32 R9, R61, R55, 0x1, P0 ;  /* 0x000000373d097211 */ /* 0x000fc600000f0eff */
[----:B------:R-:W-:Y:S04]  /*0ba0*/  STL [R1+0x2d4], R19 ;  /* 0x0002d41301007387 */ /* 0x000fe80000100800 */
[----:B0-----:R0:W4:Y:S01]  /*0bb0*/  LDG.E.U16 R38, desc[UR12][R4.64] ;  /* 0x0000000c04267981 */ /* 0x001122000c1e1500 */
[----:B-1----:R-:W-:-:S03]  /*0bc0*/  LEA R6, P0, R39, R2, 0x1 ;  /* 0x0000000227067211 */ /* 0x002fc600078008ff */
[----:B------:R-:W-:Y:S01]  /*0bd0*/  STL [R1+0x220], R13 ;  /* 0x0002200d01007387 */ /* 0x000fe20000100800 */
[----:B------:R-:W-:-:S03]  /*0be0*/  LEA.HI.X.SX32 R7, R39, R55, 0x1, P0 ;  /* 0x0000003727077211 */ /* 0x000fc600000f0eff */
[----:B------:R1:W-:Y:S01]  /*0bf0*/  STL [R1+0x290], R28 ;  /* 0x0002901c01007387 */ /* 0x0003e20000100800 */
[----:B0-----:R-:W-:-:S03]  /*0c00*/  LEA R4, P1, R59, R2, 0x1 ;  /* 0x000000023b047211 */ /* 0x001fc600078208ff */
[----:B------:R0:W-:Y:S01]  /*0c10*/  STL [R1+0x2d0], R22 ;  /* 0x0002d01601007387 */ /* 0x0001e20000100800 */
[----:B------:R-:W-:-:S03]  /*0c20*/  LEA.HI.X.SX32 R5, R59, R55, 0x1, P1 ;  /* 0x000000373b057211 */ /* 0x000fc600008f0eff */
[----:B-1----:R-:W4:Y:S04]  /*0c30*/  LDG.E.U16 R28, desc[UR12][R6.64] ;  /* 0x0000000c061c7981 */ /* 0x002f28000c1e1500 */
[----:B0-----:R0:W4:Y:S04]  /*0c40*/  LDG.E.U16 R22, desc[UR12][R8.64] ;  /* 0x0000000c08167981 */ /* 0x001128000c1e1500 */
[----:B------:R1:W4:Y:S01]  /*0c50*/  LDG.E.U16 R42, desc[UR12][R4.64] ;  /* 0x0000000c042a7981 */ /* 0x000322000c1e1500 */
[----:B0-----:R-:W-:-:S04]  /*0c60*/  LEA R8, P0, R57, R2, 0x1 ;  /* 0x0000000239087211 */ /* 0x001fc800078008ff */
[----:B------:R-:W-:-:S05]  /*0c70*/  LEA.HI.X.SX32 R9, R57, R55, 0x1, P0 ;  /* 0x0000003739097211 */ /* 0x000fca00000f0eff */
[----:B------:R0:W4:Y:S01]  /*0c80*/  LDG.E.U16 R50, desc[UR12][R8.64] ;  /* 0x0000000c08327981 */ /* 0x000122000c1e1500 */
[----:B------:R-:W-:-:S05]  /*0c90*/  IMAD R53, R0, 0x2, R57 ;  /* 0x0000000200357824 */ /* 0x000fca00078e0239 */
[----:B------:R-:W-:-:S05]  /*0ca0*/  LEA R91, R0, R53, 0x1 ;  /* 0x00000035005b7211 */ /* 0x000fca00078e08ff */
[----:B------:R-:W-:-:S04]  /*0cb0*/  IMAD R47, R0, 0x2, R91 ;  /* 0x00000002002f7824 */ /* 0x000fc800078e025b */
[----:B------:R-:W-:-:S04]  /*0cc0*/  IMAD R27, R0, 0x2, R47 ;  /* 0x00000002001b7824 */ /* 0x000fc800078e022f */
[----:B------:R-:W-:-:S04]  /*0cd0*/  IMAD R41, R0, 0x2, R27 ;  /* 0x0000000200297824 */ /* 0x000fc800078e021b */
[----:B------:R-:W-:Y:S01]  /*0ce0*/  IMAD R90, R0, 0x2, R41 ;  /* 0x00000002005a7824 */ /* 0x000fe200078e0229 */
[----:B------:R-:W-:-:S03]  /*0cf0*/  LEA R6, P0, R53, R2, 0x1 ;  /* 0x0000000235067211 */ /* 0x000fc600078008ff */
[----:B------:R-:W-:Y:S01]  /*0d00*/  IMAD R51, R0, 0x2, R90 ;  /* 0x0000000200337824 */ /* 0x000fe200078e025a */
[----:B-1----:R-:W-:-:S03]  /*0d10*/  LEA R4, P1, R47, R2, 0x1 ;  /* 0x000000022f047211 */ /* 0x002fc600078208ff */
[C---:B------:R-:W-:Y:S01]  /*0d20*/  IMAD R49, R0.reuse, 0x2, R51 ;  /* 0x0000000200317824 */ /* 0x040fe200078e0233 */
[-C--:B------:R-:W-:Y:S02]  /*0d30*/  LEA.HI.X.SX32 R7, R53, R55.reuse, 0x1, P0 ;  /* 0x0000003735077211 */ /* 0x080fe400000f0eff */
[----:B------:R-:W-:Y:S02]  /*0d40*/  LEA.HI.X.SX32 R5, R47, R55, 0x1, P1 ;  /* 0x000000372f057211 */ /* 0x000fe400008f0eff */
[CC--:B0-----:R-:W-:Y:S01]  /*0d50*/  LEA R8, P0, R27.reuse, R2.reuse, 0x1 ;  /* 0x000000021b087211 */ /* 0x0c1fe200078008ff */
[----:B------:R0:W4:Y:S01]  /*0d60*/  LDG.E.U16 R57, desc[UR12][R6.64] ;  /* 0x0000000c06397981 */ /* 0x000122000c1e1500 */
[C---:B------:R-:W-:Y:S02]  /*0d70*/  LEA R35, R0.reuse, R49, 0x1 ;  /* 0x0000003100237211 */ /* 0x040fe400078e08ff */
[----:B------:R-:W-:Y:S01]  /*0d80*/  LEA.HI.X.SX32 R9, R27, R55, 0x1, P0 ;  /* 0x000000371b097211 */ /* 0x000fe200000f0eff */
[----:B------:R1:W4:Y:S02]  /*0d90*/  LDG.E.U16 R54, desc[UR12][R4.64] ;  /* 0x0000000c04367981 */ /* 0x000324000c1e1500 */
[----:B------:R-:W-:Y:S01]  /*0da0*/  IMAD R88, R0, 0x2, R35 ;  /* 0x0000000200587824 */ /* 0x000fe200078e0223 */
[----:B0-----:R-:W-:-:S02]  /*0db0*/  LEA R6, P0, R41, R2, 0x1 ;  /* 0x0000000229067211 */ /* 0x001fc400078008ff */
[----:B-1----:R-:W-:Y:S02]  /*0dc0*/  LEA R4, P1, R51, R2, 0x1 ;  /* 0x0000000233047211 */ /* 0x002fe400078208ff */
[-C--:B------:R-:W-:Y:S01]  /*0dd0*/  LEA.HI.X.SX32 R7, R41, R55.reuse, 0x1, P0 ;  /* 0x0000003729077211 */ /* 0x080fe200000f0eff */
[----:B------:R-:W-:Y:S01]  /*0de0*/  IMAD R29, R0, 0x2, R88 ;  /* 0x00000002001d7824 */ /* 0x000fe200078e0258 */
[----:B------:R-:W-:-:S03]  /*0df0*/  LEA.HI.X.SX32 R5, R51, R55, 0x1, P1 ;  /* 0x0000003733057211 */ /* 0x000fc600008f0eff */
[----:B------:R-:W4:Y:S01]  /*0e00*/  LDG.E.U16 R53, desc[UR12][R6.64] ;  /* 0x0000000c06357981 */ /* 0x000f22000c1e1500 */
[----:B------:R-:W-:-:S03]  /*0e10*/  IMAD R15, R0, 0x2, R29 ;  /* 0x00000002000f7824 */ /* 0x000fc600078e021d */
[----:B------:R0:W4:Y:S02]  /*0e20*/  LDG.E.U16 R48, desc[UR12][R4.64] ;  /* 0x0000000c04307981 */ /* 0x000124000c1e1500 */
[----:B0-----:R-:W-:-:S04]  /*0e30*/  LEA R4, P1, R29, R2, 0x1 ;  /* 0x000000021d047211 */ /* 0x001fc800078208ff */
[----:B------:R-:W-:Y:S01]  /*0e40*/  LEA.HI.X.SX32 R5, R29, R55, 0x1, P1 ;  /* 0x000000371d057211 */ /* 0x000fe200008f0eff */
[----:B--2---:R-:W-:Y:S04]  /*0e50*/  STL [R1+0x2cc], R14 ;  /* 0x0002cc0e01007387 */ /* 0x004fe80000100800 */
[----:B---3--:R-:W-:Y:S04]  /*0e60*/  STL [R1+0x218], R34 ;  /* 0x0002182201007387 */ /* 0x008fe80000100800 */
[----:B------:R-:W-:Y:S04]  /*0e70*/  STL [R1+0x28c], R40 ;  /* 0x00028c2801007387 */ /* 0x000fe80000100800 */
[----:B-----5:R-:W-:Y:S04]  /*0e80*/  STL [R1+0x2c8], R21 ;  /* 0x0002c81501007387 */ /* 0x020fe80000100800 */
[----:B----4-:R-:W-:Y:S04]  /*0e90*/  STL [R1+0x2c4], R46 ;  /* 0x0002c42e01007387 */ /* 0x010fe80000100800 */
[----:B------:R0:W-:Y:S04]  /*0ea0*/  STL [R1+0x210], R38 ;  /* 0x0002102601007387 */ /* 0x0001e80000100800 */
[----:B0-----:R0:W2:Y:S02]  /*0eb0*/  LDG.E.U16 R38, desc[UR12][R8.64] ;  /* 0x0000000c08267981 */ /* 0x0010a4000c1e1500 */
[----:B0-----:R-:W-:-:S04]  /*0ec0*/  LEA R8, P0, R49, R2, 0x1 ;  /* 0x0000000231087211 */ /* 0x001fc800078008ff */
[-C--:B------:R-:W-:Y:S02]  /*0ed0*/  LEA.HI.X.SX32 R9, R49, R55.reuse, 0x1, P0 ;  /* 0x0000003731097211 */ /* 0x080fe400000f0eff */
[CC--:B------:R-:W-:Y:S01]  /*0ee0*/  LEA R6, P0, R35.reuse, R2.reuse, 0x1 ;  /* 0x0000000223067211 */ /* 0x0c0fe200078008ff */
[----:B------:R-:W-:Y:S03]  /*0ef0*/  STL [R1+0x288], R22 ;  /* 0x0002881601007387 */ /* 0x000fe60000100800 */
[----:B------:R-:W-:Y:S01]  /*0f00*/  LEA.HI.X.SX32 R7, R35, R55, 0x1, P0 ;  /* 0x0000003723077211 */ /* 0x000fe200000f0eff */
[----:B------:R0:W3:Y:S04]  /*0f10*/  LDG.E.U16 R52, desc[UR12][R8.64] ;  /* 0x0000000c08347981 */ /* 0x0000e8000c1e1500 */
[----:B------:R-:W-:Y:S04]  /*0f20*/  STL [R1+0x2c0], R28 ;  /* 0x0002c01c01007387 */ /* 0x000fe80000100800 */
[----:B------:R-:W-:Y:S01]  /*0f30*/  STL [R1+0x208], R42 ;  /* 0x0002082a01007387 */ /* 0x000fe20000100800 */
[----:B0-----:R-:W-:-:S03]  /*0f40*/  LEA R8, P0, R15, R2, 0x1 ;  /* 0x000000020f087211 */ /* 0x001fc600078008ff */
[----:B------:R0:W4:Y:S01]  /*0f50*/  LDG.E.U16 R56, desc[UR12][R6.64] ;  /* 0x0000000c06387981 */ /* 0x000122000c1e1500 */
[----:B------:R-:W-:-:S03]  /*0f60*/  LEA.HI.X.SX32 R9, R15, R55, 0x1, P0 ;  /* 0x000000370f097211 */ /* 0x000fc600000f0eff */
[----:B------:R1:W-:Y:S04]  /*0f70*/  STL [R1+0x280], R50 ;  /* 0x0002803201007387 */ /* 0x0003e80000100800 */
[----:B------:R-:W5:Y:S04]  /*0f80*/  LDG.E.U16 R51, desc[UR12][R8.64] ;  /* 0x0000000c08337981 */ /* 0x000f68000c1e1500 */
[----:B-1----:R1:W5:Y:S01]  /*0f90*/  LDG.E.U16 R50, desc[UR12][R4.64] ;  /* 0x0000000c04327981 */ /* 0x002362000c1e1500 */
[----:B------:R-:W-:-:S04]  /*0fa0*/  IMAD R30, R0, 0x2, R15 ;  /* 0x00000002001e7824 */ /* 0x000fc800078e020f */
[----:B------:R-:W-:-:S04]  /*0fb0*/  IMAD R87, R0, 0x2, R30 ;  /* 0x0000000200577824 */ /* 0x000fc800078e021e */
[----:B------:R-:W-:-:S05]  /*0fc0*/  IMAD R16, R0, 0x2, R87 ;  /* 0x0000000200107824 */ /* 0x000fca00078e0257 */
[----:B------:R-:W-:-:S05]  /*0fd0*/  LEA R10, R0, R16, 0x1 ;  /* 0x00000010000a7211 */ /* 0x000fca00078e08ff */
[----:B------:R-:W-:-:S04]  /*0fe0*/  IMAD R36, R0, 0x2, R10 ;  /* 0x0000000200247824 */ /* 0x000fc800078e020a */
[----:B------:R-:W-:Y:S01]  /*0ff0*/  IMAD R86, R0, 0x2, R36 ;  /* 0x0000000200567824 */ /* 0x000fe200078e0224 */
[-C--:B0-----:R-:W-:Y:S02]  /*1000*/  LEA R6, P0, R30, R2.reuse, 0x1 ;  /* 0x000000021e067211 */ /* 0x081fe400078008ff */
[-C--:B-1----:R-:W-:Y:S01]  /*1010*/  LEA R4, P1, R16, R2.reuse, 0x1 ;  /* 0x0000000210047211 */ /* 0x082fe200078208ff */
[----:B------:R-:W-:Y:S01]  /*1020*/  IMAD R23, R0, 0x2, R86 ;  /* 0x0000000200177824 */ /* 0x000fe200078e0256 */
[-C--:B------:R-:W-:Y:S02]  /*1030*/  LEA.HI.X.SX32 R7, R30, R55.reuse, 0x1, P0 ;  /* 0x000000371e077211 */ /* 0x080fe400000f0eff */
[-C--:B------:R-:W-:Y:S01]  /*1040*/  LEA.HI.X.SX32 R5, R16, R55.reuse, 0x1, P1 ;  /* 0x0000003710057211 */ /* 0x080fe200008f0eff */
[----:B------:R-:W-:Y:S01]  /*1050*/  IMAD R17, R0, 0x2, R23 ;  /* 0x0000000200117824 */ /* 0x000fe200078e0217 */
[----:B------:R-:W-:Y:S01]  /*1060*/  LEA R8, P0, R10, R2, 0x1 ;  /* 0x000000020a087211 */ /* 0x000fe200078008ff */
[----:B------:R0:W-:Y:S02]  /*1070*/  STL [R1+0x2bc], R57 ;  /* 0x0002bc3901007387 */ /* 0x0001e40000100800 */
[----:B------:R-:W-:Y:S01]  /*1080*/  IMAD R37, R0, 0x2, R17 ;  /* 0x0000000200257824 */ /* 0x000fe200078e0211 */
[----:B------:R-:W-:Y:S01]  /*1090*/  LEA.HI.X.SX32 R9, R10, R55, 0x1, P0 ;  /* 0x000000370a097211 */ /* 0x000fe200000f0eff */
[----:B------:R1:W-:Y:S02]  /*10a0*/  STL [R1+0x200], R54 ;  /* 0x0002003601007387 */ /* 0x0003e40000100800 */
[----:B------:R-:W-:-:S02]  /*10b0*/  IMAD R84, R0, 0x2, R37 ;  /* 0x0000000200547824 */ /* 0x000fc400078e0225 */
[----:B0-----:R0:W5:Y:S03]  /*10c0*/  LDG.E.U16 R57, desc[UR12][R6.64] ;  /* 0x0000000c06397981 */ /* 0x001166000c1e1500 */
[----:B------:R-:W-:Y:S01]  /*10d0*/  LEA R24, R0, R84, 0x1 ;  /* 0x0000005400187211 */ /* 0x000fe200078e08ff */
[----:B-1----:R1:W5:Y:S01]  /*10e0*/  LDG.E.U16 R54, desc[UR12][R8.64] ;  /* 0x0000000c08367981 */ /* 0x002362000c1e1500 */
[----:B0-----:R-:W-:-:S04]  /*10f0*/  LEA R6, P0, R36, R2, 0x1 ;  /* 0x0000000224067211 */ /* 0x001fc800078008ff */
[----:B------:R-:W-:Y:S02]  /*1100*/  LEA.HI.X.SX32 R7, R36, R55, 0x1, P0 ;  /* 0x0000003724077211 */ /* 0x000fe400000f0eff */
[----:B-1----:R-:W-:-:S04]  /*1110*/  LEA R8, P0, R17, R2, 0x1 ;  /* 0x0000000211087211 */ /* 0x002fc800078008ff */
[----:B------:R-:W-:Y:S01]  /*1120*/  LEA.HI.X.SX32 R9, R17, R55, 0x1, P0 ;  /* 0x0000003711097211 */ /* 0x000fe200000f0eff */
[----:B--2---:R0:W-:Y:S04]  /*1130*/  STL [R1+0x27c], R38 ;  /* 0x00027c2601007387 */ /* 0x0041e80000100800 */
[----:B0-----:R0:W2:Y:S04]  /*1140*/  LDG.E.U16 R38, desc[UR12][R4.64] ;  /* 0x0000000c04267981 */ /* 0x0010a8000c1e1500 */
[----:B------:R1:W-:Y:S01]  /*1150*/  STL [R1+0x2b8], R53 ;  /* 0x0002b83501007387 */ /* 0x0003e20000100800 */
[----:B0-----:R-:W-:-:S03]  /*1160*/  LEA R4, P1, R23, R2, 0x1 ;  /* 0x0000000217047211 */ /* 0x001fc600078208ff */
[----:B------:R-:W-:Y:S01]  /*1170*/  STL [R1+0x1f8], R48 ;  /* 0x0001f83001007387 */ /* 0x000fe20000100800 */
[----:B------:R-:W-:-:S03]  /*1180*/  LEA.HI.X.SX32 R5, R23, R55, 0x1, P1 ;  /* 0x0000003717057211 */ /* 0x000fc600008f0eff */
[----:B-1----:R0:W2:Y:S04]  /*1190*/  LDG.E.U16 R53, desc[UR12][R6.64] ;  /* 0x0000000c06357981 */ /* 0x0020a8000c1e1500 */
[----:B---3--:R1:W-:Y:S04]  /*11a0*/  STL [R1+0x278], R52 ;  /* 0x0002783401007387 */ /* 0x0083e80000100800 */
[----:B----4-:R-:W-:Y:S01]  /*11b0*/  STL [R1+0x2b4], R56 ;  /* 0x0002b43801007387 */ /* 0x010fe20000100800 */
[----:B0-----:R-:W-:-:S03]  /*11c0*/  LEA R6, P0, R37, R2, 0x1 ;  /* 0x0000000225067211 */ /* 0x001fc600078008ff */
[----:B-1----:R0:W3:Y:S01]  /*11d0*/  LDG.E.U16 R52, desc[UR12][R4.64] ;  /* 0x0000000c04347981 */ /* 0x0020e2000c1e1500 */
[----:B------:R-:W-:-:S05]  /*11e0*/  LEA.HI.X.SX32 R7, R37, R55, 0x1, P0 ;  /* 0x0000003725077211 */ /* 0x000fca00000f0eff */
[----:B------:R-:W4:Y:S01]  /*11f0*/  LDG.E.U16 R59, desc[UR12][R6.64] ;  /* 0x0000000c063b7981 */ /* 0x000f22000c1e1500 */
[----:B0-----:R-:W-:-:S03]  /*1200*/  LEA R4, P1, R24, R2, 0x1 ;  /* 0x0000000218047211 */ /* 0x001fc600078208ff */
[----:B-----5:R0:W-:Y:S01]  /*1210*/  STL [R1+0x1f0], R50 ;  /* 0x0001f03201007387 */ /* 0x0201e20000100800 */
[----:B------:R-:W-:-:S03]  /*1220*/  LEA.HI.X.SX32 R5, R24, R55, 0x1, P1 ;  /* 0x0000003718057211 */ /* 0x000fc600008f0eff */
[----:B------:R1:W-:Y:S04]  /*1230*/  STL [R1+0x270], R51 ;  /* 0x0002703301007387 */ /* 0x0003e80000100800 */
[----:B0-----:R0:W5:Y:S04]  /*1240*/  LDG.E.U16 R50, desc[UR12][R8.64] ;  /* 0x0000000c08327981 */ /* 0x001168000c1e1500 */
[----:B-1----:R1:W4:Y:S01]  /*1250*/  LDG.E.U16 R51, desc[UR12][R4.64] ;  /* 0x0000000c04337981 */ /* 0x002322000c1e1500 */
[----:B------:R-:W-:-:S04]  /*1260*/  IMAD R18, R0, 0x2, R24 ;  /* 0x0000000200127824 */ /* 0x000fc800078e0218 */
[----:B------:R-:W-:-:S04]  /*1270*/  IMAD R31, R0, 0x2, R18 ;  /* 0x00000002001f7824 */ /* 0x000fc800078e0212 */
[----:B------:R-:W-:-:S04]  /*1280*/  IMAD R82, R0, 0x2, R31 ;  /* 0x0000000200527824 */ /* 0x000fc800078e021f */
[----:B------:R-:W-:-:S04]  /*1290*/  IMAD R25, R0, 0x2, R82 ;  /* 0x0000000200197824 */ /* 0x000fc800078e0252 */
[----:B------:R-:W-:-:S04]  /*12a0*/  IMAD R11, R0, 0x2, R25 ;  /* 0x00000002000b7824 */ /* 0x000fc800078e0219 */
[----:B------:R-:W-:Y:S01]  /*12b0*/  IMAD R26, R0, 0x2, R11 ;  /* 0x00000002001a7824 */ /* 0x000fe200078e020b */
[----:B0-----:R-:W-:-:S04]  /*12c0*/  LEA R8, P0, R18, R2, 0x1 ;  /* 0x0000000212087211 */ /* 0x001fc800078008ff */
[----:B------:R-:W-:Y:S02]  /*12d0*/  LEA R43, R0, R26, 0x1 ;  /* 0x0000001a002b7211 */ /* 0x000fe400078e08ff */
[-C--:B------:R-:W-:Y:S02]  /*12e0*/  LEA.HI.X.SX32 R9, R18, R55.reuse, 0x1, P0 ;  /* 0x0000003712097211 */ /* 0x080fe400000f0eff */
[-C--:B------:R-:W-:Y:S01]  /*12f0*/  LEA R6, P0, R31, R2.reuse, 0x1 ;  /* 0x000000021f067211 */ /* 0x080fe200078008ff */
[C---:B------:R-:W-:Y:S01]  /*1300*/  IMAD R12, R0.reuse, 0x2, R43 ;  /* 0x00000002000c7824 */ /* 0x040fe200078e022b */
[-C--:B-1----:R-:W-:Y:S01]  /*1310*/  LEA R4, P1, R25, R2.reuse, 0x1 ;  /* 0x0000000219047211 */ /* 0x082fe200078208ff */
[----:B------:R0:W4:Y:S01]  /*1320*/  LDG.E.U16 R58, desc[UR12][R8.64] ;  /* 0x0000000c083a7981 */ /* 0x000122000c1e1500 */
[-C--:B------:R-:W-:Y:S01]  /*1330*/  LEA.HI.X.SX32 R7, R31, R55.reuse, 0x1, P0 ;  /* 0x000000371f077211 */ /* 0x080fe200000f0eff */
[C---:B------:R-:W-:Y:S01]  /*1340*/  IMAD R3, R0.reuse, 0x2, R12 ;  /* 0x0000000200037824 */ /* 0x040fe200078e020c */
[-C--:B------:R-:W-:Y:S01]  /*1350*/  LEA.HI.X.SX32 R5, R25, R55.reuse, 0x1, P1 ;  /* 0x0000003719057211 */ /* 0x080fe200008f0eff */
[----:B------:R1:W-:Y:S02]  /*1360*/  STL [R1+0x2a4], R57 ;  /* 0x0002a43901007387 */ /* 0x0003e40000100800 */
[C---:B------:R-:W-:Y:S01]  /*1370*/  IMAD R32, R0.reuse, 0x2, R3 ;  /* 0x0000000200207824 */ /* 0x040fe200078e0203 */
[CC--:B0-----:R-:W-:Y:S01]  /*1380*/  LEA R8, P0, R11.reuse, R2.reuse, 0x1 ;  /* 0x000000020b087211 */ /* 0x0c1fe200078008ff */
[----:B-1----:R0:W4:Y:S03]  /*1390*/  LDG.E.U16 R57, desc[UR12][R6.64] ;  /* 0x0000000c06397981 */ /* 0x002126000c1e1500 */
[----:B------:R-:W-:Y:S01]  /*13a0*/  LEA.HI.X.SX32 R9, R11, R55, 0x1, P0 ;  /* 0x000000370b097211 */ /* 0x000fe200000f0eff */
[----:B------:R-:W-:Y:S01]  /*13b0*/  IMAD R44, R0, 0x2, R32 ;  /* 0x00000002002c7824 */ /* 0x000fe200078e0220 */
[----:B0-----:R-:W-:-:S03]  /*13c0*/  LEA R6, P0, R26, R2, 0x1 ;  /* 0x000000021a067211 */ /* 0x001fc600078008ff */
[----:B------:R-:W-:Y:S01]  /*13d0*/  IMAD R19, R0, 0x2, R44 ;  /* 0x0000000200137824 */ /* 0x000fe200078e022c */
[----:B------:R-:W-:-:S03]  /*13e0*/  LEA.HI.X.SX32 R7, R26, R55, 0x1, P0 ;  /* 0x000000371a077211 */ /* 0x000fc600000f0eff */
[----:B------:R-:W-:Y:S01]  /*13f0*/  IMAD R13, R0, 0x2, R19 ;  /* 0x00000002000d7824 */ /* 0x000fe200078e0213 */
[----:B--2---:R-:W-:Y:S04]  /*1400*/  STL [R1+0x1e8], R38 ;  /* 0x0001e82601007387 */ /* 0x004fe80000100800 */
[----:B------:R0:W-:Y:S04]  /*1410*/  STL [R1+0x26c], R54 ;  /* 0x00026c3601007387 */ /* 0x0001e80000100800 */
[----:B0-----:R0:W2:Y:S04]  /*1420*/  LDG.E.U16 R54, desc[UR12][R4.64] ;  /* 0x0000000c04367981 */ /* 0x0010a8000c1e1500 */
[----:B------:R1:W-:Y:S01]  /*1430*/  STL [R1+0x294], R53 ;  /* 0x0002943501007387 */ /* 0x0003e20000100800 */
[----:B0-----:R-:W-:-:S03]  /*1440*/  LEA R4, P1, R12, R2, 0x1 ;  /* 0x000000020c047211 */ /* 0x001fc600078208ff */
[----:B-1----:R0:W2:Y:S01]  /*1450*/  LDG.E.U16 R53, desc[UR12][R8.64] ;  /* 0x0000000c08357981 */ /* 0x0020a2000c1e1500 */
[----:B------:R-:W-:-:S03]  /*1460*/  LEA.HI.X.SX32 R5, R12, R55, 0x1, P1 ;  /* 0x000000370c057211 */ /* 0x000fc600008f0eff */
[----:B---3--:R1:W-:Y:S01]  /*1470*/  STL [R1+0x1e0], R52 ;  /* 0x0001e03401007387 */ /* 0x0083e20000100800 */
[----:B0-----:R-:W-:-:S03]  /*1480*/  LEA R8, P0, R3, R2, 0x1 ;  /* 0x0000000203087211 */ /* 0x001fc600078008ff */
[----:B-1----:R0:W3:Y:S01]  /*1490*/  LDG.E.U16 R52, desc[UR12][R6.64] ;  /* 0x0000000c06347981 */ /* 0x0020e2000c1e1500 */
[----:B------:R-:W-:-:S03]  /*14a0*/  LEA.HI.X.SX32 R9, R3, R55, 0x1, P0 ;  /* 0x0000003703097211 */ /* 0x000fc600000f0eff */
[----:B-----5:R1:W-:Y:S01]  /*14b0*/  STL [R1+0x268], R50 ;  /* 0x0002683201007387 */ /* 0x0203e20000100800 */
[----:B0-----:R-:W-:-:S03]  /*14c0*/  LEA R6, P0, R32, R2, 0x1 ;  /* 0x0000000220067211 */ /* 0x001fc600078008ff */
[----:B----4-:R-:W-:Y:S04]  /*14d0*/  STL [R1+0x284], R59 ;  /* 0x0002843b01007387 */ /* 0x010fe80000100800 */
[----:B-1----:R0:W4:Y:S01]  /*14e0*/  LDG.E.U16 R50, desc[UR12][R4.64] ;  /* 0x0000000c04327981 */ /* 0x002122000c1e1500 */
[----:B------:R-:W-:-:S03]  /*14f0*/  LEA.HI.X.SX32 R7, R32, R55, 0x1, P0 ;  /* 0x0000003720077211 */ /* 0x000fc600000f0eff */
[----:B------:R1:W-:Y:S04]  /*1500*/  STL [R1+0x1d8], R51 ;  /* 0x0001d83301007387 */ /* 0x0003e80000100800 */
[----:B------:R-:W5:Y:S01]  /*1510*/  LDG.E.U16 R63, desc[UR12][R6.64] ;  /* 0x0000000c063f7981 */ /* 0x000f62000c1e1500 */
[----:B0-----:R-:W-:-:S03]  /*1520*/  LEA R4, P1, R19, R2, 0x1 ;  /* 0x0000000213047211 */ /* 0x001fc600078208ff */
[----:B-1----:R0:W5:Y:S01]  /*1530*/  LDG.E.U16 R51, desc[UR12][R8.64] ;  /* 0x0000000c08337981 */ /* 0x002162000c1e1500 */
[----:B------:R-:W-:-:S05]  /*1540*/  LEA.HI.X.SX32 R5, R19, R55, 0x1, P1 ;  /* 0x0000003713057211 */ /* 0x000fca00008f0eff */
[----:B------:R1:W5:Y:S01]  /*1550*/  LDG.E.U16 R62, desc[UR12][R4.64] ;  /* 0x0000000c043e7981 */ /* 0x000362000c1e1500 */
[----:B0-----:R-:W-:-:S04]  /*1560*/  LEA R8, P0, R13, R2, 0x1 ;  /* 0x000000020d087211 */ /* 0x001fc800078008ff */
[----:B------:R-:W-:-:S05]  /*1570*/  LEA.HI.X.SX32 R9, R13, R55, 0x1, P0 ;  /* 0x000000370d097211 */ /* 0x000fca00000f0eff */
[----:B------:R0:W5:Y:S01]  /*1580*/  LDG.E.U16 R61, desc[UR12][R8.64] ;  /* 0x0000000c083d7981 */ /* 0x000162000c1e1500 */
[----:B------:R-:W-:-:S05]  /*1590*/  LEA R33, R0, R13, 0x1 ;  /* 0x0000000d00217211 */ /* 0x000fca00078e08ff */
[----:B------:R-:W-:-:S04]  /*15a0*/  IMAD R39, R0, 0x2, R33 ;  /* 0x0000000200277824 */ /* 0x000fc800078e0221 */
[----:B------:R-:W-:-:S04]  /*15b0*/  IMAD R20, R0, 0x2, R39 ;  /* 0x0000000200147824 */ /* 0x000fc800078e0227 */
[----:B------:R-:W-:-:S04]  /*15c0*/  IMAD R14, R0, 0x2, R20 ;  /* 0x00000002000e7824 */ /* 0x000fc800078e0214 */
[----:B------:R-:W-:-:S04]  /*15d0*/  IMAD R34, R0, 0x2, R14 ;  /* 0x0000000200227824 */ /* 0x000fc800078e020e */
[----:B------:R-:W-:Y:S01]  /*15e0*/  IMAD R40, R0, 0x2, R34 ;  /* 0x0000000200287824 */ /* 0x000fe200078e0222 */
[----:B------:R-:W-:-:S03]  /*15f0*/  LEA R6, P0, R33, R2, 0x1 ;  /* 0x0000000221067211 */ /* 0x000fc600078008ff */
[----:B------:R-:W-:Y:S01]  /*1600*/  IMAD R47, R0, 0x2, R40 ;  /* 0x00000002002f7824 */ /* 0x000fe200078e0228 */
[-C--:B-1----:R-:W-:Y:S02]  /*1610*/  LEA R4, P1, R20, R2.reuse, 0x1 ;  /* 0x0000000214047211 */ /* 0x082fe400078208ff */
[----:B------:R-:W-:Y:S02]  /*1620*/  LEA.HI.X.SX32 R7, R33, R55, 0x1, P0 ;  /* 0x0000003721077211 */ /* 0x000fe400000f0eff */
[----:B------:R-:W-:Y:S02]  /*1630*/  LEA R21, R0, R47, 0x1 ;  /* 0x0000002f00157211 */ /* 0x000fe400078e08ff */
[----:B------:R-:W-:Y:S02]  /*1640*/  LEA.HI.X.SX32 R5, R20, R55, 0x1, P1 ;  /* 0x0000003714057211 */ /* 0x000fe400008f0eff */
[----:B0-----:R-:W-:Y:S01]  /*1650*/  LEA R8, P0, R14, R2, 0x1 ;  /* 0x000000020e087211 */ /* 0x001fe200078008ff */
[----:B------:R-:W-:Y:S01]  /*1660*/  STL [R1+0x260], R58 ;  /* 0x0002603a01007387 */ /* 0x000fe20000100800 */
[----:B------:R-:W-:-:S02]  /*1670*/  IMAD R27, R0, 0x2, R21 ;  /* 0x00000002001b7824 */ /* 0x000fc400078e0215 */
[----:B------:R-:W-:Y:S01]  /*1680*/  LEA.HI.X.SX32 R9, R14, R55, 0x1, P0 ;  /* 0x000000370e097211 */ /* 0x000fe200000f0eff */
[----:B------:R0:W-:Y:S01]  /*1690*/  STL [R1+0x274], R57 ;  /* 0x0002743901007387 */ /* 0x0001e20000100800 */
[----:B------:R-:W-:-:S03]  /*16a0*/  IMAD R41, R0, 0x2, R27 ;  /* 0x0000000200297824 */ /* 0x000fc600078e021b */
[----:B0-----:R0:W5:Y:S01]  /*16b0*/  LDG.E.U16 R57, desc[UR12][R6.64] ;  /* 0x0000000c06397981 */ /* 0x001162000c1e1500 */
[----:B------:R-:W-:Y:S01]  /*16c0*/  IMAD R46, R0, 0x2, R41 ;  /* 0x00000002002e7824 */ /* 0x000fe200078e0229 */
[----:B0-----:R-:W-:-:S04]  /*16d0*/  LEA R6, P0, R34, R2, 0x1 ;  /* 0x0000000222067211 */ /* 0x001fc800078008ff */
[----:B------:R-:W-:Y:S01]  /*16e0*/  LEA.HI.X.SX32 R7, R34, R55, 0x1, P0 ;  /* 0x0000003722077211 */ /* 0x000fe200000f0eff */
[----:B------:R-:W-:-:S04]  /*16f0*/  IMAD R22, R0, 0x2, R46 ;  /* 0x0000000200167824 */ /* 0x000fc800078e022e */
[----:B------:R-:W5:Y:S01]  /*1700*/  LDG.E.U16 R64, desc[UR12][R6.64] ;  /* 0x0000000c06407981 */ /* 0x000f62000c1e1500 */
[----:B------:R-:W-:-:S03]  /*1710*/  IMAD R28, R0, 0x2, R22 ;  /* 0x00000002001c7824 */ /* 0x000fc600078e0216 */
[----:B--2---:R0:W-:Y:S04]  /*1720*/  STL [R1+0x1d0], R54 ;  /* 0x0001d03601007387 */ /* 0x0041e80000100800 */
[----:B0-----:R0:W2:Y:S04]  /*1730*/  LDG.E.U16 R54, desc[UR12][R4.64] ;  /* 0x0000000c04367981 */ /* 0x0010a8000c1e1500 */
[----:B------:R-:W-:Y:S01]  /*1740*/  STL [R1+0x25c], R53 ;  /* 0x00025c3501007387 */ /* 0x000fe20000100800 */
[----:B0-----:R-:W-:-:S04]  /*1750*/  LEA R4, P1, R47, R2, 0x1 ;  /* 0x000000022f047211 */ /* 0x001fc800078208ff */
[----:B------:R-:W-:Y:S01]  /*1760*/  LEA.HI.X.SX32 R5, R47, R55, 0x1, P1 ;  /* 0x000000372f057211 */ /* 0x000fe200008f0eff */
[----:B---3--:R-:W-:Y:S04]  /*1770*/  STL [R1+0x264], R52 ;  /* 0x0002643401007387 */ /* 0x008fe80000100800 */
[----:B----4-:R0:W-:Y:S04]  /*1780*/  STL [R1+0x1c8], R50 ;  /* 0x0001c83201007387 */ /* 0x0101e80000100800 */
[----:B0-----:R0:W3:Y:S04]  /*1790*/  LDG.E.U16 R50, desc[UR12][R8.64] ;  /* 0x0000000c08327981 */ /* 0x0010e8000c1e1500 */
[----:B-----5:R1:W-:Y:S01]  /*17a0*/  STL [R1+0x258], R51 ;  /* 0x0002583301007387 */ /* 0x0203e20000100800 */
[----:B0-----:R-:W-:-:S04]  /*17b0*/  LEA R8, P0, R21, R2, 0x1 ;  /* 0x0000000215087211 */ /* 0x001fc800078008ff */
[----:B------:R-:W-:Y:S01]  /*17c0*/  LEA.HI.X.SX32 R9, R21, R55, 0x1, P0 ;  /* 0x0000003715097211 */ /* 0x000fe200000f0eff */
[----:B-1----:R0:W4:Y:S01]  /*17d0*/  LDG.E.U16 R51, desc[UR12][R4.64] ;  /* 0x0000000c04337981 */ /* 0x002122000c1e1500 */
[----:B------:R-:W-:-:S03]  /*17e0*/  LEA R6, P0, R27, R2, 0x1 ;  /* 0x000000021b067211 */ /* 0x000fc600078008ff */
[----:B------:R-:W-:Y:S01]  /*17f0*/  STL [R1+0x254], R63 ;  /* 0x0002543f01007387 */ /* 0x000fe20000100800 */
[-C--:B------:R-:W-:Y:S02]  /*1800*/  LEA.HI.X.SX32 R7, R27, R55.reuse, 0x1, P0 ;  /* 0x000000371b077211 */ /* 0x080fe400000f0eff */
[CC--:B0-----:R-:W-:Y:S01]  /*1810*/  LEA R4, P1, R46.reuse, R2.reuse, 0x1 ;  /* 0x000000022e047211 */ /* 0x0c1fe200078208ff */
[----:B------:R0:W-:Y:S03]  /*1820*/  STL [R1+0x1c0], R62 ;  /* 0x0001c03e01007387 */ /* 0x0001e60000100800 */
[----:B------:R-:W-:Y:S01]  /*1830*/  LEA.HI.X.SX32 R5, R46, R55, 0x1, P1 ;  /* 0x000000372e057211 */ /* 0x000fe200008f0eff */
[----:B------:R-:W5:Y:S04]  /*1840*/  LDG.E.U16 R67, desc[UR12][R6.64] ;  /* 0x0000000c06437981 */ /* 0x000f68000c1e1500 */
[----:B0-----:R0:W5:Y:S04]  /*1850*/  LDG.E.U16 R62, desc[UR12][R8.64] ;  /* 0x0000000c083e7981 */ /* 0x001168000c1e1500 */
[----:B------:R1:W-:Y:S01]  /*1860*/  STL [R1+0x24c], R61 ;  /* 0x00024c3d01007387 */ /* 0x0003e20000100800 */
[----:B0-----:R-:W-:-:S04]  /*1870*/  LEA R8, P0, R22, R2, 0x1 ;  /* 0x0000000216087211 */ /* 0x001fc800078008ff */
[----:B------:R-:W-:Y:S01]  /*1880*/  LEA.HI.X.SX32 R9, R22, R55, 0x1, P0 ;  /* 0x0000003716097211 */ /* 0x000fe200000f0eff */
[----:B-1----:R0:W5:Y:S01]  /*1890*/  LDG.E.U16 R61, desc[UR12][R4.64] ;  /* 0x0000000c043d7981 */ /* 0x002162000c1e1500 */
[----:B------:R-:W-:-:S03]  /*18a0*/  LEA R6, P0, R28, R2, 0x1 ;  /* 0x000000021c067211 */ /* 0x000fc600078008ff */
[----:B------:R1:W5:Y:S01]  /*18b0*/  LDG.E.U16 R65, desc[UR12][R8.64] ;  /* 0x0000000c08417981 */ /* 0x000362000c1e1500 */
[----:B------:R-:W-:-:S05]  /*18c0*/  LEA.HI.X.SX32 R7, R28, R55, 0x1, P0 ;  /* 0x000000371c077211 */ /* 0x000fca00000f0eff */
[----:B------:R0:W5:Y:S01]  /*18d0*/  LDG.E.U16 R63, desc[UR12][R6.64] ;  /* 0x0000000c063f7981 */ /* 0x000162000c1e1500 */
[----:B------:R-:W-:-:S05]  /*18e0*/  IMAD R42, R0, 0x2, R28 ;  /* 0x00000002002a7824 */ /* 0x000fca00078e021c */
[----:B------:R-:W-:-:S05]  /*18f0*/  LEA R49, R0, R42, 0x1 ;  /* 0x0000002a00317211 */ /* 0x000fca00078e08ff */
[----:B------:R-:W-:-:S04]  /*1900*/  IMAD R15, R0, 0x2, R49 ;  /* 0x00000002000f7824 */ /* 0x000fc800078e0231 */
[----:B------:R-:W-:-:S04]  /*1910*/  IMAD R29, R0, 0x2, R15 ;  /* 0x00000002001d7824 */ /* 0x000fc800078e020f */
[----:B------:R-:W-:-:S04]  /*1920*/  IMAD R35, R0, 0x2, R29 ;  /* 0x0000000200237824 */ /* 0x000fc800078e021d */
[----:B------:R-:W-:Y:S01]  /*1930*/  IMAD R16, R0, 0x2, R35 ;  /* 0x0000000200107824 */ /* 0x000fe200078e0223 */
[----:B0-----:R-:W-:-:S03]  /*1940*/  LEA R4, P1, R49, R2, 0x1 ;  /* 0x0000000231047211 */ /* 0x001fc600078208ff */
[----:B------:R-:W-:Y:S01]  /*1950*/  IMAD R10, R0, 0x2, R16 ;  /* 0x00000002000a7824 */ /* 0x000fe200078e0210 */
[----:B-1----:R-:W-:-:S03]  /*1960*/  LEA R8, P0, R15, R2, 0x1 ;  /* 0x000000020f087211 */ /* 0x002fc600078008ff */
[C---:B------:R-:W-:Y:S01]  /*1970*/  IMAD R30, R0.reuse, 0x2, R10 ;  /* 0x00000002001e7824 */ /* 0x040fe200078e020a */
[-C--:B------:R-:W-:Y:S02]  /*1980*/  LEA.HI.X.SX32 R5, R49, R55.reuse, 0x1, P1 ;  /* 0x0000003731057211 */ /* 0x080fe400008f0eff */
[-C--:B------:R-:W-:Y:S02]  /*1990*/  LEA.HI.X.SX32 R9, R15, R55.reuse, 0x1, P0 ;  /* 0x000000370f097211 */ /* 0x080fe400000f0eff */
[C---:B------:R-:W-:Y:S01]  /*19a0*/  LEA R6, P0, R29.reuse, R2, 0x1 ;  /* 0x000000021d067211 */ /* 0x040fe200078008ff */
[----:B------:R0:W-:Y:S01]  /*19b0*/  STL [R1+0x244], R57 ;  /* 0x0002443901007387 */ /* 0x0001e20000100800 */
[C---:B------:R-:W-:Y:S02]  /*19c0*/  LEA R36, R0.reuse, R30, 0x1 ;  /* 0x0000001e00247211 */ /* 0x040fe400078e08ff */
[----:B------:R-:W-:Y:S01]  /*19d0*/  LEA.HI.X.SX32 R7, R29, R55, 0x1, P0 ;  /* 0x000000371d077211 */ /* 0x000fe200000f0eff */
[----:B------:R1:W5:Y:S02]  /*19e0*/  LDG.E.U16 R66, desc[UR12][R8.64] ;  /* 0x0000000c08427981 */ /* 0x000364000c1e1500 */
[----:B------:R-:W-:-:S02]  /*19f0*/  IMAD R48, R0, 0x2, R36 ;  /* 0x0000000200307824 */ /* 0x000fc400078e0224 */
[----:B0-----:R0:W5:Y:S01]  /*1a00*/  LDG.E.U16 R57, desc[UR12][R4.64] ;  /* 0x0000000c04397981 */ /* 0x001162000c1e1500 */
[-C--:B-1----:R-:W-:Y:S02]  /*1a10*/  LEA R8, P0, R10, R2.reuse, 0x1 ;  /* 0x000000020a087211 */ /* 0x082fe400078008ff */
[-C--:B0-----:R-:W-:Y:S02]  /*1a20*/  LEA R4, P1, R16, R2.reuse, 0x1 ;  /* 0x0000000210047211 */ /* 0x081fe400078208ff */
[-C--:B------:R-:W-:Y:S02]  /*1a30*/  LEA.HI.X.SX32 R9, R10, R55.reuse, 0x1, P0 ;  /* 0x000000370a097211 */ /* 0x080fe400000f0eff */
[----:B------:R-:W-:Y:S01]  /*1a40*/  LEA.HI.X.SX32 R5, R16, R55, 0x1, P1 ;  /* 0x0000003710057211 */ /* 0x000fe200008f0eff */
[----:B------:R-:W-:Y:S01]  /*1a50*/  IMAD R17, R0, 0x2, R48 ;  /* 0x0000000200117824 */ /* 0x000fe200078e0230 */
[----:B--2---:R-:W-:Y:S04]  /*1a60*/  STL [R1+0x1b8], R54 ;  /* 0x0001b83601007387 */ /* 0x004fe80000100800 */
[----:B---3--:R-:W-:Y:S04]  /*1a70*/  STL [R1+0x23c], R50 ;  /* 0x00023c3201007387 */ /* 0x008fe80000100800 */
[----:B------:R0:W-:Y:S04]  /*1a80*/  STL [R1+0x234], R64 ;  /* 0x0002344001007387 */ /* 0x0001e80000100800 */
[----:B0-----:R0:W2:Y:S04]  /*1a90*/  LDG.E.U16 R64, desc[UR12][R6.64] ;  /* 0x0000000c06407981 */ /* 0x0010a8000c1e1500 */
[----:B----4-:R-:W-:Y:S01]  /*1aa0*/  STL [R1+0x1b0], R51 ;  /* 0x0001b03301007387 */ /* 0x010fe20000100800 */
[----:B0-----:R-:W-:-:S04]  /*1ab0*/  LEA R6, P0, R30, R2, 0x1 ;  /* 0x000000021e067211 */ /* 0x001fc800078008ff */
[----:B------:R-:W-:Y:S01]  /*1ac0*/  LEA.HI.X.SX32 R7, R30, R55, 0x1, P0 ;  /* 0x000000371e077211 */ /* 0x000fe200000f0eff */
[----:B-----5:R0:W-:Y:S04]  /*1ad0*/  STL [R1+0x22c], R62 ;  /* 0x00022c3e01007387 */ /* 0x0201e80000100800 */
[----:B------:R1:W-:Y:S04]  /*1ae0*/  STL [R1+0x224], R67 ;  /* 0x0002244301007387 */ /* 0x0003e80000100800 */
[----:B0-----:R0:W3:Y:S04]  /*1af0*/  LDG.E.U16 R62, desc[UR12][R4.64] ;  /* 0x0000000c043e7981 */ /* 0x0010e8000c1e1500 */
[----:B-1----:R-:W4:Y:S04]  /*1b00*/  LDG.E.U16 R67, desc[UR12][R6.64] ;  /* 0x0000000c06437981 */ /* 0x002f28000c1e1500 */
[----:B------:R1:W-:Y:S01]  /*1b10*/  STL [R1+0x1a8], R61 ;  /* 0x0001a83d01007387 */ /* 0x0003e20000100800 */
[----:B0-----:R-:W-:-:S04]  /*1b20*/  LEA R4, P1, R48, R2, 0x1 ;  /* 0x0000000230047211 */ /* 0x001fc800078208ff */
[-C--:B------:R-:W-:Y:S01]  /*1b30*/  LEA.HI.X.SX32 R5, R48, R55.reuse, 0x1, P1 ;  /* 0x0000003730057211 */ /* 0x080fe200008f0eff */
[----:B-1----:R0:W5:Y:S02]  /*1b40*/  LDG.E.U16 R61, desc[UR12][R8.64] ;  /* 0x0000000c083d7981 */ /* 0x002164000c1e1500 */
[C---:B0-----:R-:W-:Y:S02]  /*1b50*/  LEA R8, P0, R17.reuse, R2, 0x1 ;  /* 0x0000000211087211 */ /* 0x041fe400078008ff */
[----:B------:R0:W-:Y:S02]  /*1b60*/  STL [R1+0x21c], R65 ;  /* 0x00021c4101007387 */ /* 0x0001e40000100800 */
[----:B------:R-:W-:Y:S02]  /*1b70*/  LEA.HI.X.SX32 R9, R17, R55, 0x1, P0 ;  /* 0x0000003711097211 */ /* 0x000fe400000f0eff */
[----:B------:R1:W-:Y:S04]  /*1b80*/  STL [R1+0x214], R63 ;  /* 0x0002143f01007387 */ /* 0x0003e80000100800 */
[----:B0-----:R0:W4:Y:S04]  /*1b90*/  LDG.E.U16 R65, desc[UR12][R4.64] ;  /* 0x0000000c04417981 */ /* 0x001128000c1e1500 */
[----:B-1----:R1:W4:Y:S01]  /*1ba0*/  LDG.E.U16 R63, desc[UR12][R8.64] ;  /* 0x0000000c083f7981 */ /* 0x002322000c1e1500 */
[----:B------:R-:W-:-:S04]  /*1bb0*/  IMAD R23, R0, 0x2, R17 ;  /* 0x0000000200177824 */ /* 0x000fc800078e0211 */
[----:B------:R-:W-:-:S04]  /*1bc0*/  IMAD R37, R0, 0x2, R23 ;  /* 0x0000000200257824 */ /* 0x000fc800078e0217 */
[----:B------:R-:W-:-:S04]  /*1bd0*/  IMAD R56, R0, 0x2, R37 ;  /* 0x0000000200387824 */ /* 0x000fc800078e0225 */
[----:B------:R-:W-:-:S05]  /*1be0*/  IMAD R18, R0, 0x2, R56 ;  /* 0x0000000200127824 */ /* 0x000fca00078e0238 */
[----:B------:R-:W-:-:S05]  /*1bf0*/  LEA R24, R0, R18, 0x1 ;  /* 0x0000001200187211 */ /* 0x000fca00078e08ff */
[----:B------:R-:W-:-:S04]  /*1c00*/  IMAD R38, R0, 0x2, R24 ;  /* 0x0000000200267824 */ /* 0x000fc800078e0218 */
[----:B------:R-:W-:-:S04]  /*1c10*/  IMAD R60, R0, 0x2, R38 ;  /* 0x00000002003c7824 */ /* 0x000fc800078e0226 */
[----:B------:R-:W-:Y:S01]  /*1c20*/  IMAD R11, R0, 0x2, R60 ;  /* 0x00000002000b7824 */ /* 0x000fe200078e023c */
[CC--:B------:R-:W-:Y:S02]  /*1c30*/  LEA R6, P0, R23.reuse, R2.reuse, 0x1 ;  /* 0x0000000217067211 */ /* 0x0c0fe400078008ff */
[-C--:B0-----:R-:W-:Y:S01]  /*1c40*/  LEA R4, P1, R56, R2.reuse, 0x1 ;  /* 0x0000000238047211 */ /* 0x081fe200078208ff */
[----:B------:R-:W-:Y:S01]  /*1c50*/  IMAD R25, R0, 0x2, R11 ;  /* 0x0000000200197824 */ /* 0x000fe200078e020b */
[-C--:B------:R-:W-:Y:S02]  /*1c60*/  LEA.HI.X.SX32 R7, R23, R55.reuse, 0x1, P0 ;  /* 0x0000003717077211 */ /* 0x080fe400000f0eff */
[-C--:B------:R-:W-:Y:S01]  /*1c70*/  LEA.HI.X.SX32 R5, R56, R55.reuse, 0x1, P1 ;  /* 0x0000003738057211 */ /* 0x080fe200008f0eff */
[----:B------:R-:W-:Y:S01]  /*1c80*/  IMAD R31, R0, 0x2, R25 ;  /* 0x00000002001f7824 */ /* 0x000fe200078e0219 */
[----:B-1----:R-:W-:Y:S01]  /*1c90*/  LEA R8, P0, R18, R2, 0x1 ;  /* 0x0000000212087211 */ /* 0x002fe200078008ff */
[----:B------:R0:W4:Y:S02]  /*1ca0*/  LDG.E.U16 R69, desc[UR12][R6.64] ;  /* 0x0000000c06457981 */ /* 0x000124000c1e1500 */
[----:B------:R-:W-:Y:S01]  /*1cb0*/  IMAD R12, R0, 0x2, R31 ;  /* 0x00000002000c7824 */ /* 0x000fe200078e021f */
[----:B------:R-:W-:Y:S01]  /*1cc0*/  LEA.HI.X.SX32 R9, R18, R55, 0x1, P0 ;  /* 0x0000003712097211 */ /* 0x000fe200000f0eff */
[----:B------:R1:W4:Y:S03]  /*1cd0*/  LDG.E.U16 R68, desc[UR12][R4.64] ;  /* 0x0000000c04447981 */ /* 0x000326000c1e1500 */
[----:B------:R-:W-:Y:S01]  /*1ce0*/  LEA R3, R0, R12, 0x1 ;  /* 0x0000000c00037211 */ /* 0x000fe200078e08ff */
[----:B------:R-:W-:Y:S01]  /*1cf0*/  STL [R1+0x1a0], R57 ;  /* 0x0001a03901007387 */ /* 0x000fe20000100800 */
[----:B0-----:R-:W-:-:S03]  /*1d00*/  LEA R6, P0, R24, R2, 0x1 ;  /* 0x0000000218067211 */ /* 0x001fc600078008ff */
[----:B------:R0:W-:Y:S01]  /*1d10*/  STL [R1+0x20c], R66 ;  /* 0x00020c4201007387 */ /* 0x0001e20000100800 */
[-C--:B-1----:R-:W-:Y:S02]  /*1d20*/  LEA R4, P1, R60, R2.reuse, 0x1 ;  /* 0x000000023c047211 */ /* 0x082fe400078208ff */
[-C--:B------:R-:W-:Y:S02]  /*1d30*/  LEA.HI.X.SX32 R7, R24, R55.reuse, 0x1, P0 ;  /* 0x0000003718077211 */ /* 0x080fe400000f0eff */
[----:B------:R-:W-:Y:S01]  /*1d40*/  LEA.HI.X.SX32 R5, R60, R55, 0x1, P1 ;  /* 0x000000373c057211 */ /* 0x000fe200008f0eff */
[----:B0-----:R0:W4:Y:S01]  /*1d50*/  LDG.E.U16 R66, desc[UR12][R8.64] ;  /* 0x0000000c08427981 */ /* 0x001122000c1e1500 */
[----:B------:R-:W-:Y:S01]  /*1d60*/  IMAD R26, R0, 0x2, R3 ;  /* 0x00000002001a7824 */ /* 0x000fe200078e0203 */
[----:B0-----:R-:W-:-:S03]  /*1d70*/  LEA R8, P0, R11, R2, 0x1 ;  /* 0x000000020b087211 */ /* 0x001fc600078008ff */
[----:B------:R-:W-:Y:S01]  /*1d80*/  IMAD R32, R0, 0x2, R26 ;  /* 0x0000000200207824 */ /* 0x000fe200078e021a */
[----:B------:R-:W-:-:S03]  /*1d90*/  LEA.HI.X.SX32 R9, R11, R55, 0x1, P0 ;  /* 0x000000370b097211 */ /* 0x000fc600000f0eff */
[----:B------:R-:W-:Y:S01]  /*1da0*/  IMAD R59, R0, 0x2, R32 ;  /* 0x00000002003b7824 */ /* 0x000fe200078e0220 */
[----:B--2---:R0:W-:Y:S04]  /*1db0*/  STL [R1+0x204], R64 ;  /* 0x0002044001007387 */ /* 0x0041e80000100800 */
[----:B0-----:R0:W2:Y:S02]  /*1dc0*/  LDG.E.U16 R64, desc[UR12][R6.64] ;  /* 0x0000000c06407981 */ /* 0x0010a4000c1e1500 */
[----:B0-----:R-:W-:-:S04]  /*1dd0*/  LEA R6, P0, R25, R2, 0x1 ;  /* 0x0000000219067211 */ /* 0x001fc800078008ff */
[----:B------:R-:W-:Y:S01]  /*1de0*/  LEA.HI.X.SX32 R7, R25, R55, 0x1, P0 ;  /* 0x0000003719077211 */ /* 0x000fe200000f0eff */
[----:B---3--:R0:W-:Y:S04]  /*1df0*/  STL [R1+0x198], R62 ;  /* 0x0001983e01007387 */ /* 0x0081e80000100800 */
[----:B0-----:R0:W3:Y:S04]  /*1e00*/  LDG.E.U16 R62, desc[UR12][R4.64] ;  /* 0x0000000c043e7981 */ /* 0x0010e8000c1e1500 */
[----:B-----5:R-:W-:Y:S01]  /*1e10*/  STL [R1+0x1fc], R61 ;  /* 0x0001fc3d01007387 */ /* 0x020fe20000100800 */
[----:B0-----:R-:W-:-:S03]  /*1e20*/  LEA R4, P1, R12, R2, 0x1 ;  /* 0x000000020c047211 */ /* 0x001fc600078208ff */
[----:B----4-:R0:W-:Y:S01]  /*1e30*/  STL [R1+0x1f4], R67 ;  /* 0x0001f44301007387 */ /* 0x0101e20000100800 */
[----:B------:R-:W-:-:S03]  /*1e40*/  LEA.HI.X.SX32 R5, R12, R55, 0x1, P1 ;  /* 0x000000370c057211 */ /* 0x000fc600008f0eff */
[----:B0-----:R0:W4:Y:S04]  /*1e50*/  LDG.E.U16 R67, desc[UR12][R8.64] ;  /* 0x0000000c08437981 */ /* 0x001128000c1e1500 */
[----:B------:R1:W-:Y:S01]  /*1e60*/  STL [R1+0x190], R65 ;  /* 0x0001904101007387 */ /* 0x0003e20000100800 */
[----:B0-----:R-:W-:-:S03]  /*1e70*/  LEA R8, P0, R3, R2, 0x1 ;  /* 0x0000000203087211 */ /* 0x001fc600078008ff */
[----:B------:R0:W-:Y:S01]  /*1e80*/  STL [R1+0x1ec], R63 ;  /* 0x0001ec3f01007387 */ /* 0x0001e20000100800 */
[----:B------:R-:W-:-:S03]  /*1e90*/  LEA.HI.X.SX32 R9, R3, R55, 0x1, P0 ;  /* 0x0000003703097211 */ /* 0x000fc600000f0eff */
[----:B-1----:R1:W5:Y:S04]  /*1ea0*/  LDG.E.U16 R65, desc[UR12][R6.64] ;  /* 0x0000000c06417981 */ /* 0x002368000c1e1500 */
[----:B0-----:R0:W5:Y:S04]  /*1eb0*/  LDG.E.U16 R63, desc[UR12][R4.64] ;  /* 0x0000000c043f7981 */ /* 0x001168000c1e1500 */
[----:B------:R0:W5:Y:S01]  /*1ec0*/  LDG.E.U16 R73, desc[UR12][R8.64] ;  /* 0x0000000c08497981 */ /* 0x000162000c1e1500 */
[-C--:B-1----:R-:W-:Y:S02]  /*1ed0*/  LEA R6, P0, R26, R2.reuse, 0x1 ;  /* 0x000000021a067211 */ /* 0x082fe400078008ff */
[----:B0-----:R-:W-:-:S02]  /*1ee0*/  LEA R4, P1, R59, R2, 0x1 ;  /* 0x000000023b047211 */ /* 0x001fc400078208ff */
[-C--:B------:R-:W-:Y:S02]  /*1ef0*/  LEA.HI.X.SX32 R7, R26, R55.reuse, 0x1, P0 ;  /* 0x000000371a077211 */ /* 0x080fe400000f0eff */
[----:B------:R-:W-:-:S03]  /*1f00*/  LEA.HI.X.SX32 R5, R59, R55, 0x1, P1 ;  /* 0x000000373b057211 */ /* 0x000fc600008f0eff */
[----:B------:R0:W5:Y:S04]  /*1f10*/  LDG.E.U16 R72, desc[UR12][R6.64] ;  /* 0x0000000c06487981 */ /* 0x000168000c1e1500 */
[----:B------:R1:W5:Y:S01]  /*1f20*/  LDG.E.U16 R71, desc[UR12][R4.64] ;  /* 0x0000000c04477981 */ /* 0x000362000c1e1500 */
[----:B------:R-:W-:-:S04]  /*1f30*/  IMAD R13, R0, 0x2, R59 ;  /* 0x00000002000d7824 */ /* 0x000fc800078e023b */
[----:B------:R-:W-:-:S04]  /*1f40*/  IMAD R19, R0, 0x2, R13 ;  /* 0x0000000200137824 */ /* 0x000fc800078e020d */
[----:B------:R-:W-:-:S05]  /*1f50*/  IMAD R33, R0, 0x2, R19 ;  /* 0x0000000200217824 */ /* 0x000fca00078e0213 */
[----:B------:R-:W-:-:S05]  /*1f60*/  LEA R58, R0, R33, 0x1 ;  /* 0x00000021003a7211 */ /* 0x000fca00078e08ff */
[----:B------:R-:W-:-:S04]  /*1f70*/  IMAD R14, R0, 0x2, R58 ;  /* 0x00000002000e7824 */ /* 0x000fc800078e023a */
[----:B------:R-:W-:Y:S01]  /*1f80*/  IMAD R20, R0, 0x2, R14 ;  /* 0x0000000200147824 */ /* 0x000fe200078e020e */
[----:B------:R-:W-:-:S03]  /*1f90*/  LEA R8, P0, R13, R2, 0x1 ;  /* 0x000000020d087211 */ /* 0x000fc600078008ff */
[----:B------:R-:W-:Y:S01]  /*1fa0*/  IMAD R34, R0, 0x2, R20 ;  /* 0x0000000200227824 */ /* 0x000fe200078e0214 */
[----:B------:R-:W-:-:S03]  /*1fb0*/  LEA.HI.X.SX32 R9, R13, R55, 0x1, P0 ;  /* 0x000000370d097211 */ /* 0x000fc600000f0eff */
[C---:B------:R-:W-:Y:S01]  /*1fc0*/  IMAD R53, R0.reuse, 0x2, R34 ;  /* 0x0000000200357824 */ /* 0x040fe200078e0222 */
[CC--:B0-----:R-:W-:Y:S01]  /*1fd0*/  LEA R6, P0, R19.reuse, R2.reuse, 0x1 ;  /* 0x0000000213067211 */ /* 0x0c1fe200078008ff */
[----:B------:R-:W-:Y:S02]  /*1fe0*/  STL [R1+0x1e4], R69 ;  /* 0x0001e44501007387 */ /* 0x000fe40000100800 */
[----:B------:R-:W-:Y:S02]  /*1ff0*/  IMAD R52, R0, 0x2, R53 ;  /* 0x0000000200347824 */ /* 0x000fe400078e0235 */
[----:B------:R-:W-:Y:S01]  /*2000*/  STL [R1+0x188], R68 ;  /* 0x0001884401007387 */ /* 0x000fe20000100800 */
[----:B-1----:R-:W-:Y:S02]  /*2010*/  LEA R4, P1, R58, R2, 0x1 ;  /* 0x000000023a047211 */ /* 0x002fe400078208ff */
[-C--:B------:R-:W-:Y:S01]  /*2020*/  LEA.HI.X.SX32 R7, R19, R55.reuse, 0x1, P0 ;  /* 0x0000003713077211 */ /* 0x080fe200000f0eff */
[----:B------:R0:W-:Y:S01]  /*2030*/  STL [R1+0x1dc], R66 ;  /* 0x0001dc4201007387 */ /* 0x0001e20000100800 */
[----:B------:R-:W-:Y:S01]  /*2040*/  IMAD R21, R0, 0x2, R52 ;  /* 0x0000000200157824 */ /* 0x000fe200078e0234 */
[----:B------:R-:W-:-:S02]  /*2050*/  LEA.HI.X.SX32 R5, R58, R55, 0x1, P1 ;  /* 0x000000373a057211 */ /* 0x000fc400008f0eff */
[----:B0-----:R0:W5:Y:S02]  /*2060*/  LDG.E.U16 R66, desc[UR12][R8.64] ;  /* 0x0000000c08427981 */ /* 0x001164000c1e1500 */
[----:B------:R-:W-:Y:S02]  /*2070*/  LEA R27, R0, R21, 0x1 ;  /* 0x00000015001b7211 */ /* 0x000fe400078e08ff */
[----:B------:R1:W5:Y:S01]  /*2080*/  LDG.E.U16 R59, desc[UR12][R4.64] ;  /* 0x0000000c043b7981 */ /* 0x000362000c1e1500 */
[----:B0-----:R-:W-:-:S04]  /*2090*/  LEA R8, P0, R14, R2, 0x1 ;  /* 0x000000020e087211 */ /* 0x001fc800078008ff */
[-C--:B------:R-:W-:Y:S02]  /*20a0*/  LEA.HI.X.SX32 R9, R14, R55.reuse, 0x1, P0 ;  /* 0x000000370e097211 */ /* 0x080fe400000f0eff */
[CC--:B-1----:R-:W-:Y:S01]  /*20b0*/  LEA R4, P1, R53.reuse, R2.reuse, 0x1 ;  /* 0x0000000235047211 */ /* 0x0c2fe200078208ff */
[C---:B------:R-:W-:Y:S02]  /*20c0*/  IMAD R46, R0.reuse, 0x2, R27 ;  /* 0x00000002002e7824 */ /* 0x040fe400078e021b */
[----:B------:R-:W5:Y:S01]  /*20d0*/  LDG.E.U16 R58, desc[UR12][R8.64] ;  /* 0x0000000c083a7981 */ /* 0x000f62000c1e1500 */
[----:B------:R-:W-:Y:S01]  /*20e0*/  LEA.HI.X.SX32 R5, R53, R55, 0x1, P1 ;  /* 0x0000003735057211 */ /* 0x000fe200008f0eff */
[----:B------:R-:W-:Y:S02]  /*20f0*/  IMAD R47, R0, 0x2, R46 ;  /* 0x00000002002f7824 */ /* 0x000fe400078e022e */
[----:B--2---:R0:W-:Y:S04]  /*2100*/  STL [R1+0x1d4], R64 ;  /* 0x0001d44001007387 */ /* 0x0041e80000100800 */
[----:B0-----:R0:W2:Y:S02]  /*2110*/  LDG.E.U16 R64, desc[UR12][R6.64] ;  /* 0x0000000c06407981 */ /* 0x0010a4000c1e1500 */
[----:B0-----:R-:W-:-:S04]  /*2120*/  LEA R6, P0, R20, R2, 0x1 ;  /* 0x0000000214067211 */ /* 0x001fc800078008ff */
[-C--:B------:R-:W-:Y:S02]  /*2130*/  LEA.HI.X.SX32 R7, R20, R55.reuse, 0x1, P0 ;  /* 0x0000003714077211 */ /* 0x080fe400000f0eff */
[CC--:B------:R-:W-:Y:S01]  /*2140*/  LEA R8, P0, R52.reuse, R2.reuse, 0x1 ;  /* 0x0000000234087211 */ /* 0x0c0fe200078008ff */
[----:B---3--:R-:W-:Y:S03]  /*2150*/  STL [R1+0x180], R62 ;  /* 0x0001803e01007387 */ /* 0x008fe60000100800 */
[----:B------:R-:W-:Y:S01]  /*2160*/  LEA.HI.X.SX32 R9, R52, R55, 0x1, P0 ;  /* 0x0000003734097211 */ /* 0x000fe200000f0eff */
[----:B----4-:R-:W-:Y:S04]  /*2170*/  STL [R1+0x1cc], R67 ;  /* 0x0001cc4301007387 */ /* 0x010fe80000100800 */
[----:B-----5:R0:W-:Y:S04]  /*2180*/  STL [R1+0x1c4], R65 ;  /* 0x0001c44101007387 */ /* 0x0201e80000100800 */
[----:B------:R-:W-:Y:S04]  /*2190*/  STL [R1+0x178], R63 ;  /* 0x0001783f01007387 */ /* 0x000fe80000100800 */
[----:B------:R1:W-:Y:S04]  /*21a0*/  STL [R1+0x1bc], R73 ;  /* 0x0001bc4901007387 */ /* 0x0003e80000100800 */
[----:B0-----:R0:W3:Y:S04]  /*21b0*/  LDG.E.U16 R65, desc[UR12][R6.64] ;  /* 0x0000000c06417981 */ /* 0x0010e8000c1e1500 */
[----:B-1----:R1:W4:Y:S01]  /*21c0*/  LDG.E.U16 R73, desc[UR12][R4.64] ;  /* 0x0000000c04497981 */ /* 0x002322000c1e1500 */
[----:B0-----:R-:W-:-:S03]  /*21d0*/  LEA R6, P0, R21, R2, 0x1 ;  /* 0x0000000215067211 */ /* 0x001fc600078008ff */
[----:B------:R-:W-:Y:S01]  /*21e0*/  STL [R1+0x1b4], R72 ;  /* 0x0001b44801007387 */ /* 0x000fe20000100800 */
[----:B------:R-:W-:-:S03]  /*21f0*/  LEA.HI.X.SX32 R7, R21, R55, 0x1, P0 ;  /* 0x0000003715077211 */ /* 0x000fc600000f0eff */
[----:B------:R0:W-:Y:S01]  /*2200*/  STL [R1+0x170], R71 ;  /* 0x0001704701007387 */ /* 0x0001e20000100800 */
[----:B-1----:R-:W-:-:S03]  /*2210*/  LEA R4, P1, R46, R2, 0x1 ;  /* 0x000000022e047211 */ /* 0x002fc600078208ff */
[----:B------:R-:W5:Y:S01]  /*2220*/  LDG.E.U16 R74, desc[UR12][R6.64] ;  /* 0x0000000c064a7981 */ /* 0x000f62000c1e1500 */
[----:B------:R-:W-:-:S03]  /*2230*/  LEA.HI.X.SX32 R5, R46, R55, 0x1, P1 ;  /* 0x000000372e057211 */ /* 0x000fc600008f0eff */
[----:B0-----:R0:W5:Y:S04]  /*2240*/  LDG.E.U16 R71, desc[UR12][R8.64] ;  /* 0x0000000c08477981 */ /* 0x001168000c1e1500 */
[----:B------:R1:W5:Y:S01]  /*2250*/  LDG.E.U16 R72, desc[UR12][R4.64] ;  /* 0x0000000c04487981 */ /* 0x000362000c1e1500 */
[----:B0-----:R-:W-:-:S04]  /*2260*/  LEA R8, P0, R47, R2, 0x1 ;  /* 0x000000022f087211 */ /* 0x001fc800078008ff */
[----:B------:R-:W-:-:S05]  /*2270*/  LEA.HI.X.SX32 R9, R47, R55, 0x1, P0 ;  /* 0x000000372f097211 */ /* 0x000fca00000f0eff */
[----:B------:R0:W5:Y:S01]  /*2280*/  LDG.E.U16 R75, desc[UR12][R8.64] ;  /* 0x0000000c084b7981 */ /* 0x000162000c1e1500 */
[----:B------:R-:W-:-:S04]  /*2290*/  IMAD R22, R0, 0x2, R47 ;  /* 0x0000000200167824 */ /* 0x000fc800078e022f */
[----:B------:R-:W-:-:S04]  /*22a0*/  IMAD R28, R0, 0x2, R22 ;  /* 0x00000002001c7824 */ /* 0x000fc800078e0216 */
[----:B------:R-:W-:-:S04]  /*22b0*/  IMAD R54, R0, 0x2, R28 ;  /* 0x0000000200367824 */ /* 0x000fc800078e021c */
[----:B------:R-:W-:-:S05]  /*22c0*/  IMAD R50, R0, 0x2, R54 ;  /* 0x0000000200327824 */ /* 0x000fca00078e0236 */
[----:B------:R-:W-:-:S05]  /*22d0*/  LEA R15, R0, R50, 0x1 ;  /* 0x00000032000f7211 */ /* 0x000fca00078e08ff */
[----:B------:R-:W-:Y:S01]  /*22e0*/  IMAD R29, R0, 0x2, R15 ;  /* 0x00000002001d7824 */ /* 0x000fe200078e020f */
[-C--:B------:R-:W-:Y:S02]  /*22f0*/  LEA R6, P0, R22, R2.reuse, 0x1 ;  /* 0x0000000216067211 */ /* 0x080fe400078008ff */
[-C--:B-1----:R-:W-:Y:S01]  /*2300*/  LEA R4, P1, R54, R2.reuse, 0x1 ;  /* 0x0000000236047211 */ /* 0x082fe200078208ff */
[----:B------:R-:W-:Y:S01]  /*2310*/  IMAD R51, R0, 0x2, R29 ;  /* 0x0000000200337824 */ /* 0x000fe200078e021d */
[-C--:B------:R-:W-:Y:S01]  /*2320*/  LEA.HI.X.SX32 R7, R22, R55.reuse, 0x1, P0 ;  /* 0x0000003716077211 */ /* 0x080fe200000f0eff */
[----:B------:R-:W-:Y:S01]  /*2330*/  STL [R1+0x1ac], R66 ;  /* 0x0001ac4201007387 */ /* 0x000fe20000100800 */
[----:B------:R-:W-:Y:S01]  /*2340*/  LEA.HI.X.SX32 R5, R54, R55, 0x1, P1 ;  /* 0x0000003736057211 */ /* 0x000fe200008f0eff */
[----:B------:R-:W-:Y:S01]  /*2350*/  IMAD R10, R0, 0x2, R51 ;  /* 0x00000002000a7824 */ /* 0x000fe200078e0233 */
[----:B0-----:R-:W-:-:S03]  /*2360*/  LEA R8, P0, R50, R2, 0x1 ;  /* 0x0000000232087211 */ /* 0x001fc600078008ff */
[----:B------:R-:W-:Y:S01]  /*2370*/  IMAD R16, R0, 0x2, R10 ;  /* 0x0000000200107824 */ /* 0x000fe200078e020a */
[----:B------:R-:W-:-:S03]  /*2380*/  LEA.HI.X.SX32 R9, R50, R55, 0x1, P0 ;  /* 0x0000003732097211 */ /* 0x000fc600000f0eff */
[C---:B------:R-:W-:Y:S02]  /*2390*/  IMAD R30, R0.reuse, 0x2, R16 ;  /* 0x00000002001e7824 */ /* 0x040fe400078e0210 */
[----:B------:R-:W5:Y:S02]  /*23a0*/  LDG.E.U16 R76, desc[UR12][R8.64] ;  /* 0x0000000c084c7981 */ /* 0x000f64000c1e1500 */
[----:B------:R-:W-:Y:S02]  /*23b0*/  IMAD R48, R0, 0x2, R30 ;  /* 0x0000000200307824 */ /* 0x000fe400078e021e */
[----:B--2---:R-:W-:Y:S04]  /*23c0*/  STL [R1+0x1a4], R64 ;  /* 0x0001a44001007387 */ /* 0x004fe80000100800 */
[----:B------:R0:W-:Y:S04]  /*23d0*/  STL [R1+0x168], R59 ;  /* 0x0001683b01007387 */ /* 0x0001e80000100800 */
[----:B------:R1:W-:Y:S04]  /*23e0*/  STL [R1+0x19c], R58 ;  /* 0x00019c3a01007387 */ /* 0x0003e80000100800 */
[----:B0-----:R0:W2:Y:S04]  /*23f0*/  LDG.E.U16 R59, desc[UR12][R6.64] ;  /* 0x0000000c063b7981 */ /* 0x0010a8000c1e1500 */
[----:B-1----:R1:W2:Y:S01]  /*2400*/  LDG.E.U16 R58, desc[UR12][R4.64] ;  /* 0x0000000c043a7981 */ /* 0x0022a2000c1e1500 */
[----:B0-----:R-:W-:-:S02]  /*2410*/  LEA R6, P0, R15, R2, 0x1 ;  /* 0x000000020f067211 */ /* 0x001fc400078008ff */
[-C--:B-1----:R-:W-:Y:S02]  /*2420*/  LEA R4, P1, R51, R2.reuse, 0x1 ;  /* 0x0000000233047211 */ /* 0x082fe400078208ff */
[-C--:B------:R-:W-:Y:S02]  /*2430*/  LEA.HI.X.SX32 R7, R15, R55.reuse, 0x1, P0 ;  /* 0x000000370f077211 */ /* 0x080fe400000f0eff */
[----:B------:R-:W-:Y:S02]  /*2440*/  LEA.HI.X.SX32 R5, R51, R55, 0x1, P1 ;  /* 0x0000003733057211 */ /* 0x000fe400008f0eff */
[----:B------:R-:W-:-:S04]  /*2450*/  LEA R8, P0, R10, R2, 0x1 ;  /* 0x000000020a087211 */ /* 0x000fc800078008ff */
[----:B------:R-:W-:Y:S01]  /*2460*/  LEA.HI.X.SX32 R9, R10, R55, 0x1, P0 ;  /* 0x000000370a097211 */ /* 0x000fe200000f0eff */
[----:B---3--:R-:W-:Y:S04]  /*2470*/  STL [R1+0x194], R65 ;  /* 0x0001944101007387 */ /* 0x008fe80000100800 */
[----:B----4-:R0:W-:Y:S04]  /*2480*/  STL [R1+0x160], R73 ;  /* 0x0001604901007387 */ /* 0x0101e80000100800 */
[----:B0-----:R0:W3:Y:S04]  /*2490*/  LDG.E.U16 R73, desc[UR12][R6.64] ;  /* 0x0000000c06497981 */ /* 0x0010e8000c1e1500 */
[----:B-----5:R1:W-:Y:S01]  /*24a0*/  STL [R1+0x18c], R71 ;  /* 0x00018c4701007387 */ /* 0x0203e20000100800 */
[----:B0-----:R-:W-:-:S04]  /*24b0*/  LEA R6, P0, R16, R2, 0x1 ;  /* 0x0000000210067211 */ /* 0x001fc800078008ff */
[----:B------:R-:W-:Y:S01]  /*24c0*/  LEA.HI.X.SX32 R7, R16, R55, 0x1, P0 ;  /* 0x0000003710077211 */ /* 0x000fe200000f0eff */
[----:B-1----:R0:W4:Y:S04]  /*24d0*/  LDG.E.U16 R71, desc[UR12][R4.64] ;  /* 0x0000000c04477981 */ /* 0x002128000c1e1500 */
[----:B------:R1:W-:Y:S01]  /*24e0*/  STL [R1+0x184], R74 ;  /* 0x0001844a01007387 */ /* 0x0003e20000100800 */
[----:B0-----:R-:W-:-:S03]  /*24f0*/  LEA R4, P1, R48, R2, 0x1 ;  /* 0x0000000230047211 */ /* 0x001fc600078208ff */
[----:B------:R0:W-:Y:S01]  /*2500*/  STL [R1+0x158], R72 ;  /* 0x0001584801007387 */ /* 0x0001e20000100800 */
[----:B------:R-:W-:-:S03]  /*2510*/  LEA.HI.X.SX32 R5, R48, R55, 0x1, P1 ;  /* 0x0000003730057211 */ /* 0x000fc600008f0eff */
[----:B-1----:R1:W5:Y:S04]  /*2520*/  LDG.E.U16 R74, desc[UR12][R8.64] ;  /* 0x0000000c084a7981 */ /* 0x002368000c1e1500 */
[----:B------:R1:W-:Y:S04]  /*2530*/  STL [R1+0x17c], R75 ;  /* 0x00017c4b01007387 */ /* 0x0003e80000100800 */
[----:B0-----:R0:W5:Y:S04]  /*2540*/  LDG.E.U16 R72, desc[UR12][R6.64] ;  /* 0x0000000c06487981 */ /* 0x001168000c1e1500 */
[----:B-1----:R1:W5:Y:S01]  /*2550*/  LDG.E.U16 R75, desc[UR12][R4.64] ;  /* 0x0000000c044b7981 */ /* 0x002362000c1e1500 */
[----:B------:R-:W-:-:S05]  /*2560*/  LEA R49, R0, R48, 0x1 ;  /* 0x0000003000317211 */ /* 0x000fca00078e08ff */
[----:B------:R-:W-:-:S04]  /*2570*/  IMAD R17, R0, 0x2, R49 ;  /* 0x0000000200117824 */ /* 0x000fc800078e0231 */
[----:B------:R-:W-:-:S04]  /*2580*/  IMAD R23, R0, 0x2, R17 ;  /* 0x0000000200177824 */ /* 0x000fc800078e0211 */
[----:B------:R-:W-:Y:S01]  /*2590*/  IMAD R57, R0, 0x2, R23 ;  /* 0x0000000200397824 */ /* 0x000fe200078e0217 */
[----:B------:R-:W-:-:S03]  /*25a0*/  LEA R8, P0, R49, R2, 0x1 ;  /* 0x0000000231087211 */ /* 0x000fc600078008ff */
[----:B------:R-:W-:Y:S01]  /*25b0*/  IMAD R56, R0, 0x2, R57 ;  /* 0x0000000200387824 */ /* 0x000fe200078e0239 */
[----:B------:R-:W-:-:S03]  /*25c0*/  LEA.HI.X.SX32 R9, R49, R55, 0x1, P0 ;  /* 0x0000003731097211 */ /* 0x000fc600000f0eff */
[C---:B------:R-:W-:Y:S01]  /*25d0*/  IMAD R18, R0.reuse, 0x2, R56 ;  /* 0x0000000200127824 */ /* 0x040fe200078e0238 */
[CC--:B0-----:R-:W-:Y:S01]  /*25e0*/  LEA R6, P0, R17.reuse, R2.reuse, 0x1 ;  /* 0x0000000211067211 */ /* 0x0c1fe200078008ff */
[----:B------:R0:W5:Y:S02]  /*25f0*/  LDG.E.U16 R81, desc[UR12][R8.64] ;  /* 0x0000000c08517981 */ /* 0x000164000c1e1500 */
[C---:B------:R-:W-:Y:S01]  /*2600*/  IMAD R24, R0.reuse, 0x2, R18 ;  /* 0x0000000200187824 */ /* 0x040fe200078e0212 */
[----:B------:R-:W-:Y:S02]  /*2610*/  LEA.HI.X.SX32 R7, R17, R55, 0x1, P0 ;  /* 0x0000003711077211 */ /* 0x000fe400000f0eff */
[----:B-1----:R-:W-:Y:S02]  /*2620*/  LEA R4, P1, R57, R2, 0x1 ;  /* 0x0000000239047211 */ /* 0x002fe400078208ff */
[----:B------:R-:W-:Y:S01]  /*2630*/  LEA R70, R0, R24, 0x1 ;  /* 0x0000001800467211 */ /* 0x000fe200078e08ff */
[----:B------:R1:W5:Y:S01]  /*2640*/  LDG.E.U16 R79, desc[UR12][R6.64] ;  /* 0x0000000c064f7981 */ /* 0x000362000c1e1500 */
[----:B0-----:R-:W-:-:S02]  /*2650*/  LEA R8, P0, R56, R2, 0x1 ;  /* 0x0000000238087211 */ /* 0x001fc400078008ff */
[-C--:B------:R-:W-:Y:S01]  /*2660*/  LEA.HI.X.SX32 R5, R57, R55.reuse, 0x1, P1 ;  /* 0x0000003739057211 */ /* 0x080fe200008f0eff */
[----:B------:R-:W-:Y:S01]  /*2670*/  IMAD R61, R0, 0x2, R70 ;  /* 0x00000002003d7824 */ /* 0x000fe200078e0246 */
[----:B------:R-:W-:Y:S02]  /*2680*/  LEA.HI.X.SX32 R9, R56, R55, 0x1, P0 ;  /* 0x0000003738097211 */ /* 0x000fe400000f0eff */
[----:B-1----:R-:W-:-:S04]  /*2690*/  LEA R6, P0, R18, R2, 0x1 ;  /* 0x0000000212067211 */ /* 0x002fc800078008ff */
[----:B------:R-:W-:Y:S01]  /*26a0*/  LEA.HI.X.SX32 R7, R18, R55, 0x1, P0 ;  /* 0x0000003712077211 */ /* 0x000fe200000f0eff */
[----:B--2---:R-:W-:Y:S04]  /*26b0*/  STL [R1+0x174], R59 ;  /* 0x0001743b01007387 */ /* 0x004fe80000100800 */
[----:B------:R-:W-:Y:S04]  /*26c0*/  STL [R1+0x150], R58 ;  /* 0x0001503a01007387 */ /* 0x000fe80000100800 */
[----:B------:R0:W-:Y:S04]  /*26d0*/  STL [R1+0x16c], R76 ;  /* 0x00016c4c01007387 */ /* 0x0001e80000100800 */
[----:B0-----:R0:W2:Y:S02]  /*26e0*/  LDG.E.U16 R76, desc[UR12][R4.64] ;  /* 0x0000000c044c7981 */ /* 0x0010a4000c1e1500 */
[----:B0-----:R-:W-:-:S04]  /*26f0*/  LEA R4, P1, R70, R2, 0x1 ;  /* 0x0000000246047211 */ /* 0x001fc800078208ff */
[----:B------:R-:W-:-:S05]  /*2700*/  LEA.HI.X.SX32 R5, R70, R55, 0x1, P1 ;  /* 0x0000003746057211 */ /* 0x000fca00008f0eff */
[----:B------:R-:W2:Y:S04]  /*2710*/  LDG.E.U16 R77, desc[UR12][R4.64] ;  /* 0x0000000c044d7981 */ /* 0x000ea8000c1e1500 */
[----:B---3--:R0:W-:Y:S04]  /*2720*/  STL [R1+0x164], R73 ;  /* 0x0001644901007387 */ /* 0x0081e80000100800 */
[----:B0-----:R0:W3:Y:S02]  /*2730*/  LDG.E.U16 R73, desc[UR12][R8.64] ;  /* 0x0000000c08497981 */ /* 0x0010e4000c1e1500 */
[----:B0-----:R-:W-:-:S02]  /*2740*/  LEA R8, P0, R61, R2, 0x1 ;  /* 0x000000023d087211 */ /* 0x001fc400078008ff */
[----:B----4-:R0:W-:Y:S02]  /*2750*/  STL [R1+0x148], R71 ;  /* 0x0001484701007387 */ /* 0x0101e40000100800 */
[----:B------:R-:W-:Y:S02]  /*2760*/  LEA.HI.X.SX32 R9, R61, R55, 0x1, P0 ;  /* 0x000000373d097211 */ /* 0x000fe400000f0eff */
[----:B0-----:R0:W4:Y:S04]  /*2770*/  LDG.E.U16 R71, desc[UR12][R6.64] ;  /* 0x0000000c06477981 */ /* 0x001128000c1e1500 */
[----:B-----5:R-:W-:Y:S04]  /*2780*/  STL [R1+0x15c], R74 ;  /* 0x00015c4a01007387 */ /* 0x020fe80000100800 */
[----:B------:R-:W-:Y:S04]  /*2790*/  STL [R1+0x154], R72 ;  /* 0x0001544801007387 */ /* 0x000fe80000100800 */
[----:B------:R1:W-:Y:S04]  /*27a0*/  STL [R1+0x140], R75 ;  /* 0x0001404b01007387 */ /* 0x0003e80000100800 */
[----:B-1----:R1:W5:Y:S01]  /*27b0*/  LDG.E.U16 R75, desc[UR12][R8.64] ;  /* 0x0000000c084b7981 */ /* 0x002362000c1e1500 */
[----:B------:R-:W-:-:S04]  /*27c0*/  IMAD R11, R0, 0x2, R61 ;  /* 0x00000002000b7824 */ /* 0x000fc800078e023d */
[----:B------:R-:W-:-:S04]  /*27d0*/  IMAD R25, R0, 0x2, R11 ;  /* 0x0000000200197824 */ /* 0x000fc800078e020b */
[----:B------:R-:W-:-:S04]  /*27e0*/  IMAD R60, R0, 0x2, R25 ;  /* 0x00000002003c7824 */ /* 0x000fc800078e0219 */
[----:B------:R-:W-:-:S04]  /*27f0*/  IMAD R3, R0, 0x2, R60 ;  /* 0x0000000200037824 */ /* 0x000fc800078e023c */
[----:B------:R-:W-:-:S05]  /*2800*/  IMAD R12, R0, 0x2, R3 ;  /* 0x00000002000c7824 */ /* 0x000fca00078e0203 */
[----:B------:R-:W-:-:S05]  /*2810*/  LEA R26, R0, R12, 0x1 ;  /* 0x0000000c001a7211 */ /* 0x000fca00078e08ff */
[----:B------:R-:W-:Y:S01]  /*2820*/  IMAD R69, R0, 0x2, R26 ;  /* 0x0000000200457824 */ /* 0x000fe200078e021a */
[CC--:B0-----:R-:W-:Y:S02]  /*2830*/  LEA R6, P0, R11.reuse, R2.reuse, 0x1 ;  /* 0x000000020b067211 */ /* 0x0c1fe400078008ff */
[-C--:B------:R-:W-:Y:S01]  /*2840*/  LEA R4, P1, R60, R2.reuse, 0x1 ;  /* 0x000000023c047211 */ /* 0x080fe200078208ff */
[----:B------:R-:W-:Y:S01]  /*2850*/  IMAD R68, R0, 0x2, R69 ;  /* 0x0000000200447824 */ /* 0x000fe200078e0245 */
[-C--:B------:R-:W-:Y:S02]  /*2860*/  LEA.HI.X.SX32 R7, R11, R55.reuse, 0x1, P0 ;  /* 0x000000370b077211 */ /* 0x080fe400000f0eff */
[-C--:B------:R-:W-:Y:S01]  /*2870*/  LEA.HI.X.SX32 R5, R60, R55.reuse, 0x1, P1 ;  /* 0x000000373c057211 */ /* 0x080fe200008f0eff */
[C---:B------:R-:W-:Y:S01]  /*2880*/  IMAD R13, R0.reuse, 0x2, R68 ;  /* 0x00000002000d7824 */ /* 0x040fe200078e0244 */
[CC--:B-1----:R-:W-:Y:S01]  /*2890*/  LEA R8, P0, R3.reuse, R2.reuse, 0x1 ;  /* 0x0000000203087211 */ /* 0x0c2fe200078008ff */
[----:B------:R0:W5:Y:S02]  /*28a0*/  LDG.E.U16 R80, desc[UR12][R6.64] ;  /* 0x0000000c06507981 */ /* 0x000164000c1e1500 */
[C---:B------:R-:W-:Y:S01]  /*28b0*/  IMAD R19, R0.reuse, 0x2, R13 ;  /* 0x0000000200137824 */ /* 0x040fe200078e020d */
[-C--:B------:R-:W-:Y:S01]  /*28c0*/  LEA.HI.X.SX32 R9, R3, R55.reuse, 0x1, P0 ;  /* 0x0000003703097211 */ /* 0x080fe200000f0eff */
[----:B------:R1:W-:Y:S02]  /*28d0*/  STL [R1+0x14c], R81 ;  /* 0x00014c5101007387 */ /* 0x0003e40000100800 */
[----:B------:R-:W-:Y:S01]  /*28e0*/  IMAD R62, R0, 0x2, R19 ;  /* 0x00000002003e7824 */ /* 0x000fe200078e0213 */
[C---:B0-----:R-:W-:Y:S01]  /*28f0*/  LEA R6, P0, R12.reuse, R2, 0x1 ;  /* 0x000000020c067211 */ /* 0x041fe200078008ff */
[----:B------:R0:W-:Y:S04]  /*2900*/  STL [R1+0x144], R79 ;  /* 0x0001444f01007387 */ /* 0x0001e80000100800 */
[----:B-1----:R1:W5:Y:S01]  /*2910*/  LDG.E.U16 R81, desc[UR12][R4.64] ;  /* 0x0000000c04517981 */ /* 0x002362000c1e1500 */
[----:B------:R-:W-:Y:S01]  /*2920*/  LEA.HI.X.SX32 R7, R12, R55, 0x1, P0 ;  /* 0x000000370c077211 */ /* 0x000fe200000f0eff */
[----:B------:R-:W-:-:S02]  /*2930*/  IMAD R67, R0, 0x2, R62 ;  /* 0x0000000200437824 */ /* 0x000fc400078e023e */
[----:B0-----:R0:W5:Y:S01]  /*2940*/  LDG.E.U16 R79, desc[UR12][R8.64] ;  /* 0x0000000c084f7981 */ /* 0x001162000c1e1500 */
[----:B-1----:R-:W-:-:S04]  /*2950*/  LEA R4, P1, R69, R2, 0x1 ;  /* 0x0000000245047211 */ /* 0x002fc800078208ff */
[----:B------:R-:W-:Y:S02]  /*2960*/  LEA.HI.X.SX32 R5, R69, R55, 0x1, P1 ;  /* 0x0000003745057211 */ /* 0x000fe400008f0eff */
[----:B0-----:R-:W-:Y:S02]  /*2970*/  LEA R8, P0, R68, R2, 0x1 ;  /* 0x0000000244087211 */ /* 0x001fe400078008ff */
[----:B------:R-:W-:Y:S01]  /*2980*/  LEA R14, R0, R67, 0x1 ;  /* 0x00000043000e7211 */ /* 0x000fe200078e08ff */
[----:B------:R0:W5:Y:S01]  /*2990*/  LDG.E.U16 R70, desc[UR12][R4.64] ;  /* 0x0000000c04467981 */ /* 0x000162000c1e1500 */
[----:B------:R-:W-:-:S03]  /*29a0*/  LEA.HI.X.SX32 R9, R68, R55, 0x1, P0 ;  /* 0x0000003744097211 */ /* 0x000fc600000f0eff */
[----:B------:R-:W-:Y:S02]  /*29b0*/  IMAD R20, R0, 0x2, R14 ;  /* 0x0000000200147824 */ /* 0x000fe400078e020e */
[----:B------:R-:W5:Y:S01]  /*29c0*/  LDG.E.U16 R68, desc[UR12][R8.64] ;  /* 0x0000000c08447981 */ /* 0x000f62000c1e1500 */
[----:B0-----:R-:W-:-:S04]  /*29d0*/  LEA R4, P1, R62, R2, 0x1 ;  /* 0x000000023e047211 */ /* 0x001fc800078208ff */
[----:B------:R-:W-:Y:S01]  /*29e0*/  LEA.HI.X.SX32 R5, R62, R55, 0x1, P1 ;  /* 0x000000373e057211 */ /* 0x000fe200008f0eff */
[----:B------:R-:W-:Y:S01]  /*29f0*/  IMAD R63, R0, 0x2, R20 ;  /* 0x00000002003f7824 */ /* 0x000fe200078e0214 */
[----:B--2---:R0:W-:Y:S04]  /*2a00*/  STL [R1+0x138], R76 ;  /* 0x0001384c01007387 */ /* 0x0041e80000100800 */
[----:B0-----:R0:W2:Y:S02]  /*2a10*/  LDG.E.U16 R76, desc[UR12][R6.64] ;  /* 0x0000000c064c7981 */ /* 0x0010a4000c1e1500 */
[----:B0-----:R-:W-:-:S04]  /*2a20*/  LEA R6, P0, R13, R2, 0x1 ;  /* 0x000000020d067211 */ /* 0x001fc800078008ff */
[----:B------:R-:W-:Y:S02]  /*2a30*/  LEA.HI.X.SX32 R7, R13, R55, 0x1, P0 ;  /* 0x000000370d077211 */ /* 0x000fe400000f0eff */
[----:B------:R-:W-:-:S04]  /*2a40*/  LEA R8, P0, R67, R2, 0x1 ;  /* 0x0000000243087211 */ /* 0x000fc800078008ff */
[----:B------:R-:W-:-:S05]  /*2a50*/  LEA.HI.X.SX32 R9, R67, R55, 0x1, P0 ;  /* 0x0000003743097211 */ /* 0x000fca00000f0eff */
[----:B------:R-:W2:Y:S04]  /*2a60*/  LDG.E.U16 R69, desc[UR12][R8.64] ;  /* 0x0000000c08457981 */ /* 0x000ea8000c1e1500 */
[----:B---3--:R-:W-:Y:S04]  /*2a70*/  STL [R1+0x13c], R73 ;  /* 0x00013c4901007387 */ /* 0x008fe80000100800 */
[----:B----4-:R-:W-:Y:S04]  /*2a80*/  STL [R1+0x134], R71 ;  /* 0x0001344701007387 */ /* 0x010fe80000100800 */
[----:B------:R0:W-:Y:S04]  /*2a90*/  STL [R1+0x130], R77 ;  /* 0x0001304d01007387 */ /* 0x0001e80000100800 */
[----:B0-----:R0:W3:Y:S04]  /*2aa0*/  LDG.E.U16 R77, desc[UR12][R6.64] ;  /* 0x0000000c064d7981 */ /* 0x0010e8000c1e1500 */
[----:B-----5:R1:W-:Y:S01]  /*2ab0*/  STL [R1+0x12c], R75 ;  /* 0x00012c4b01007387 */ /* 0x0203e20000100800 */
[----:B0-----:R-:W-:-:S03]  /*2ac0*/  LEA R6, P0, R14, R2, 0x1 ;  /* 0x000000020e067211 */ /* 0x001fc600078008ff */
[----:B-1----:R0:W4:Y:S01]  /*2ad0*/  LDG.E.U16 R75, desc[UR12][R4.64] ;  /* 0x0000000c044b7981 */ /* 0x002122000c1e1500 */
[----:B------:R-:W-:-:S05]  /*2ae0*/  LEA.HI.X.SX32 R7, R14, R55, 0x1, P0 ;  /* 0x000000370e077211 */ /* 0x000fca00000f0eff */
[----:B------:R1:W5:Y:S01]  /*2af0*/  LDG.E.U16 R94, desc[UR12][R6.64] ;  /* 0x0000000c065e7981 */ /* 0x000362000c1e1500 */
[----:B0-----:R-:W-:-:S04]  /*2b00*/  LEA R4, P1, R63, R2, 0x1 ;  /* 0x000000023f047211 */ /* 0x001fc800078208ff */
[----:B------:R-:W-:-:S05]  /*2b10*/  LEA.HI.X.SX32 R5, R63, R55, 0x1, P1 ;  /* 0x000000373f057211 */ /* 0x000fca00008f0eff */
[----:B------:R0:W5:Y:S01]  /*2b20*/  LDG.E.U16 R67, desc[UR12][R4.64] ;  /* 0x0000000c04437981 */ /* 0x000162000c1e1500 */
[----:B------:R-:W-:-:S04]  /*2b30*/  IMAD R52, R0, 0x2, R63 ;  /* 0x0000000200347824 */ /* 0x000fc800078e023f */
[----:B------:R-:W-:Y:S01]  /*2b40*/  IMAD R53, R0, 0x2, R52 ;  /* 0x0000000200357824 */ /* 0x000fe200078e0234 */
[----:B------:R-:W-:-:S03]  /*2b50*/  LEA R8, P0, R52, R2, 0x1 ;  /* 0x0000000234087211 */ /* 0x000fc600078008ff */
[----:B------:R-:W-:Y:S01]  /*2b60*/  IMAD R21, R0, 0x2, R53 ;  /* 0x0000000200157824 */ /* 0x000fe200078e0235 */
[----:B------:R-:W-:-:S03]  /*2b70*/  LEA.HI.X.SX32 R9, R52, R55, 0x1, P0 ;  /* 0x0000003734097211 */ /* 0x000fc600000f0eff */
[C---:B------:R-:W-:Y:S02]  /*2b80*/  IMAD R46, R0.reuse, 0x2, R21 ;  /* 0x00000002002e7824 */ /* 0x040fe400078e0215 */
[----:B------:R-:W5:Y:S03]  /*2b90*/  LDG.E.U16 R93, desc[UR12][R8.64] ;  /* 0x0000000c085d7981 */ /* 0x000f66000c1e1500 */
[----:B------:R-:W-:Y:S02]  /*2ba0*/  LEA R47, R0, R46, 0x1 ;  /* 0x0000002e002f7211 */ /* 0x000fe400078e08ff */
[----:B-1----:R-:W-:-:S03]  /*2bb0*/  LEA R6, P0, R53, R2, 0x1 ;  /* 0x0000000235067211 */ /* 0x002fc600078008ff */
[----:B------:R-:W-:Y:S01]  /*2bc0*/  IMAD R66, R0, 0x2, R47 ;  /* 0x0000000200427824 */ /* 0x000fe200078e022f */
[----:B0-----:R-:W-:-:S03]  /*2bd0*/  LEA R4, P1, R46, R2, 0x1 ;  /* 0x000000022e047211 */ /* 0x001fc600078208ff */
[----:B------:R-:W-:Y:S01]  /*2be0*/  IMAD R22, R0, 0x2, R66 ;  /* 0x0000000200167824 */ /* 0x000fe200078e0242 */
[-C--:B------:R-:W-:Y:S02]  /*2bf0*/  LEA.HI.X.SX32 R7, R53, R55.reuse, 0x1, P0 ;  /* 0x0000003735077211 */ /* 0x080fe400000f0eff */
[-C--:B------:R-:W-:Y:S01]  /*2c00*/  LEA.HI.X.SX32 R5, R46, R55.reuse, 0x1, P1 ;  /* 0x000000372e057211 */ /* 0x080fe200008f0eff */
[C---:B------:R-:W-:Y:S01]  /*2c10*/  IMAD R64, R0.reuse, 0x2, R22 ;  /* 0x0000000200407824 */ /* 0x040fe200078e0216 */
[C---:B------:R-:W-:Y:S01]  /*2c20*/  LEA R46, P0, R47.reuse, R2, 0x1 ;  /* 0x000000022f2e7211 */ /* 0x040fe200078008ff */
[----:B------:R-:W-:Y:S04]  /*2c30*/  STL [R1+0x128], R80 ;  /* 0x0001285001007387 */ /* 0x000fe80000100800 */
[----:B------:R-:W-:Y:S01]  /*2c40*/  STL [R1+0x124], R81 ;  /* 0x0001245101007387 */ /* 0x000fe20000100800 */
[----:B------:R-:W-:Y:S01]  /*2c50*/  LEA.HI.X.SX32 R47, R47, R55, 0x1, P0 ;  /* 0x000000372f2f7211 */ /* 0x000fe200000f0eff */
[----:B------:R-:W-:-:S02]  /*2c60*/  IMAD R50, R0, 0x2, R64 ;  /* 0x0000000200327824 */ /* 0x000fc400078e0240 */
[----:B------:R0:W-:Y:S02]  /*2c70*/  STL [R1+0x120], R79 ;  /* 0x0001204f01007387 */ /* 0x0001e40000100800 */
[----:B------:R-:W-:Y:S02]  /*2c80*/  IMAD R65, R0, 0x2, R50 ;  /* 0x0000000200417824 */ /* 0x000fe400078e0232 */
[----:B0-----:R0:W5:Y:S02]  /*2c90*/  LDG.E.U16 R79, desc[UR12][R6.64] ;  /* 0x0000000c064f7981 */ /* 0x001164000c1e1500 */
[----:B0-----:R-:W-:-:S04]  /*2ca0*/  LEA R6, P0, R66, R2, 0x1 ;  /* 0x0000000242067211 */ /* 0x001fc800078008ff */
[----:B------:R-:W-:-:S05]  /*2cb0*/  LEA.HI.X.SX32 R7, R66, R55, 0x1, P0 ;  /* 0x0000003742077211 */ /* 0x000fca00000f0eff */
[----:B------:R-:W5:Y:S04]  /*2cc0*/  LDG.E.U16 R89, desc[UR12][R6.64] ;  /* 0x0000000c06597981 */ /* 0x000f68000c1e1500 */
[----:B--2---:R-:W-:Y:S04]  /*2cd0*/  STL [R1+0x11c], R76 ;  /* 0x00011c4c01007387 */ /* 0x004fe80000100800 */
[----:B------:R-:W-:Y:S04]  /*2ce0*/  STL [R1+0x118], R70 ;  /* 0x0001184601007387 */ /* 0x000fe80000100800 */
[----:B------:R0:W-:Y:S04]  /*2cf0*/  STL [R1+0x114], R68 ;  /* 0x0001144401007387 */ /* 0x0001e80000100800 */
[----:B0-----:R0:W2:Y:S02]  /*2d00*/  LDG.E.U16 R68, desc[UR12][R4.64] ;  /* 0x0000000c04447981 */ /* 0x0010a4000c1e1500 */
[----:B0-----:R-:W-:-:S04]  /*2d10*/  LEA R4, P1, R64, R2, 0x1 ;  /* 0x0000000240047211 */ /* 0x001fc800078208ff */
[----:B------:R-:W-:Y:S01]  /*2d20*/  LEA.HI.X.SX32 R5, R64, R55, 0x1, P1 ;  /* 0x0000003740057211 */ /* 0x000fe200008f0eff */
[----:B---3--:R-:W-:Y:S04]  /*2d30*/  STL [R1+0x110], R77 ;  /* 0x0001104d01007387 */ /* 0x008fe80000100800 */
[----:B----4-:R0:W-:Y:S04]  /*2d40*/  STL [R1+0x10c], R75 ;  /* 0x00010c4b01007387 */ /* 0x0101e80000100800 */
[----:B0-----:R0:W3:Y:S02]  /*2d50*/  LDG.E.U16 R75, desc[UR12][R46.64] ;  /* 0x0000000c2e4b7981 */ /* 0x0010e4000c1e1500 */
[----:B0-----:R-:W-:-:S04]  /*2d60*/  LEA R46, P0, R50, R2, 0x1 ;  /* 0x00000002322e7211 */ /* 0x001fc800078008ff */
[-C--:B------:R-:W-:Y:S02]  /*2d70*/  LEA.HI.X.SX32 R47, R50, R55.reuse, 0x1, P0 ;  /* 0x00000037322f7211 */ /* 0x080fe400000f0eff */
[C---:B------:R-:W-:Y:S01]  /*2d80*/  LEA R6, P0, R65.reuse, R2, 0x1 ;  /* 0x0000000241067211 */ /* 0x040fe200078008ff */
[----:B------:R0:W-:Y:S03]  /*2d90*/  STL [R1+0x108], R69 ;  /* 0x0001084501007387 */ /* 0x0001e60000100800 */
[----:B------:R-:W-:Y:S01]  /*2da0*/  LEA.HI.X.SX32 R7, R65, R55, 0x1, P0 ;  /* 0x0000003741077211 */ /* 0x000fe200000f0eff */
[----:B-----5:R-:W-:Y:S04]  /*2db0*/  STL [R1+0x104], R94 ;  /* 0x0001045e01007387 */ /* 0x020fe80000100800 */
[----:B------:R1:W-:Y:S04]  /*2dc0*/  STL [R1+0x100], R67 ;  /* 0x0001004301007387 */ /* 0x0003e80000100800 */
[----:B0-----:R0:W4:Y:S04]  /*2dd0*/  LDG.E.U16 R69, desc[UR12][R4.64] ;  /* 0x0000000c04457981 */ /* 0x001128000c1e1500 */
[----:B------:R-:W5:Y:S04]  /*2de0*/  LDG.E.U16 R95, desc[UR12][R6.64] ;  /* 0x0000000c065f7981 */ /* 0x000f68000c1e1500 */
[----:B-1----:R1:W5:Y:S01]  /*2df0*/  LDG.E.U16 R67, desc[UR12][R46.64] ;  /* 0x0000000c2e437981 */ /* 0x002362000c1e1500 */
[----:B------:R-:W-:-:S05]  /*2e00*/  IMAD R15, R0, 0x2, R65 ;  /* 0x00000002000f7824 */ /* 0x000fca00078e0241 */
[----:B------:R-:W-:-:S05]  /*2e10*/  LEA R54, R0, R15, 0x1 ;  /* 0x0000000f00367211 */ /* 0x000fca00078e08ff */
[----:B------:R-:W-:Y:S01]  /*2e20*/  IMAD R51, R0, 0x2, R54 ;  /* 0x0000000200337824 */ /* 0x000fe200078e0236 */
[----:B0-----:R-:W-:-:S03]  /*2e30*/  LEA R4, P1, R54, R2, 0x1 ;  /* 0x0000000236047211 */ /* 0x001fc600078208ff */
[----:B------:R-:W-:Y:S01]  /*2e40*/  IMAD R10, R0, 0x2, R51 ;  /* 0x00000002000a7824 */ /* 0x000fe200078e0233 */
[----:B-1----:R-:W-:-:S04]  /*2e50*/  LEA R46, P0, R51, R2, 0x1 ;  /* 0x00000002332e7211 */ /* 0x002fc800078008ff */
[-C--:B------:R-:W-:Y:S02]  /*2e60*/  LEA.HI.X.SX32 R47, R51, R55.reuse, 0x1, P0 ;  /* 0x00000037332f7211 */ /* 0x080fe400000f0eff */
[----:B------:R-:W-:Y:S02]  /*2e70*/  LEA R6, P0, R10, R2, 0x1 ;  /* 0x000000020a067211 */ /* 0x000fe400078008ff */
[-C--:B------:R-:W-:Y:S01]  /*2e80*/  LEA.HI.X.SX32 R5, R54, R55.reuse, 0x1, P1 ;  /* 0x0000003736057211 */ /* 0x080fe200008f0eff */
[----:B------:R-:W-:Y:S01]  /*2e90*/  IMAD R16, R0, 0x2, R10 ;  /* 0x0000000200107824 */ /* 0x000fe200078e020a */
[----:B------:R-:W-:Y:S01]  /*2ea0*/  LEA.HI.X.SX32 R7, R10, R55, 0x1, P0 ;  /* 0x000000370a077211 */ /* 0x000fe200000f0eff */
[----:B------:R0:W-:Y:S02]  /*2eb0*/  STL [R1+0xfc], R93 ;  /* 0x0000fc5d01007387 */ /* 0x0001e40000100800 */
[C---:B------:R-:W-:Y:S02]  /*2ec0*/  IMAD R48, R0.reuse, 0x2, R16 ;  /* 0x0000000200307824 */ /* 0x040fe400078e0210 */
[----:B------:R-:W5:Y:S04]  /*2ed0*/  LDG.E.U16 R98, desc[UR12][R46.64] ;  /* 0x0000000c2e627981 */ /* 0x000f68000c1e1500 */
[----:B------:R-:W5:Y:S04]  /*2ee0*/  LDG.E.U16 R96, desc[UR12][R6.64] ;  /* 0x0000000c06607981 */ /* 0x000f68000c1e1500 */
[----:B0-----:R0:W5:Y:S01]  /*2ef0*/  LDG.E.U16 R93, desc[UR12][R4.64] ;  /* 0x0000000c045d7981 */ /* 0x001162000c1e1500 */
[----:B------:R-:W-:-:S04]  /*2f00*/  IMAD R49, R0, 0x2, R48 ;  /* 0x0000000200317824 */ /* 0x000fc800078e0230 */
[----:B------:R-:W-:-:S05]  /*2f10*/  IMAD R59, R0, 0x2, R49 ;  /* 0x00000002003b7824 */ /* 0x000fca00078e0231 */
[----:B------:R-:W-:Y:S02]  /*2f20*/  LEA R17, R0, R59, 0x1 ;  /* 0x0000003b00117211 */ /* 0x000fe400078e08ff */
[----:B0-----:R-:W-:-:S03]  /*2f30*/  LEA R4, P1, R48, R2, 0x1 ;  /* 0x0000000230047211 */ /* 0x001fc600078208ff */
[----:B------:R-:W-:Y:S01]  /*2f40*/  IMAD R58, R0, 0x2, R17 ;  /* 0x00000002003a7824 */ /* 0x000fe200078e0211 */
[-C--:B------:R-:W-:Y:S02]  /*2f50*/  LEA.HI.X.SX32 R5, R48, R55.reuse, 0x1, P1 ;  /* 0x0000003730057211 */ /* 0x080fe400008f0eff */
[CC--:B------:R-:W-:Y:S01]  /*2f60*/  LEA R48, P0, R49.reuse, R2.reuse, 0x1 ;  /* 0x0000000231307211 */ /* 0x0c0fe200078008ff */
[----:B------:R-:W-:Y:S01]  /*2f70*/  IMAD R56, R0, 0x2, R58 ;  /* 0x0000000200387824 */ /* 0x000fe200078e023a */
[CC--:B------:R-:W-:Y:S02]  /*2f80*/  LEA R6, P1, R58.reuse, R2.reuse, 0x1 ;  /* 0x000000023a067211 */ /* 0x0c0fe400078208ff */
[-C--:B------:R-:W-:Y:S02]  /*2f90*/  LEA.HI.X.SX32 R49, R49, R55.reuse, 0x1, P0 ;  /* 0x0000003731317211 */ /* 0x080fe400000f0eff */
[C---:B------:R-:W-:Y:S02]  /*2fa0*/  LEA R46, P0, R59.reuse, R2, 0x1 ;  /* 0x000000023b2e7211 */ /* 0x040fe400078008ff */
[-C--:B------:R-:W-:Y:S01]  /*2fb0*/  LEA.HI.X.SX32 R7, R58, R55.reuse, 0x1, P1 ;  /* 0x000000373a077211 */ /* 0x080fe200008f0eff */
[----:B------:R0:W-:Y:S01]  /*2fc0*/  STL [R1+0xf8], R79 ;  /* 0x0000f84f01007387 */ /* 0x0001e20000100800 */
[----:B------:R-:W-:-:S02]  /*2fd0*/  LEA.HI.X.SX32 R47, R59, R55, 0x1, P0 ;  /* 0x000000373b2f7211 */ /* 0x000fc400000f0eff */
[C---:B------:R-:W-:Y:S01]  /*2fe0*/  LEA R58, P0, R56.reuse, R2, 0x1 ;  /* 0x00000002383a7211 */ /* 0x040fe200078008ff */
[----:B------:R-:W5:Y:S03]  /*2ff0*/  LDG.E.U16 R94, desc[UR12][R48.64] ;  /* 0x0000000c305e7981 */ /* 0x000f66000c1e1500 */
[----:B------:R-:W-:Y:S01]  /*3000*/  LEA.HI.X.SX32 R59, R56, R55, 0x1, P0 ;  /* 0x00000037383b7211 */ /* 0x000fe200000f0eff */
[----:B------:R1:W5:Y:S04]  /*3010*/  LDG.E.U16 R97, desc[UR12][R46.64] ;  /* 0x0000000c2e617981 */ /* 0x000368000c1e1500 */
[----:B0-----:R-:W5:Y:S04]  /*3020*/  LDG.E.U16 R79, desc[UR12][R4.64] ;  /* 0x0000000c044f7981 */ /* 0x001f68000c1e1500 */
[----:B--2---:R-:W-:Y:S04]  /*3030*/  STL [R1+0xf4], R68 ;  /* 0x0000f44401007387 */ /* 0x004fe80000100800 */
[----:B---3--:R-:W-:Y:S04]  /*3040*/  STL [R1+0xf0], R75 ;  /* 0x0000f04b01007387 */ /* 0x008fe80000100800 */
[----:B------:R0:W-:Y:S04]  /*3050*/  STL [R1+0xec], R89 ;  /* 0x0000ec5901007387 */ /* 0x0001e80000100800 */
[----:B0-----:R-:W2:Y:S04]  /*3060*/  LDG.E.U16 R89, desc[UR12][R6.64] ;  /* 0x0000000c06597981 */ /* 0x001ea8000c1e1500 */
[----:B----4-:R-:W-:Y:S04]  /*3070*/  STL [R1+0xe8], R69 ;  /* 0x0000e84501007387 */ /* 0x010fe80000100800 */
[----:B-----5:R-:W-:Y:S04]  /*3080*/  STL [R1+0xe4], R67 ;  /* 0x0000e44301007387 */ /* 0x020fe80000100800 */
[----:B------:R0:W-:Y:S04]  /*3090*/  STL [R1+0xe0], R95 ;  /* 0x0000e05f01007387 */ /* 0x0001e80000100800 */
[----:B0-----:R0:W3:Y:S01]  /*30a0*/  LDG.E.U16 R95, desc[UR12][R58.64] ;  /* 0x0000000c3a5f7981 */ /* 0x0010e2000c1e1500 */
[----:B------:R-:W-:-:S04]  /*30b0*/  IMAD R57, R0, 0x2, R56 ;  /* 0x0000000200397824 */ /* 0x000fc800078e0238 */
[----:B------:R-:W-:-:S04]  /*30c0*/  IMAD R18, R0, 0x2, R57 ;  /* 0x0000000200127824 */ /* 0x000fc800078e0239 */
[----:B------:R-:W-:Y:S01]  /*30d0*/  IMAD R78, R0, 0x2, R18 ;  /* 0x00000002004e7824 */ /* 0x000fe200078e0212 */
[----:B------:R-:W-:-:S03]  /*30e0*/  LEA R56, P0, R57, R2, 0x1 ;  /* 0x0000000239387211 */ /* 0x000fc600078008ff */
[----:B------:R-:W-:Y:S01]  /*30f0*/  IMAD R74, R0, 0x2, R78 ;  /* 0x00000002004a7824 */ /* 0x000fe200078e024e */
[----:B-1----:R-:W-:Y:S02]  /*3100*/  LEA R46, P1, R78, R2, 0x1 ;  /* 0x000000024e2e7211 */ /* 0x002fe400078208ff */
[-C--:B------:R-:W-:Y:S02]  /*3110*/  LEA.HI.X.SX32 R57, R57, R55.reuse, 0x1, P0 ;  /* 0x0000003739397211 */ /* 0x080fe400000f0eff */
[----:B------:R-:W-:Y:S02]  /*3120*/  LEA R72, R0, R74, 0x1 ;  /* 0x0000004a00487211 */ /* 0x000fe400078e08ff */
[----:B0-----:R-:W-:Y:S02]  /*3130*/  LEA R58, P0, R74, R2, 0x1 ;  /* 0x000000024a3a7211 */ /* 0x001fe400078008ff */
[-C--:B------:R-:W-:Y:S01]  /*3140*/  LEA.HI.X.SX32 R47, R78, R55.reuse, 0x1, P1 ;  /* 0x000000374e2f7211 */ /* 0x080fe200008f0eff */
[----:B------:R-:W-:Y:S01]  /*3150*/  IMAD R11, R0, 0x2, R72 ;  /* 0x00000002000b7824 */ /* 0x000fe200078e0248 */
[----:B------:R-:W-:Y:S01]  /*3160*/  LEA.HI.X.SX32 R59, R74, R55, 0x1, P0 ;  /* 0x000000374a3b7211 */ /* 0x000fe200000f0eff */
[----:B------:R0:W-:Y:S02]  /*3170*/  STL [R1+0xdc], R93 ;  /* 0x0000dc5d01007387 */ /* 0x0001e40000100800 */
[----:B------:R-:W-:-:S02]  /*3180*/  IMAD R60, R0, 0x2, R11 ;  /* 0x00000002003c7824 */ /* 0x000fc400078e020b */
[----:B------:R-:W-:Y:S04]  /*3190*/  STL [R1+0xd8], R98 ;  /* 0x0000d86201007387 */ /* 0x000fe80000100800 */
[----:B------:R-:W4:Y:S04]  /*31a0*/  LDG.E.U16 R4, desc[UR12][R46.64] ;  /* 0x0000000c2e047981 */ /* 0x000f28000c1e1500 */
[----:B0-----:R0:W5:Y:S01]  /*31b0*/  LDG.E.U16 R93, desc[UR12][R56.64] ;  /* 0x0000000c385d7981 */ /* 0x001162000c1e1500 */
[----:B------:R-:W-:-:S03]  /*31c0*/  IMAD R61, R0, 0x2, R60 ;  /* 0x00000002003d7824 */ /* 0x000fc600078e023c */
[----:B------:R1:W-:Y:S01]  /*31d0*/  STL [R1+0xd4], R96 ;  /* 0x0000d46001007387 */ /* 0x0003e20000100800 */
[----:B------:R-:W-:-:S03]  /*31e0*/  IMAD R3, R0, 0x2, R61 ;  /* 0x0000000200037824 */ /* 0x000fc600078e023d */
[----:B-1----:R1:W4:Y:S01]  /*31f0*/  LDG.E.U16 R96, desc[UR12][R58.64] ;  /* 0x0000000c3a607981 */ /* 0x002322000c1e1500 */
[-C--:B0-----:R-:W-:Y:S01]  /*3200*/  LEA R56, P0, R72, R2.reuse, 0x1 ;  /* 0x0000000248387211 */ /* 0x081fe200078008ff */
[----:B------:R-:W-:Y:S01]  /*3210*/  IMAD R12, R0, 0x2, R3 ;  /* 0x00000002000c7824 */ /* 0x000fe200078e0203 */
[-C--:B------:R-:W-:Y:S02]  /*3220*/  LEA R46, P1, R60, R2.reuse, 0x1 ;  /* 0x000000023c2e7211 */ /* 0x080fe400078208ff */
[-C--:B------:R-:W-:Y:S01]  /*3230*/  LEA.HI.X.SX32 R57, R72, R55.reuse, 0x1, P0 ;  /* 0x0000003748397211 */ /* 0x080fe200000f0eff */
[----:B------:R-:W-:Y:S01]  /*3240*/  IMAD R85, R0, 0x2, R12 ;  /* 0x0000000200557824 */ /* 0x000fe200078e020c */
[----:B------:R-:W-:Y:S02]  /*3250*/  LEA.HI.X.SX32 R47, R60, R55, 0x1, P1 ;  /* 0x000000373c2f7211 */ /* 0x000fe400008f0eff */
[----:B------:R-:W-:Y:S01]  /*3260*/  LEA R60, P0, R61, R2, 0x1 ;  /* 0x000000023d3c7211 */ /* 0x000fe200078008ff */
[----:B------:R0:W4:Y:S01]  /*3270*/  LDG.E.U16 R100, desc[UR12][R56.64] ;  /* 0x0000000c38647981 */ /* 0x000122000c1e1500 */
[----:B------:R-:W-:-:S02]  /*3280*/  LEA R73, R0, R85, 0x1 ;  /* 0x0000005500497211 */ /* 0x000fc400078e08ff */
[-C--:B------:R-:W-:Y:S02]  /*3290*/  LEA.HI.X.SX32 R61, R61, R55.reuse, 0x1, P0 ;  /* 0x000000373d3d7211 */ /* 0x080fe400000f0eff */
[CC--:B-1----:R-:W-:Y:S01]  /*32a0*/  LEA R58, P0, R3.reuse, R2.reuse, 0x1 ;  /* 0x00000002033a7211 */ /* 0x0c2fe200078008ff */
[----:B------:R-:W-:Y:S02]  /*32b0*/  IMAD R71, R0, 0x2, R73 ;  /* 0x0000000200477824 */ /* 0x000fe400078e0249 */
[----:B------:R1:W4:Y:S01]  /*32c0*/  LDG.E.U16 R99, desc[UR12][R60.64] ;  /* 0x0000000c3c637981 */ /* 0x000322000c1e1500 */
[----:B------:R-:W-:Y:S02]  /*32d0*/  LEA.HI.X.SX32 R59, R3, R55, 0x1, P0 ;  /* 0x00000037033b7211 */ /* 0x000fe400000f0eff */
[-C--:B0-----:R-:W-:Y:S01]  /*32e0*/  LEA R56, P1, R85, R2.reuse, 0x1 ;  /* 0x0000000255387211 */ /* 0x081fe200078208ff */
[----:B------:R-:W-:Y:S04]  /*32f0*/  STL [R1+0xd0], R79 ;  /* 0x0000d04f01007387 */ /* 0x000fe80000100800 */
[----:B------:R0:W4:Y:S01]  /*3300*/  LDG.E.U16 R98, desc[UR12][R58.64] ;  /* 0x0000000c3a627981 */ /* 0x000122000c1e1500 */
[----:B-1----:R-:W-:-:S03]  /*3310*/  LEA R60, P0, R73, R2, 0x1 ;  /* 0x00000002493c7211 */ /* 0x002fc600078008ff */
[----:B------:R1:W-:Y:S01]  /*3320*/  STL [R1+0xcc], R94 ;  /* 0x0000cc5e01007387 */ /* 0x0003e20000100800 */
[-C--:B------:R-:W-:Y:S02]  /*3330*/  LEA.HI.X.SX32 R61, R73, R55.reuse, 0x1, P0 ;  /* 0x00000037493d7211 */ /* 0x080fe400000f0eff */
[-C--:B------:R-:W-:Y:S02]  /*3340*/  LEA.HI.X.SX32 R57, R85, R55.reuse, 0x1, P1 ;  /* 0x0000003755397211 */ /* 0x080fe400008f0eff */
[C---:B0-----:R-:W-:Y:S01]  /*3350*/  LEA R58, P0, R71.reuse, R2, 0x1 ;  /* 0x00000002473a7211 */ /* 0x041fe200078008ff */
[----:B------:R0:W-:Y:S04]  /*3360*/  STL [R1+0xc8], R97 ;  /* 0x0000c86101007387 */ /* 0x0001e80000100800 */
[----:B-1----:R-:W4:Y:S01]  /*3370*/  LDG.E.U16 R94, desc[UR12][R46.64] ;  /* 0x0000000c2e5e7981 */ /* 0x002f22000c1e1500 */
[----:B------:R-:W-:-:S03]  /*3380*/  LEA.HI.X.SX32 R59, R71, R55, 0x1, P0 ;  /* 0x00000037473b7211 */ /* 0x000fc600000f0eff */
[----:B------:R-:W4:Y:S04]  /*3390*/  LDG.E.U16 R85, desc[UR12][R60.64] ;  /* 0x0000000c3c557981 */ /* 0x000f28000c1e1500 */
[----:B0-----:R-:W4:Y:S04]  /*33a0*/  LDG.E.U16 R97, desc[UR12][R58.64] ;  /* 0x0000000c3a617981 */ /* 0x001f28000c1e1500 */
[----:B--2---:R-:W-:Y:S04]  /*33b0*/  STL [R1+0xc4], R89 ;  /* 0x0000c45901007387 */ /* 0x004fe80000100800 */
[----:B---3--:R0:W-:Y:S04]  /*33c0*/  STL [R1+0xc0], R95 ;  /* 0x0000c05f01007387 */ /* 0x0081e80000100800 */
[----:B0-----:R0:W2:Y:S01]  /*33d0*/  LDG.E.U16 R95, desc[UR12][R56.64] ;  /* 0x0000000c385f7981 */ /* 0x0010a2000c1e1500 */
        /* <DEDUP_REMOVED lines=20> */
[----:B------:R-:W-:Y:S01]  /*3520*/  IMAD R10, R0, 0x2, R51 ;  /* 0x00000002000a7824 */ /* 0x000fe200078e0233 */
[----:B0-----:R-:W-:-:S03]  /*3530*/  LEA R56, P1, R62, R2, 0x1 ;  /* 0x000000023e387211 */ /* 0x001fc600078208ff */
[----:B------:R-:W-:Y:S01]  /*3540*/  IMAD R68, R0, 0x2, R10 ;  /* 0x0000000200447824 */ /* 0x000fe200078e020a */
[----:B------:R-:W-:-:S03]  /*3550*/  LEA.HI.X.SX32 R57, R62, R55, 0x1, P1 ;  /* 0x000000373e397211 */ /* 0x000fc600008f0eff */
[C---:B------:R-:W-:Y:S01]  /*3560*/  IMAD R75, R0.reuse, 0x2, R68 ;  /* 0x00000002004b7824 */ /* 0x040fe200078e0244 */
[----:B-----5:R-:W-:Y:S03]  /*3570*/  STL [R1+0xbc], R93 ;  /* 0x0000bc5d01007387 */ /* 0x020fe60000100800 */
[C---:B------:R-:W-:Y:S01]  /*3580*/  IMAD R54, R0.reuse, 0x2, R75 ;  /* 0x0000000200367824 */ /* 0x040fe200078e024b */
[----:B----4-:R-:W-:Y:S04]  /*3590*/  STL [R1+0xb8], R4 ;  /* 0x0000b80401007387 */ /* 0x010fe80000100800 */
[----:B------:R0:W-:Y:S01]  /*35a0*/  STL [R1+0xb4], R96 ;  /* 0x0000b46001007387 */ /* 0x0001e20000100800 */
[----:B------:R-:W-:Y:S01]  /*35b0*/  IMAD R5, R0, 0x2, R54 ;  /* 0x0000000200057824 */ /* 0x000fe200078e0236 */
[----:B------:R-:W-:-:S02]  /*35c0*/  LEA R62, P0, R63, R2, 0x1 ;  /* 0x000000023f3e7211 */ /* 0x000fc400078008ff */
[----:B0-----:R-:W3:Y:S01]  /*35d0*/  LDG.E.U16 R96, desc[UR12][R56.64] ;  /* 0x0000000c38607981 */ /* 0x001ee2000c1e1500 */
[----:B------:R-:W-:Y:S01]  /*35e0*/  IMAD R69, R0, 0x2, R5 ;  /* 0x0000000200457824 */ /* 0x000fe200078e0205 */
[----:B------:R-:W-:Y:S02]  /*35f0*/  LEA.HI.X.SX32 R63, R63, R55, 0x1, P0 ;  /* 0x000000373f3f7211 */ /* 0x000fe400000f0eff */
[-C--:B------:R-:W-:Y:S02]  /*3600*/  LEA R60, P0, R70, R2.reuse, 0x1 ;  /* 0x00000002463c7211 */ /* 0x080fe400078008ff */
[----:B------:R-:W-:Y:S01]  /*3610*/  LEA R67, R0, R69, 0x1 ;  /* 0x0000004500437211 */ /* 0x000fe200078e08ff */
[----:B------:R0:W4:Y:S01]  /*3620*/  LDG.E.U16 R103, desc[UR12][R62.64] ;  /* 0x0000000c3e677981 */ /* 0x000122000c1e1500 */
[----:B------:R-:W-:Y:S02]  /*3630*/  LEA R58, P1, R64, R2, 0x1 ;  /* 0x00000002403a7211 */ /* 0x000fe400078208ff */
[-C--:B------:R-:W-:Y:S01]  /*3640*/  LEA.HI.X.SX32 R61, R70, R55.reuse, 0x1, P0 ;  /* 0x00000037463d7211 */ /* 0x080fe200000f0eff */
[----:B------:R-:W-:Y:S01]  /*3650*/  IMAD R49, R0, 0x2, R67 ;  /* 0x0000000200317824 */ /* 0x000fe200078e0243 */
[----:B------:R-:W-:-:S02]  /*3660*/  LEA.HI.X.SX32 R59, R64, R55, 0x1, P1 ;  /* 0x00000037403b7211 */ /* 0x000fc400008f0eff */
[CC--:B------:R-:W-:Y:S01]  /*3670*/  LEA R64, P0, R65.reuse, R2.reuse, 0x1 ;  /* 0x0000000241407211 */ /* 0x0c0fe200078008ff */
[C---:B------:R-:W-:Y:S01]  /*3680*/  IMAD R6, R0.reuse, 0x2, R49 ;  /* 0x0000000200067824 */ /* 0x040fe200078e0231 */
[----:B------:R1:W5:Y:S02]  /*3690*/  LDG.E.U16 R102, desc[UR12][R60.64] ;  /* 0x0000000c3c667981 */ /* 0x000364000c1e1500 */
[-C--:B------:R-:W-:Y:S01]  /*36a0*/  LEA.HI.X.SX32 R65, R65, R55.reuse, 0x1, P0 ;  /* 0x0000003741417211 */ /* 0x080fe200000f0eff */
[----:B------:R-:W-:Y:S01]  /*36b0*/  IMAD R78, R0, 0x2, R6 ;  /* 0x00000002004e7824 */ /* 0x000fe200078e0206 */
[----:B------:R-:W4:Y:S01]  /*36c0*/  LDG.E.U16 R101, desc[UR12][R58.64] ;  /* 0x0000000c3a657981 */ /* 0x000f22000c1e1500 */
[CC--:B0-----:R-:W-:Y:S02]  /*36d0*/  LEA R62, P1, R69.reuse, R2.reuse, 0x1 ;  /* 0x00000002453e7211 */ /* 0x0c1fe400078208ff */
[----:B-1----:R-:W-:Y:S01]  /*36e0*/  LEA R60, P0, R68, R2, 0x1 ;  /* 0x00000002443c7211 */ /* 0x002fe200078008ff */
[----:B------:R0:W-:Y:S01]  /*36f0*/  STL [R1+0xb0], R100 ;  /* 0x0000b06401007387 */ /* 0x0001e20000100800 */
[----:B------:R-:W-:-:S02]  /*3700*/  LEA.HI.X.SX32 R63, R69, R55, 0x1, P1 ;  /* 0x00000037453f7211 */ /* 0x000fc400008f0eff */
[----:B------:R-:W-:Y:S01]  /*3710*/  LEA.HI.X.SX32 R61, R68, R55, 0x1, P0 ;  /* 0x00000037443d7211 */ /* 0x000fe200000f0eff */
[----:B------:R-:W-:Y:S04]  /*3720*/  STL [R1+0xac], R94 ;  /* 0x0000ac5e01007387 */ /* 0x000fe80000100800 */
[----:B0-----:R0:W5:Y:S04]  /*3730*/  LDG.E.U16 R100, desc[UR12][R64.64] ;  /* 0x0000000c40647981 */ /* 0x001168000c1e1500 */
[----:B------:R1:W-:Y:S01]  /*3740*/  STL [R1+0xa8], R99 ;  /* 0x0000a86301007387 */ /* 0x0003e20000100800 */
[----:B0-----:R-:W-:-:S03]  /*3750*/  LEA R64, P0, R78, R2, 0x1 ;  /* 0x000000024e407211 */ /* 0x001fc600078008ff */
[----:B------:R0:W-:Y:S01]  /*3760*/  STL [R1+0xa4], R98 ;  /* 0x0000a46201007387 */ /* 0x0001e20000100800 */
[----:B------:R-:W-:-:S03]  /*3770*/  LEA.HI.X.SX32 R65, R78, R55, 0x1, P0 ;  /* 0x000000374e417211 */ /* 0x000fc600000f0eff */
[----:B-1----:R-:W5:Y:S04]  /*3780*/  LDG.E.U16 R99, desc[UR12][R60.64] ;  /* 0x0000000c3c637981 */ /* 0x002f68000c1e1500 */
[----:B0-----:R0:W5:Y:S04]  /*3790*/  LDG.E.U16 R98, desc[UR12][R62.64] ;  /* 0x0000000c3e627981 */ /* 0x001168000c1e1500 */
[----:B--2---:R-:W-:Y:S04]  /*37a0*/  STL [R1+0xa0], R95 ;  /* 0x0000a05f01007387 */ /* 0x004fe80000100800 */
[----:B------:R-:W-:Y:S04]  /*37b0*/  STL [R1+0x9c], R85 ;  /* 0x00009c5501007387 */ /* 0x000fe80000100800 */
[----:B------:R1:W-:Y:S04]  /*37c0*/  STL [R1+0x98], R97 ;  /* 0x0000986101007387 */ /* 0x0003e80000100800 */
[----:B-1----:R1:W2:Y:S01]  /*37d0*/  LDG.E.U16 R97, desc[UR12][R64.64] ;  /* 0x0000000c40617981 */ /* 0x0022a2000c1e1500 */
        /* <DEDUP_REMOVED lines=22> */
[C---:B------:R-:W-:Y:S01]  /*3940*/  IMAD R68, R0.reuse, 0x2, R69 ;  /* 0x0000000200447824 */ /* 0x040fe200078e0245 */
[----:B---3--:R3:W-:Y:S01]  /*3950*/  STL [R1+0x94], R96 ;  /* 0x0000946001007387 */ /* 0x0087e20000100800 */
[-C--:B0-----:R-:W-:Y:S02]  /*3960*/  LEA R62, P1, R89, R2.reuse, 0x1 ;  /* 0x00000002593e7211 */ /* 0x081fe400078208ff */
[----:B------:R-:W-:Y:S02]  /*3970*/  LEA R60, P0, R79, R2, 0x1 ;  /* 0x000000024f3c7211 */ /* 0x000fe400078008ff */
[-C--:B------:R-:W-:Y:S01]  /*3980*/  LEA.HI.X.SX32 R63, R89, R55.reuse, 0x1, P1 ;  /* 0x00000037593f7211 */ /* 0x080fe200008f0eff */
[----:B---3--:R-:W-:Y:S01]  /*3990*/  IMAD R96, R0, 0x2, R68 ;  /* 0x0000000200607824 */ /* 0x008fe200078e0244 */
[----:B------:R-:W-:-:S03]  /*39a0*/  LEA.HI.X.SX32 R61, R79, R55, 0x1, P0 ;  /* 0x000000374f3d7211 */ /* 0x000fc600000f0eff */
[----:B------:R0:W3:Y:S01]  /*39b0*/  LDG.E.U16 R104, desc[UR12][R62.64] ;  /* 0x0000000c3e687981 */ /* 0x0000e2000c1e1500 */
[----:B------:R-:W-:-:S03]  /*39c0*/  LEA R89, R0, R96, 0x1 ;  /* 0x0000006000597211 */ /* 0x000fc600078e08ff */
[----:B------:R4:W3:Y:S01]  /*39d0*/  LDG.E.U16 R105, desc[UR12][R60.64] ;  /* 0x0000000c3c697981 */ /* 0x0008e2000c1e1500 */
[----:B-1----:R-:W-:Y:S01]  /*39e0*/  LEA R64, P0, R93, R2, 0x1 ;  /* 0x000000025d407211 */ /* 0x002fe200078008ff */
[----:B------:R-:W-:-:S03]  /*39f0*/  IMAD R79, R0, 0x2, R89 ;  /* 0x00000002004f7824 */ /* 0x000fc600078e0259 */
[-C--:B------:R-:W-:Y:S02]  /*3a00*/  LEA.HI.X.SX32 R65, R93, R55.reuse, 0x1, P0 ;  /* 0x000000375d417211 */ /* 0x080fe400000f0eff */
[-C--:B0-----:R-:W-:Y:S01]  /*3a10*/  LEA R62, P0, R94, R2.reuse, 0x1 ;  /* 0x000000025e3e7211 */ /* 0x081fe200078008ff */
[----:B------:R-:W-:Y:S01]  /*3a20*/  IMAD R78, R0, 0x2, R79 ;  /* 0x00000002004e7824 */ /* 0x000fe200078e024f */
[CC--:B----4-:R-:W-:Y:S01]  /*3a30*/  LEA R60, P1, R95.reuse, R2.reuse, 0x1 ;  /* 0x000000025f3c7211 */ /* 0x0d0fe200078208ff */
[----:B------:R0:W-:Y:S01]  /*3a40*/  STL [R1+0x90], R103 ;  /* 0x0000906701007387 */ /* 0x0001e20000100800 */
[-C--:B------:R-:W-:Y:S01]  /*3a50*/  LEA.HI.X.SX32 R63, R94, R55.reuse, 0x1, P0 ;  /* 0x000000375e3f7211 */ /* 0x080fe200000f0eff */
[----:B------:R-:W-:Y:S01]  /*3a60*/  IMAD R93, R0, 0x2, R78 ;  /* 0x00000002005d7824 */ /* 0x000fe200078e024e */
[----:B------:R-:W-:Y:S01]  /*3a70*/  LEA.HI.X.SX32 R61, R95, R55, 0x1, P1 ;  /* 0x000000375f3d7211 */ /* 0x000fe200008f0eff */
[----:B-----5:R1:W-:Y:S04]  /*3a80*/  STL [R1+0x8c], R102 ;  /* 0x00008c6601007387 */ /* 0x0203e80000100800 */
[----:B0-----:R0:W4:Y:S04]  /*3a90*/  LDG.E.U16 R103, desc[UR12][R64.64] ;  /* 0x0000000c40677981 */ /* 0x001128000c1e1500 */
[----:B------:R5:W-:Y:S04]  /*3aa0*/  STL [R1+0x88], R101 ;  /* 0x0000886501007387 */ /* 0x000be80000100800 */
[----:B-1----:R1:W3:Y:S01]  /*3ab0*/  LDG.E.U16 R102, desc[UR12][R62.64] ;  /* 0x0000000c3e667981 */ /* 0x0022e2000c1e1500 */
[----:B0-----:R-:W-:-:S04]  /*3ac0*/  LEA R64, P0, R96, R2, 0x1 ;  /* 0x0000000260407211 */ /* 0x001fc800078008ff */
[----:B------:R-:W-:Y:S01]  /*3ad0*/  LEA.HI.X.SX32 R65, R96, R55, 0x1, P0 ;  /* 0x0000003760417211 */ /* 0x000fe200000f0eff */
[----:B-----5:R0:W5:Y:S01]  /*3ae0*/  LDG.E.U16 R101, desc[UR12][R60.64] ;  /* 0x0000000c3c657981 */ /* 0x020162000c1e1500 */
[----:B-1----:R-:W-:-:S03]  /*3af0*/  LEA R62, P1, R93, R2, 0x1 ;  /* 0x000000025d3e7211 */ /* 0x002fc600078208ff */
[----:B------:R1:W-:Y:S01]  /*3b00*/  STL [R1+0x84], R100 ;  /* 0x0000846401007387 */ /* 0x0003e20000100800 */
[-C--:B------:R-:W-:Y:S02]  /*3b10*/  LEA.HI.X.SX32 R63, R93, R55.reuse, 0x1, P1 ;  /* 0x000000375d3f7211 */ /* 0x080fe400008f0eff */
[CC--:B0-----:R-:W-:Y:S01]  /*3b20*/  LEA R60, P0, R83.reuse, R2.reuse, 0x1 ;  /* 0x00000002533c7211 */ /* 0x0c1fe200078008ff */
[----:B------:R0:W-:Y:S03]  /*3b30*/  STL [R1+0x80], R99 ;  /* 0x0000806301007387 */ /* 0x0001e60000100800 */
[----:B------:R-:W-:Y:S01]  /*3b40*/  LEA.HI.X.SX32 R61, R83, R55, 0x1, P0 ;  /* 0x00000037533d7211 */ /* 0x000fe200000f0eff */
[----:B-1----:R1:W3:Y:S04]  /*3b50*/  LDG.E.U16 R100, desc[UR12][R64.64] ;  /* 0x0000000c40647981 */ /* 0x0022e8000c1e1500 */
[----:B------:R1:W-:Y:S04]  /*3b60*/  STL [R1+0x7c], R98 ;  /* 0x00007c6201007387 */ /* 0x0003e80000100800 */
[----:B0-----:R0:W4:Y:S01]  /*3b70*/  LDG.E.U16 R99, desc[UR12][R62.64] ;  /* 0x0000000c3e637981 */ /* 0x001122000c1e1500 */
[----:B-1----:R-:W-:-:S04]  /*3b80*/  LEA R64, P0, R80, R2, 0x1 ;  /* 0x0000000250407211 */ /* 0x002fc800078008ff */
[----:B------:R-:W-:Y:S01]  /*3b90*/  LEA.HI.X.SX32 R65, R80, R55, 0x1, P0 ;  /* 0x0000003750417211 */ /* 0x000fe200000f0eff */
[----:B------:R1:W4:Y:S01]  /*3ba0*/  LDG.E.U16 R98, desc[UR12][R60.64] ;  /* 0x0000000c3c627981 */ /* 0x000322000c1e1500 */
[----:B0-----:R-:W-:-:S04]  /*3bb0*/  LEA R62, P1, R81, R2, 0x1 ;  /* 0x00000002513e7211 */ /* 0x001fc800078208ff */
[----:B------:R-:W-:Y:S02]  /*3bc0*/  LEA.HI.X.SX32 R63, R81, R55, 0x1, P1 ;  /* 0x00000037513f7211 */ /* 0x000fe400008f0eff */
[----:B-1----:R-:W-:-:S03]  /*3bd0*/  LEA R60, P0, R76, R2, 0x1 ;  /* 0x000000024c3c7211 */ /* 0x002fc600078008ff */
[----:B------:R0:W5:Y:S01]  /*3be0*/  LDG.E.U16 R96, desc[UR12][R62.64] ;  /* 0x0000000c3e607981 */ /* 0x000162000c1e1500 */
[----:B------:R-:W-:-:S05]  /*3bf0*/  LEA.HI.X.SX32 R61, R76, R55, 0x1, P0 ;  /* 0x000000374c3d7211 */ /* 0x000fca00000f0eff */
[----:B------:R-:W5:Y:S01]  /*3c00*/  LDG.E.U16 R95, desc[UR12][R60.64] ;  /* 0x0000000c3c5f7981 */ /* 0x000f62000c1e1500 */
[----:B0-----:R-:W-:-:S04]  /*3c10*/  LEA R62, P0, R66, R2, 0x1 ;  /* 0x00000002423e7211 */ /* 0x001fc800078008ff */
[----:B------:R-:W-:Y:S02]  /*3c20*/  LEA.HI.X.SX32 R63, R66, R55, 0x1, P0 ;  /* 0x00000037423f7211 */ /* 0x000fe400000f0eff */
[----:B------:R-:W-:-:S03]  /*3c30*/  LEA R66, P0, R67, R2, 0x1 ;  /* 0x0000000243427211 */ /* 0x000fc600078008ff */
[----:B------:R0:W5:Y:S01]  /*3c40*/  LDG.E.U16 R83, desc[UR12][R62.64] ;  /* 0x0000000c3e537981 */ /* 0x000162000c1e1500 */
[----:B------:R-:W-:-:S05]  /*3c50*/  LEA.HI.X.SX32 R67, R67, R55, 0x1, P0 ;  /* 0x0000003743437211 */ /* 0x000fca00000f0eff */
[----:B------:R1:W5:Y:S01]  /*3c60*/  LDG.E.U16 R80, desc[UR12][R66.64] ;  /* 0x0000000c42507981 */ /* 0x000362000c1e1500 */
[----:B0-----:R-:W-:-:S04]  /*3c70*/  LEA R62, P0, R72, R2, 0x1 ;  /* 0x00000002483e7211 */ /* 0x001fc800078008ff */
[----:B------:R-:W-:Y:S02]  /*3c80*/  LEA.HI.X.SX32 R63, R72, R55, 0x1, P0 ;  /* 0x00000037483f7211 */ /* 0x000fe400000f0eff */
[----:B-1----:R-:W-:-:S03]  /*3c90*/  LEA R66, P0, R71, R2, 0x1 ;  /* 0x0000000247427211 */ /* 0x002fc600078008ff */
[----:B------:R0:W5:Y:S01]  /*3ca0*/  LDG.E.U16 R76, desc[UR12][R62.64] ;  /* 0x0000000c3e4c7981 */ /* 0x000162000c1e1500 */
[----:B------:R-:W-:Y:S01]  /*3cb0*/  LEA.HI.X.SX32 R67, R71, R55, 0x1, P0 ;  /* 0x0000003747437211 */ /* 0x000fe200000f0eff */
[----:B------:R-:W-:Y:S01]  /*3cc0*/  IMAD R93, R0, 0x2, R93 ;  /* 0x00000002005d7824 */ /* 0x000fe200078e025d */
[----:B0-----:R-:W-:-:S04]  /*3cd0*/  LEA R62, P0, R70, R2, 0x1 ;  /* 0x00000002463e7211 */ /* 0x001fc800078008ff */
[----:B------:R-:W-:Y:S01]  /*3ce0*/  LEA.HI.X.SX32 R63, R70, R55, 0x1, P0 ;  /* 0x00000037463f7211 */ /* 0x000fe200000f0eff */
[----:B--2---:R0:W-:Y:S04]  /*3cf0*/  STL [R1+0x78], R97 ;  /* 0x0000786101007387 */ /* 0x0041e80000100800 */
[----:B0-----:R0:W2:Y:S02]  /*3d00*/  LDG.E.U16 R97, desc[UR12][R64.64] ;  /* 0x0000000c40617981 */ /* 0x0010a4000c1e1500 */
[----:B0-----:R-:W-:-:S04]  /*3d10*/  LEA R64, P1, R77, R2, 0x1 ;  /* 0x000000024d407211 */ /* 0x001fc800078208ff */
[----:B------:R-:W-:Y:S02]  /*3d20*/  LEA.HI.X.SX32 R65, R77, R55, 0x1, P1 ;  /* 0x000000374d417211 */ /* 0x000fe400008f0eff */
[----:B------:R-:W-:-:S03]  /*3d30*/  LEA R60, P1, R75, R2, 0x1 ;  /* 0x000000024b3c7211 */ /* 0x000fc600078208ff */
[----:B------:R0:W2:Y:S01]  /*3d40*/  LDG.E.U16 R94, desc[UR12][R64.64] ;  /* 0x0000000c405e7981 */ /* 0x0000a2000c1e1500 */
[----:B------:R-:W-:-:S05]  /*3d50*/  LEA.HI.X.SX32 R61, R75, R55, 0x1, P1 ;  /* 0x000000374b3d7211 */ /* 0x000fca00008f0eff */
[----:B------:R1:W2:Y:S01]  /*3d60*/  LDG.E.U16 R81, desc[UR12][R60.64] ;  /* 0x0000000c3c517981 */ /* 0x0002a2000c1e1500 */
[----:B0-----:R-:W-:-:S04]  /*3d70*/  LEA R64, P1, R74, R2, 0x1 ;  /* 0x000000024a407211 */ /* 0x001fc800078208ff */
[-C--:B------:R-:W-:Y:S02]  /*3d80*/  LEA.HI.X.SX32 R65, R74, R55.reuse, 0x1, P1 ;  /* 0x000000374a417211 */ /* 0x080fe400008f0eff */
[CC--:B-1----:R-:W-:Y:S01]  /*3d90*/  LEA R60, P1, R73.reuse, R2.reuse, 0x1 ;  /* 0x00000002493c7211 */ /* 0x0c2fe200078208ff */
[----:B------:R-:W2:Y:S03]  /*3da0*/  LDG.E.U16 R74, desc[UR12][R66.64] ;  /* 0x0000000c424a7981 */ /* 0x000ea6000c1e1500 */
[----:B------:R-:W-:Y:S01]  /*3db0*/  LEA.HI.X.SX32 R61, R73, R55, 0x1, P1 ;  /* 0x00000037493d7211 */ /* 0x000fe200008f0eff */
[----:B------:R0:W2:Y:S04]  /*3dc0*/  LDG.E.U16 R77, desc[UR12][R64.64] ;  /* 0x0000000c404d7981 */ /* 0x0000a8000c1e1500 */
[----:B------:R1:W2:Y:S04]  /*3dd0*/  LDG.E.U16 R75, desc[UR12][R60.64] ;  /* 0x0000000c3c4b7981 */ /* 0x0002a8000c1e1500 */
[----:B------:R1:W2:Y:S01]  /*3de0*/  LDG.E.U16 R73, desc[UR12][R62.64] ;  /* 0x0000000c3e497981 */ /* 0x0002a2000c1e1500 */
[----:B0-----:R-:W-:-:S02]  /*3df0*/  LEA R64, P0, R89, R2, 0x1 ;  /* 0x0000000259407211 */ /* 0x001fc400078008ff */
[----:B-1----:R-:W-:-:S04]  /*3e00*/  LEA R60, P1, R85, R2, 0x1 ;  /* 0x00000002553c7211 */ /* 0x002fc800078208ff */
[-C--:B------:R-:W-:Y:S02]  /*3e10*/  LEA.HI.X.SX32 R61, R85, R55.reuse, 0x1, P1 ;  /* 0x00000037553d7211 */ /* 0x080fe400008f0eff */
[-C--:B------:R-:W-:Y:S02]  /*3e20*/  LEA.HI.X.SX32 R65, R89, R55.reuse, 0x1, P0 ;  /* 0x0000003759417211 */ /* 0x080fe400000f0eff */
[CC--:B------:R-:W-:Y:S01]  /*3e30*/  LEA R62, P1, R93.reuse, R2.reuse, 0x1 ;  /* 0x000000025d3e7211 */ /* 0x0c0fe200078208ff */
[----:B------:R0:W2:Y:S03]  /*3e40*/  LDG.E.U16 R72, desc[UR12][R60.64] ;  /* 0x0000000c3c487981 */ /* 0x0000a6000c1e1500 */
[----:B------:R-:W-:Y:S01]  /*3e50*/  LEA.HI.X.SX32 R63, R93, R55, 0x1, P1 ;  /* 0x000000375d3f7211 */ /* 0x000fe200008f0eff */
[----:B------:R1:W2:Y:S04]  /*3e60*/  LDG.E.U16 R71, desc[UR12][R64.64] ;  /* 0x0000000c40477981 */ /* 0x0002a8000c1e1500 */
[----:B------:R-:W2:Y:S01]  /*3e70*/  LDG.E.U16 R70, desc[UR12][R62.64] ;  /* 0x0000000c3e467981 */ /* 0x000ea2000c1e1500 */
[----:B0-----:R-:W-:-:S02]  /*3e80*/  LEA R60, P0, R52, R2, 0x1 ;  /* 0x00000002343c7211 */ /* 0x001fc400078008ff */
[CC--:B-1----:R-:W-:Y:S02]  /*3e90*/  LEA R64, P1, R53.reuse, R2.reuse, 0x1 ;  /* 0x0000000235407211 */ /* 0x0c2fe400078208ff */
[-C--:B------:R-:W-:Y:S02]  /*3ea0*/  LEA.HI.X.SX32 R61, R52, R55.reuse, 0x1, P0 ;  /* 0x00000037343d7211 */ /* 0x080fe400000f0eff */
[C---:B------:R-:W-:Y:S02]  /*3eb0*/  LEA R52, P0, R50.reuse, R2, 0x1 ;  /* 0x0000000232347211 */ /* 0x040fe400078008ff */
[-C--:B------:R-:W-:Y:S01]  /*3ec0*/  LEA.HI.X.SX32 R65, R53, R55.reuse, 0x1, P1 ;  /* 0x0000003735417211 */ /* 0x080fe200008f0eff */
[----:B------:R0:W2:Y:S01]  /*3ed0*/  LDG.E.U16 R67, desc[UR12][R60.64] ;  /* 0x0000000c3c437981 */ /* 0x0000a2000c1e1500 */
[----:B------:R-:W-:-:S03]  /*3ee0*/  LEA.HI.X.SX32 R53, R50, R55, 0x1, P0 ;  /* 0x0000003732357211 */ /* 0x000fc600000f0eff */
[----:B------:R-:W2:Y:S01]  /*3ef0*/  LDG.E.U16 R66, desc[UR12][R64.64] ;  /* 0x0000000c40427981 */ /* 0x000ea2000c1e1500 */
[-C--:B------:R-:W-:Y:S02]  /*3f00*/  LEA R50, P0, R54, R2.reuse, 0x1 ;  /* 0x0000000236327211 */ /* 0x080fe400078008ff */
[----:B0-----:R-:W-:-:S04]  /*3f10*/  LEA R60, P1, R51, R2, 0x1 ;  /* 0x00000002333c7211 */ /* 0x001fc800078208ff */
[-C--:B------:R-:W-:Y:S01]  /*3f20*/  LEA.HI.X.SX32 R61, R51, R55.reuse, 0x1, P1 ;  /* 0x00000037333d7211 */ /* 0x080fe200008f0eff */
[----:B------:R0:W2:Y:S01]  /*3f30*/  LDG.E.U16 R65, desc[UR12][R52.64] ;  /* 0x0000000c34417981 */ /* 0x0000a2000c1e1500 */
[----:B------:R-:W-:-:S03]  /*3f40*/  LEA.HI.X.SX32 R51, R54, R55, 0x1, P0 ;  /* 0x0000003736337211 */ /* 0x000fc600000f0eff */
[----:B------:R1:W2:Y:S04]  /*3f50*/  LDG.E.U16 R64, desc[UR12][R60.64] ;  /* 0x0000000c3c407981 */ /* 0x0002a8000c1e1500 */
[----:B------:R1:W2:Y:S01]  /*3f60*/  LDG.E.U16 R54, desc[UR12][R50.64] ;  /* 0x0000000c32367981 */ /* 0x0002a2000c1e1500 */
[----:B0-----:R-:W-:-:S04]  /*3f70*/  LEA R52, P1, R49, R2, 0x1 ;  /* 0x0000000231347211 */ /* 0x001fc800078208ff */
[-C--:B------:R-:W-:Y:S02]  /*3f80*/  LEA.HI.X.SX32 R53, R49, R55.reuse, 0x1, P1 ;  /* 0x0000003731357211 */ /* 0x080fe400008f0eff */
[-C--:B-1----:R-:W-:Y:S02]  /*3f90*/  LEA R60, P0, R48, R2.reuse, 0x1 ;  /* 0x00000002303c7211 */ /* 0x082fe400078008ff */
[-C--:B------:R-:W-:Y:S02]  /*3fa0*/  LEA R62, P1, R46, R2.reuse, 0x1 ;  /* 0x000000022e3e7211 */ /* 0x080fe400078208ff */
[-C--:B------:R-:W-:Y:S01]  /*3fb0*/  LEA.HI.X.SX32 R61, R48, R55.reuse, 0x1, P0 ;  /* 0x00000037303d7211 */ /* 0x080fe200000f0eff */
[----:B------:R-:W2:Y:S01]  /*3fc0*/  LDG.E.U16 R53, desc[UR12][R52.64] ;  /* 0x0000000c34357981 */ /* 0x000ea2000c1e1500 */
[----:B------:R-:W-:Y:S02]  /*3fd0*/  LEA.HI.X.SX32 R63, R46, R55, 0x1, P1 ;  /* 0x000000372e3f7211 */ /* 0x000fe400008f0eff */
[----:B------:R-:W-:-:S03]  /*3fe0*/  LEA R46, P0, R47, R2, 0x1 ;  /* 0x000000022f2e7211 */ /* 0x000fc600078008ff */
[----:B------:R-:W2:Y:S01]  /*3ff0*/  LDG.E.U16 R125, desc[UR12][R62.64] ;  /* 0x0000000c3e7d7981 */ /* 0x000ea2000c1e1500 */
[-C--:B------:R-:W-:Y:S02]  /*4000*/  LEA.HI.X.SX32 R47, R47, R55.reuse, 0x1, P0 ;  /* 0x000000372f2f7211 */ /* 0x080fe400000f0eff */
[-C--:B------:R-:W-:Y:S01]  /*4010*/  LEA R48, P0, R56, R2.reuse, 0x1 ;  /* 0x0000000238307211 */ /* 0x080fe200078008ff */
[----:B------:R-:W2:Y:S01]  /*4020*/  LDG.E.U16 R52, desc[UR12][R60.64] ;  /* 0x0000000c3c347981 */ /* 0x000ea2000c1e1500 */
[----:B------:R-:W-:Y:S02]  /*4030*/  LEA R50, P1, R58, R2, 0x1 ;  /* 0x000000023a327211 */ /* 0x000fe400078208ff */
[-C--:B------:R-:W-:Y:S01]  /*4040*/  LEA.HI.X.SX32 R49, R56, R55.reuse, 0x1, P0 ;  /* 0x0000003738317211 */ /* 0x080fe200000f0eff */
[----:B------:R0:W2:Y:S01]  /*4050*/  LDG.E.U16 R124, desc[UR12][R46.64] ;  /* 0x0000000c2e7c7981 */ /* 0x0000a2000c1e1500 */
[----:B------:R-:W-:-:S03]  /*4060*/  LEA.HI.X.SX32 R51, R58, R55, 0x1, P1 ;  /* 0x000000373a337211 */ /* 0x000fc600008f0eff */
[----:B------:R1:W2:Y:S04]  /*4070*/  LDG.E.U16 R123, desc[UR12][R48.64] ;  /* 0x0000000c307b7981 */ /* 0x0002a8000c1e1500 */
[----:B------:R3:W2:Y:S01]  /*4080*/  LDG.E.U16 R122, desc[UR12][R50.64] ;  /* 0x0000000c327a7981 */ /* 0x0006a2000c1e1500 */
[-C--:B0-----:R-:W-:Y:S02]  /*4090*/  LEA R46, P0, R69, R2.reuse, 0x1 ;  /* 0x00000002452e7211 */ /* 0x081fe400078008ff */
[----:B-1----:R-:W-:Y:S02]  /*40a0*/  LEA R48, P1, R79, R2, 0x1 ;  /* 0x000000024f307211 */ /* 0x002fe400078208ff */
[-C--:B------:R-:W-:Y:S02]  /*40b0*/  LEA.HI.X.SX32 R47, R69, R55.reuse, 0x1, P0 ;  /* 0x00000037452f7211 */ /* 0x080fe400000f0eff */
[----:B------:R-:W-:-:S03]  /*40c0*/  LEA.HI.X.SX32 R49, R79, R55, 0x1, P1 ;  /* 0x000000374f317211 */ /* 0x000fc600008f0eff */
[----:B------:R-:W2:Y:S04]  /*40d0*/  LDG.E.U16 R79, desc[UR12][R46.64] ;  /* 0x0000000c2e4f7981 */ /* 0x000ea8000c1e1500 */
[----:B------:R-:W2:Y:S04]  /*40e0*/  LDG.E.U16 R69, desc[UR12][R48.64] ;  /* 0x0000000c30457981 */ /* 0x000ea8000c1e1500 */
[----:B---3--:R-:W-:Y:S04]  /*40f0*/  STL [R1+0x74], R105 ;  /* 0x0000746901007387 */ /* 0x008fe80000100800 */
[----:B------:R-:W-:Y:S04]  /*4100*/  STL [R1+0x70], R104 ;  /* 0x0000706801007387 */ /* 0x000fe80000100800 */
[----:B----4-:R-:W-:Y:S04]  /*4110*/  STL [R1+0x6c], R103 ;  /* 0x00006c6701007387 */ /* 0x010fe80000100800 */
[----:B------:R-:W-:Y:S04]  /*4120*/  STL [R1+0x68], R102 ;  /* 0x0000686601007387 */ /* 0x000fe80000100800 */
[----:B-----5:R-:W-:Y:S04]  /*4130*/  STL [R1+0x64], R101 ;  /* 0x0000646501007387 */ /* 0x020fe80000100800 */
[----:B------:R-:W-:Y:S04]  /*4140*/  STL [R1+0x60], R100 ;  /* 0x0000606401007387 */ /* 0x000fe80000100800 */
[----:B------:R-:W-:Y:S04]  /*4150*/  STL [R1+0x5c], R99 ;  /* 0x00005c6301007387 */ /* 0x000fe80000100800 */
[----:B------:R-:W-:Y:S01]  /*4160*/  STL [R1+0x58], R98 ;  /* 0x0000586201007387 */ /* 0x000fe20000100800 */
[----:B------:R-:W-:-:S05]  /*4170*/  IMAD R93, R0, 0x2, R93 ;  /* 0x00000002005d7824 */ /* 0x000fca00078e025d */
[----:B------:R-:W-:-:S04]  /*4180*/  LEA R50, P0, R93, R2, 0x1 ;  /* 0x000000025d327211 */ /* 0x000fc800078008ff */
[----:B------:R-:W-:Y:S01]  /*4190*/  LEA.HI.X.SX32 R51, R93, R55, 0x1, P0 ;  /* 0x000000375d337211 */ /* 0x000fe200000f0eff */
[----:B--2---:R-:W-:Y:S04]  /*41a0*/  STL [R1+0x54], R97 ;  /* 0x0000546101007387 */ /* 0x004fe80000100800 */
[----:B------:R-:W-:Y:S04]  /*41b0*/  STL [R1+0x50], R96 ;  /* 0x0000506001007387 */ /* 0x000fe80000100800 */
        /* <DEDUP_REMOVED lines=11> */
[----:B------:R0:W-:Y:S04]  /*4270*/  STL [R1+0x8c8], R125 ;  /* 0x0008c87d01007387 */ /* 0x0001e80000100800 */
[----:B0-----:R-:W2:Y:S04]  /*4280*/  LDL.LU R125, [R1+0x240] ;  /* 0x00024000017d7983 */ /* 0x001ea80000300800 */
[----:B------:R-:W-:Y:S04]  /*4290*/  STL [R1+0x20], R71 ;  /* 0x0000204701007387 */ /* 0x000fe80000100800 */
[----:B------:R-:W-:Y:S04]  /*42a0*/  STL [R1+0x1c], R70 ;  /* 0x00001c4601007387 */ /* 0x000fe80000100800 */
[----:B------:R0:W-:Y:S04]  /*42b0*/  STL [R1+0x8cc], R124 ;  /* 0x0008cc7c01007387 */ /* 0x0001e80000100800 */
[----:B0-----:R-:W3:Y:S04]  /*42c0*/  LDL.LU R124, [R1+0x1d0] ;  /* 0x0001d000017c7983 */ /* 0x001ee80000300800 */
[----:B------:R-:W-:Y:S04]  /*42d0*/  STL [R1+0x18], R67 ;  /* 0x0000184301007387 */ /* 0x000fe80000100800 */
[----:B------:R0:W-:Y:S04]  /*42e0*/  STL [R1+0x8d0], R123 ;  /* 0x0008d07b01007387 */ /* 0x0001e80000100800 */
[----:B------:R-:W-:Y:S04]  /*42f0*/  STL [R1+0x14], R66 ;  /* 0x0000144201007387 */ /* 0x000fe80000100800 */
[----:B0-----:R-:W4:Y:S04]  /*4300*/  LDL.LU R123, [R1+0x1d8] ;  /* 0x0001d800017b7983 */ /* 0x001f280000300800 */
[----:B------:R-:W-:Y:S04]  /*4310*/  STL [R1+0x10], R65 ;  /* 0x0000104101007387 */ /* 0x000fe80000100800 */
[----:B------:R-:W-:Y:S04]  /*4320*/  STL [R1+0xc], R64 ;  /* 0x00000c4001007387 */ /* 0x000fe80000100800 */
[----:B------:R0:W-:Y:S04]  /*4330*/  STL [R1+0x8d4], R122 ;  /* 0x0008d47a01007387 */ /* 0x0001e80000100800 */
[----:B0-----:R-:W5:Y:S04]  /*4340*/  LDL.LU R122, [R1+0x238] ;  /* 0x00023800017a7983 */ /* 0x001f680000300800 */
[----:B------:R0:W-:Y:S04]  /*4350*/  STL [R1+0x8], R54 ;  /* 0x0000083601007387 */ /* 0x0001e80000100800 */
[----:B0-----:R0:W3:Y:S04]  /*4360*/  LDG.E.U16 R54, desc[UR12][R50.64] ;  /* 0x0000000c32367981 */ /* 0x0010e8000c1e1500 */
[----:B------:R1:W-:Y:S04]  /*4370*/  STL [R1+0x8d8], R79 ;  /* 0x0008d84f01007387 */ /* 0x0003e80000100800 */
[----:B-1----:R-:W4:Y:S04]  /*4380*/  LDL.LU R79, [R1+0x248] ;  /* 0x00024800014f7983 */ /* 0x002f280000300800 */
[----:B------:R-:W-:Y:S04]  /*4390*/  STL [R1+0x4], R53 ;  /* 0x0000043501007387 */ /* 0x000fe80000100800 */
[----:B------:R1:W-:Y:S04]  /*43a0*/  STL [R1+0x8dc], R69 ;  /* 0x0008dc4501007387 */ /* 0x0003e80000100800 */
[----:B-1----:R-:W4:Y:S01]  /*43b0*/  LDL.LU R69, [R1+0x250] ;  /* 0x0002500001457983 */ /* 0x002f220000300800 */
[----:B------:R-:W-:-:S02]  /*43c0*/  LEA R48, P0, R92, R2, 0x1 ;  /* 0x000000025c307211 */ /* 0x000fc400078008ff */
[CC--:B------:R-:W-:Y:S01]  /*43d0*/  LEA R46, P1, R91.reuse, R2.reuse, 0x1 ;  /* 0x000000025b2e7211 */ /* 0x0c0fe200078208ff */
[----:B------:R1:W-:Y:S01]  /*43e0*/  STL [R1], R52 ;  /* 0x0000003401007387 */ /* 0x0003e20000100800 */
[-C--:B------:R-:W-:Y:S02]  /*43f0*/  LEA.HI.X.SX32 R49, R92, R55.reuse, 0x1, P0 ;  /* 0x000000375c317211 */ /* 0x080fe400000f0eff */
[----:B------:R-:W-:Y:S02]  /*4400*/  LEA.HI.X.SX32 R47, R91, R55, 0x1, P1 ;  /* 0x000000375b2f7211 */ /* 0x000fe400008f0eff */
[-C--:B------:R-:W-:Y:S02]  /*4410*/  LEA R62, P0, R90, R2.reuse, 0x1 ;  /* 0x000000025a3e7211 */ /* 0x080fe400078008ff */
[-C--:B------:R-:W-:Y:S02]  /*4420*/  LEA R60, P1, R88, R2.reuse, 0x1 ;  /* 0x00000002583c7211 */ /* 0x080fe400078208ff */
[----:B0-----:R-:W-:-:S02]  /*4430*/  LEA R50, P3, R86, R2, 0x1 ;  /* 0x0000000256327211 */ /* 0x001fc400078608ff */
[CC--:B-1----:R-:W-:Y:S02]  /*4440*/  LEA R52, P2, R87.reuse, R2.reuse, 0x1 ;  /* 0x0000000257347211 */ /* 0x0c2fe400078408ff */
[-C--:B------:R-:W-:Y:S02]  /*4450*/  LEA.HI.X.SX32 R63, R90, R55.reuse, 0x1, P0 ;  /* 0x000000375a3f7211 */ /* 0x080fe400000f0eff */
[-C--:B------:R-:W-:Y:S02]  /*4460*/  LEA.HI.X.SX32 R61, R88, R55.reuse, 0x1, P1 ;  /* 0x00000037583d7211 */ /* 0x080fe400008f0eff */
[-C--:B------:R-:W-:Y:S02]  /*4470*/  LEA.HI.X.SX32 R51, R86, R55.reuse, 0x1, P3 ;  /* 0x0000003756337211 */ /* 0x080fe400018f0eff */
[----:B------:R-:W-:Y:S02]  /*4480*/  LEA.HI.X.SX32 R53, R87, R55, 0x1, P2 ;  /* 0x0000003757357211 */ /* 0x000fe400010f0eff */
[----:B------:R-:W-:-:S02]  /*4490*/  LEA R72, P0, R84, R2, 0x1 ;  /* 0x0000000254487211 */ /* 0x000fc400078008ff */
[-C--:B------:R-:W-:Y:S02]  /*44a0*/  LEA R70, P1, R82, R2.reuse, 0x1 ;  /* 0x0000000252467211 */ /* 0x080fe400078208ff */
[-C--:B------:R-:W-:Y:S02]  /*44b0*/  LEA R64, P3, R44, R2.reuse, 0x1 ;  /* 0x000000022c407211 */ /* 0x080fe400078608ff */
[----:B------:R-:W-:Y:S02]  /*44c0*/  LEA R66, P2, R43, R2, 0x1 ;  /* 0x000000022b427211 */ /* 0x000fe400078408ff */
[-C--:B------:R-:W-:Y:S02]  /*44d0*/  LEA.HI.X.SX32 R73, R84, R55.reuse, 0x1, P0 ;  /* 0x0000003754497211 */ /* 0x080fe400000f0eff */
[-C--:B------:R-:W-:Y:S02]  /*44e0*/  LEA.HI.X.SX32 R71, R82, R55.reuse, 0x1, P1 ;  /* 0x0000003752477211 */ /* 0x080fe400008f0eff */
[----:B------:R-:W-:-:S02]  /*44f0*/  LEA.HI.X.SX32 R65, R44, R55, 0x1, P3 ;  /* 0x000000372c417211 */ /* 0x000fc400018f0eff */
[-C--:B------:R-:W-:Y:S02]  /*4500*/  LEA.HI.X.SX32 R67, R43, R55.reuse, 0x1, P2 ;  /* 0x000000372b437211 */ /* 0x080fe400010f0eff */
[-C--:B------:R-:W-:Y:S02]  /*4510*/  LEA R82, P0, R39, R2.reuse, 0x1 ;  /* 0x0000000227527211 */ /* 0x080fe400078008ff */
[-C--:B------:R-:W-:Y:S02]  /*4520*/  LEA R80, P1, R40, R2.reuse, 0x1 ;  /* 0x0000000228507211 */ /* 0x080fe400078208ff */
[-C--:B------:R-:W-:Y:S02]  /*4530*/  LEA R74, P3, R42, R2.reuse, 0x1 ;  /* 0x000000022a4a7211 */ /* 0x080fe400078608ff */
[----:B------:R-:W-:Y:S02]  /*4540*/  LEA R76, P2, R41, R2, 0x1 ;  /* 0x00000002294c7211 */ /* 0x000fe400078408ff */
[----:B------:R-:W-:-:S02]  /*4550*/  LEA.HI.X.SX32 R83, R39, R55, 0x1, P0 ;  /* 0x0000003727537211 */ /* 0x000fc400000f0eff */
[-C--:B------:R-:W-:Y:S02]  /*4560*/  LEA.HI.X.SX32 R81, R40, R55.reuse, 0x1, P1 ;  /* 0x0000003728517211 */ /* 0x080fe400008f0eff */
[-C--:B------:R-:W-:Y:S02]  /*4570*/  LEA.HI.X.SX32 R75, R42, R55.reuse, 0x1, P3 ;  /* 0x000000372a4b7211 */ /* 0x080fe400018f0eff */
[----:B------:R-:W-:Y:S02]  /*4580*/  LEA.HI.X.SX32 R77, R41, R55, 0x1, P2 ;  /* 0x00000037294d7211 */ /* 0x000fe400010f0eff */
[-C--:B------:R-:W-:Y:S02]  /*4590*/  LEA R86, P0, R35, R2.reuse, 0x1 ;  /* 0x0000000223567211 */ /* 0x080fe400078008ff */
[-C--:B------:R-:W-:Y:S02]  /*45a0*/  LEA R84, P1, R36, R2.reuse, 0x1 ;  /* 0x0000000224547211 */ /* 0x080fe400078208ff */
[----:B------:R-:W-:-:S02]  /*45b0*/  LEA R40, P3, R38, R2, 0x1 ;  /* 0x0000000226287211 */ /* 0x000fc400078608ff */
[-C--:B------:R-:W-:Y:S02]  /*45c0*/  LEA R42, P2, R37, R2.reuse, 0x1 ;  /* 0x00000002252a7211 */ /* 0x080fe400078408ff */
        /* <DEDUP_REMOVED lines=15> */
[----:B------:R-:W-:Y:S01]  /*46c0*/  LEA R34, P2, R29, R2, 0x1 ;  /* 0x000000021d227211 */ /* 0x000fe200078408ff */
[----:B------:R-:W-:Y:S01]  /*46d0*/  IMAD R0, R0, 0x2, R93 ;  /* 0x0000000200007824 */ /* 0x000fe200078e025d */
        /* <DEDUP_REMOVED lines=31> */
[-C--:B------:R-:W-:Y:S01]  /*48d0*/  LEA R18, P2, R13, R2.reuse, 0x1 ;  /* 0x000000020d127211 */ /* 0x080fe200078408ff */
[----:B------:R-:W0:Y:S01]  /*48e0*/  S2UR UR6, SR_CgaCtaId ;  /* 0x00000000000679c3 */ /* 0x000e220000008800 */
        /* <DEDUP_REMOVED lines=12> */
[CC--:B------:R-:W-:Y:S02]  /*49b0*/  LEA R10, P1, R6.reuse, R2.reuse, 0x1 ;  /* 0x00000002060a7211 */ /* 0x0c0fe400078208ff */
[CC--:B------:R-:W-:Y:S02]  /*49c0*/  LEA R8, P2, R7.reuse, R2.reuse, 0x1 ;  /* 0x0000000207087211 */ /* 0x0c0fe400078408ff */
[-C--:B------:R-:W-:Y:S02]  /*49d0*/  LEA.HI.X.SX32 R11, R6, R55.reuse, 0x1, P1 ;  /* 0x00000037060b7211 */ /* 0x080fe400008f0eff */
[----:B------:R-:W-:Y:S02]  /*49e0*/  LEA.HI.X.SX32 R9, R7, R55, 0x1, P2 ;  /* 0x0000003707097211 */ /* 0x000fe400010f0eff */
[----:B------:R-:W-:-:S02]  /*49f0*/  LEA R118, P1, R4, R2, 0x1 ;  /* 0x0000000204767211 */ /* 0x000fc400078208ff */
[-C--:B------:R-:W-:Y:S02]  /*4a00*/  LEA R6, P2, R57, R2.reuse, 0x1 ;  /* 0x0000000239067211 */ /* 0x080fe400078408ff */
[-C--:B------:R-:W-:Y:S02]  /*4a10*/  LEA.HI.X.SX32 R119, R4, R55.reuse, 0x1, P1 ;  /* 0x0000003704777211 */ /* 0x080fe400008f0eff */
[-C--:B------:R-:W-:Y:S02]  /*4a20*/  LEA R116, P0, R5, R2.reuse, 0x1 ;  /* 0x0000000205747211 */ /* 0x080fe400078008ff */
[-C--:B------:R-:W-:Y:S02]  /*4a30*/  LEA.HI.X.SX32 R7, R57, R55.reuse, 0x1, P2 ;  /* 0x0000003739077211 */ /* 0x080fe400010f0eff */
[-C--:B------:R-:W-:Y:S02]  /*4a40*/  LEA R56, P1, R68, R2.reuse, 0x1 ;  /* 0x0000000244387211 */ /* 0x080fe400078208ff */
[----:B------:R-:W-:Y:S01]  /*4a50*/  LEA R4, P2, R78, R2, 0x1 ;  /* 0x000000024e047211 */ /* 0x000fe200078408ff */
[----:B------:R-:W-:Y:S01]  /*4a60*/  UMOV UR4, 0x400 ;  /* 0x0000040000047882 */ /* 0x000fe20000000000 */
[----:B------:R-:W-:-:S02]  /*4a70*/  LEA.HI.X.SX32 R117, R5, R55, 0x1, P0 ;  /* 0x0000003705757211 */ /* 0x000fc400000f0eff */
[-C--:B------:R-:W-:Y:S02]  /*4a80*/  LEA.HI.X.SX32 R57, R68, R55.reuse, 0x1, P1 ;  /* 0x0000003744397211 */ /* 0x080fe400008f0eff */
[----:B------:R-:W-:Y:S01]  /*4a90*/  LEA.HI.X.SX32 R5, R78, R55, 0x1, P2 ;  /* 0x000000374e057211 */ /* 0x000fe200010f0eff */
[----:B0-----:R-:W-:-:S09]  /*4aa0*/  ULEA UR6, UR6, UR4, 0x18 ;  /* 0x0000000406067291 */ /* 0x001fd2000f8ec0ff */
[----:B--2---:R-:W-:Y:S04]  /*4ab0*/  STS.U16 [R45+UR6+0x2000], R125 ;  /* 0x0020007d2d007988 */ /* 0x004fe80008000406 */
[----:B---3--:R0:W-:Y:S04]  /*4ac0*/  STL [R1+0x8e0], R54 ;  /* 0x0008e03601007387 */ /* 0x0081e80000100800 */
[----:B0-----:R-:W2:Y:S04]  /*4ad0*/  LDL.LU R54, [R1+0x1e0] ;  /* 0x0001e00001367983 */ /* 0x001ea80000300800 */
        /* <DEDUP_REMOVED lines=11> */
[----:B0-----:R-:W3:Y:S04]  /*4b90*/  LDL.LU R50, [R1+0x1e8] ;  /* 0x0001e80001327983 */ /* 0x001ee80000300800 */
        /* <DEDUP_REMOVED lines=12> */
[----:B------:R-:W3:Y:S04]  /*4c60*/  LDL.LU R44, [R1+0x220] ;  /* 0x00022000012c7983 */ /* 0x000ee80000300800 */
        /* <DEDUP_REMOVED lines=11> */
[----:B----4-:R0:W-:Y:S04]  /*4d20*/  STS.U16 [R45+UR6], R69 ;  /* 0x000000452d007988 */ /* 0x0101e80008000406 */
[----:B------:R-:W4:Y:S04]  /*4d30*/  LDL.LU R48, [R1+0x180] ;  /* 0x0001800001307983 */ /* 0x000f280000300800 */
[----:B0-----:R-:W3:Y:S04]  /*4d40*/  LDL.LU R69, [R1+0x178] ;  /* 0x0001780001457983 */ /* 0x001ee80000300800 */
[----:B------:R-:W3:Y:S04]  /*4d50*/  LDL.LU R125, [R1+0x170] ;  /* 0x00017000017d7983 */ /* 0x000ee80000300800 */
[----:B------:R0:W-:Y:S04]  /*4d60*/  STS.U16 [R45+UR6+0x1000], R79 ;  /* 0x0010004f2d007988 */ /* 0x0001e80008000406 */
[----:B-----5:R1:W-:Y:S04]  /*4d70*/  STS.U16 [R45+UR6+0x3000], R122 ;  /* 0x0030007a2d007988 */ /* 0x0203e80008000406 */
[----:B0-----:R-:W5:Y:S04]  /*4d80*/  LDL.LU R79, [R1+0x168] ;  /* 0x00016800014f7983 */ /* 0x001f680000300800 */
[----:B-1----:R-:W4:Y:S04]  /*4d90*/  LDL.LU R122, [R1+0x160] ;  /* 0x00016000017a7983 */ /* 0x002f280000300800 */
[----:B------:R-:W-:Y:S04]  /*4da0*/  STS.U16 [R45+UR6+0xf000], R123 ;  /* 0x00f0007b2d007988 */ /* 0x000fe80008000406 */
[----:B------:R-:W-:Y:S04]  /*4db0*/  STS.U16 [R45+UR6+0x10000], R124 ;  /* 0x0100007c2d007988 */ /* 0x000fe80008000406 */
[----:B--2---:R0:W-:Y:S04]  /*4dc0*/  STS.U16 [R45+UR6+0xe000], R54 ;  /* 0x00e000362d007988 */ /* 0x0041e80008000406 */
[----:B0-----:R-:W2:Y:S04]  /*4dd0*/  LDL.LU R54, [R1+0x158] ;  /* 0x0001580001367983 */ /* 0x001ea80000300800 */
[----:B------:R-:W2:Y:S04]  /*4de0*/  LDL.LU R123, [R1+0x150] ;  /* 0x00015000017b7983 */ /* 0x000ea80000300800 */
[----:B------:R-:W2:Y:S04]  /*4df0*/  LDL.LU R124, [R1+0x148] ;  /* 0x00014800017c7983 */ /* 0x000ea80000300800 */
[----:B---3--:R0:W-:Y:S04]  /*4e00*/  STS.U16 [R45+UR6+0x1c000], R125 ;  /* 0x01c0007d2d007988 */ /* 0x0081e80008000406 */
[----:B0-----:R-:W3:Y:S04]  /*4e10*/  LDL.LU R125, [R1+0x140] ;  /* 0x00014000017d7983 */ /* 0x001ee80000300800 */
[----:B------:R0:W-:Y:S04]  /*4e20*/  STS.U16 [R45+UR6+0x4000], R78 ;  /* 0x0040004e2d007988 */ /* 0x0001e80008000406 */
[----:B------:R1:W-:Y:S04]  /*4e30*/  STS.U16 [R45+UR6+0x5000], R68 ;  /* 0x005000442d007988 */ /* 0x0003e80008000406 */
[----:B------:R4:W-:Y:S04]  /*4e40*/  STS.U16 [R45+UR6+0x6000], R44 ;  /* 0x0060002c2d007988 */ /* 0x0009e80008000406 */
[----:B0-----:R-:W3:Y:S04]  /*4e50*/  LDL.LU R78, [R1+0x138] ;  /* 0x00013800014e7983 */ /* 0x001ee80000300800 */
[----:B-1----:R-:W3:Y:S04]  /*4e60*/  LDL.LU R68, [R1+0x130] ;  /* 0x0001300001447983 */ /* 0x002ee80000300800 */
[----:B------:R0:W-:Y:S04]  /*4e70*/  STS.U16 [R45+UR6+0x7000], R67 ;  /* 0x007000432d007988 */ /* 0x0001e80008000406 */
[----:B----4-:R-:W4:Y:S04]  /*4e80*/  LDL.LU R44, [R1+0x124] ;  /* 0x00012400012c7983 */ /* 0x010f280000300800 */
[----:B------:R1:W-:Y:S04]  /*4e90*/  STS.U16 [R45+UR6+0x8000], R71 ;  /* 0x008000472d007988 */ /* 0x0003e80008000406 */
[----:B0-----:R-:W4:Y:S04]  /*4ea0*/  LDL.LU R67, [R1+0x118] ;  /* 0x0001180001437983 */ /* 0x001f280000300800 */
[----:B------:R0:W-:Y:S04]  /*4eb0*/  STS.U16 [R45+UR6+0x9000], R70 ;  /* 0x009000462d007988 */ /* 0x0001e80008000406 */
[----:B-1----:R-:W4:Y:S04]  /*4ec0*/  LDL.LU R71, [R1+0x10c] ;  /* 0x00010c0001477983 */ /* 0x002f280000300800 */
        /* <DEDUP_REMOVED lines=10> */
[----:B-----5:R0:W-:Y:S04]  /*4f70*/  STS.U16 [R45+UR6+0x1d000], R79 ;  /* 0x01d0004f2d007988 */ /* 0x0201e80008000406 */
[----:B-1----:R-:W5:Y:S04]  /*4f80*/  LDL.LU R69, [R1+0xc4] ;  /* 0x0000c40001457983 */ /* 0x002f680000300800 */
[----:B------:R1:W-:Y:S04]  /*4f90*/  STS.U16 [R45+UR6+0x1e000], R122 ;  /* 0x01e0007a2d007988 */ /* 0x0003e80008000406 */
[----:B0-----:R-:W5:Y:S04]  /*4fa0*/  LDL.LU R79, [R1+0xb8] ;  /* 0x0000b800014f7983 */ /* 0x001f680000300800 */
[----:B------:R0:W-:Y:S04]  /*4fb0*/  STS.U16 [R45+UR6+0x11000], R53 ;  /* 0x011000352d007988 */ /* 0x0001e80008000406 */
        /* <DEDUP_REMOVED lines=19> */
[----:B--2---:R0:W-:Y:S04]  /*50f0*/  STS.U16 [R45+UR6+0x1f000], R54 ;  /* 0x01f000362d007988 */ /* 0x0041e80008000406 */
[----:B-1----:R-:W2:Y:S04]  /*5100*/  LDL.LU R48, [R1+0x74] ;  /* 0x0000740001307983 */ /* 0x002ea80000300800 */
[----:B------:R1:W-:Y:S04]  /*5110*/  STS.U16 [R45+UR6+0x20000], R123 ;  /* 0x0200007b2d007988 */ /* 0x0003e80008000406 */
[----:B0-----:R-:W2:Y:S04]  /*5120*/  LDL.LU R54, [R1+0x70] ;  /* 0x0000700001367983 */ /* 0x001ea80000300800 */
[----:B------:R0:W-:Y:S04]  /*5130*/  STS.U16 [R45+UR6+0x21000], R124 ;  /* 0x0210007c2d007988 */ /* 0x0001e80008000406 */
[----:B-1----:R-:W2:Y:S04]  /*5140*/  LDL.LU R123, [R1+0x6c] ;  /* 0x00006c00017b7983 */ /* 0x002ea80000300800 */
[----:B0-----:R-:W2:Y:S04]  /*5150*/  LDL.LU R124, [R1+0x68] ;  /* 0x00006800017c7983 */ /* 0x001ea80000300800 */
[----:B---3--:R0:W-:Y:S04]  /*5160*/  STS.U16 [R45+UR6+0x22000], R125 ;  /* 0x0220007d2d007988 */ /* 0x0081e80008000406 */
[----:B0-----:R-:W3:Y:S01]  /*5170*/  LDL.LU R125, [R1+0x64] ;  /* 0x00006400017d7983 */ /* 0x001ee20000300800 */
[----:B------:R-:W-:-:S04]  /*5180*/  LEA R120, P0, R3, R2, 0x1 ;  /* 0x0000000203787211 */ /* 0x000fc800078008ff */
[-C--:B------:R-:W-:Y:S02]  /*5190*/  LEA.HI.X.SX32 R121, R3, R55.reuse, 0x1, P0 ;  /* 0x0000003703797211 */ /* 0x080fe400000f0eff */
[CC--:B------:R-:W-:Y:S02]  /*51a0*/  LEA R58, P0, R59.reuse, R2.reuse, 0x1 ;  /* 0x000000023b3a7211 */ /* 0x0c0fe400078008ff */
[C---:B------:R-:W-:Y:S01]  /*51b0*/  LEA R2, P3, R0.reuse, R2, 0x1 ;  /* 0x0000000200027211 */ /* 0x040fe200078608ff */
[----:B------:R-:W-:Y:S01]  /*51c0*/  STS.U16 [R45+UR6+0x23000], R78 ;  /* 0x0230004e2d007988 */ /* 0x000fe20008000406 */
[-C--:B------:R-:W-:Y:S02]  /*51d0*/  LEA.HI.X.SX32 R59, R59, R55.reuse, 0x1, P0 ;  /* 0x000000373b3b7211 */ /* 0x080fe400000f0eff */
[----:B------:R-:W-:Y:S01]  /*51e0*/  LEA.HI.X.SX32 R3, R0, R55, 0x1, P3 ;  /* 0x0000003700037211 */ /* 0x000fe200018f0eff */
[----:B------:R-:W-:Y:S04]  /*51f0*/  STS.U16 [R45+UR6+0x24000], R68 ;  /* 0x024000442d007988 */ /* 0x000fe80008000406 */
[----:B----4-:R-:W-:Y:S04]  /*5200*/  STS.U16 [R45+UR6+0x25000], R44 ;  /* 0x0250002c2d007988 */ /* 0x010fe80008000406 */
[----:B------:R-:W-:Y:S04]  /*5210*/  STS.U16 [R45+UR6+0x26000], R67 ;  /* 0x026000432d007988 */ /* 0x000fe80008000406 */
[----:B------:R-:W-:Y:S04]  /*5220*/  STS.U16 [R45+UR6+0x27000], R71 ;  /* 0x027000472d007988 */ /* 0x000fe80008000406 */
[----:B------:R-:W-:Y:S04]  /*5230*/  STS.U16 [R45+UR6+0x28000], R70 ;  /* 0x028000462d007988 */ /* 0x000fe80008000406 */
[----:B------:R-:W-:Y:S04]  /*5240*/  STS.U16 [R45+UR6+0x29000], R73 ;  /* 0x029000492d007988 */ /* 0x000fe80008000406 */
[----:B------:R-:W-:Y:S04]  /*5250*/  STS.U16 [R45+UR6+0x2a000], R72 ;  /* 0x02a000482d007988 */ /* 0x000fe80008000406 */
[----:B------:R-:W-:Y:S04]  /*5260*/  STS.U16 [R45+UR6+0x2b000], R51 ;  /* 0x02b000332d007988 */ /* 0x000fe80008000406 */
[----:B-----5:R0:W-:Y:S04]  /*5270*/  STS.U16 [R45+UR6+0x2d000], R69 ;  /* 0x02d000452d007988 */ /* 0x0201e80008000406 */
[----:B------:R1:W-:Y:S04]  /*5280*/  STS.U16 [R45+UR6+0x2e000], R79 ;  /* 0x02e0004f2d007988 */ /* 0x0003e80008000406 */
[----:B0-----:R-:W4:Y:S04]  /*5290*/  LDL.LU R69, [R1+0x60] ;  /* 0x0000600001457983 */ /* 0x001f280000300800 */
[----:B------:R0:W-:Y:S04]  /*52a0*/  STS.U16 [R45+UR6+0x2f000], R122 ;  /* 0x02f0007a2d007988 */ /* 0x0001e80008000406 */
[----:B-1----:R-:W5:Y:S04]  /*52b0*/  LDL.LU R79, [R1+0x5c] ;  /* 0x00005c00014f7983 */ /* 0x002f680000300800 */
[----:B0-----:R-:W5:Y:S04]  /*52c0*/  LDL.LU R122, [R1+0x2b0] ;  /* 0x0002b000017a7983 */ /* 0x001f680000300800 */
[----:B------:R-:W5:Y:S04]  /*52d0*/  LDL.LU R55, [R1+0x2ac] ;  /* 0x0002ac0001377983 */ /* 0x000f680000300800 */
        /* <DEDUP_REMOVED lines=9> */
[----:B--2---:R0:W-:Y:S04]  /*5370*/  STS.U16 [R45+UR6+0x3b000], R123 ;  /* 0x03b0007b2d007988 */ /* 0x0041e80008000406 */
[----:B------:R1:W-:Y:S04]  /*5380*/  STS.U16 [R45+UR6+0x3c000], R124 ;  /* 0x03c0007c2d007988 */ /* 0x0003e80008000406 */
[----:B0-----:R-:W2:Y:S04]  /*5390*/  LDL.LU R123, [R1+0x278] ;  /* 0x00027800017b7983 */ /* 0x001ea80000300800 */
[----:B-1----:R-:W2:Y:S04]  /*53a0*/  LDL.LU R124, [R1+0x270] ;  /* 0x00027000017c7983 */ /* 0x002ea80000300800 */
        /* <DEDUP_REMOVED lines=8> */
[----:B------:R-:W3:Y:S04]  /*5430*/  LDL.LU R52, [R1+0x25c] ;  /* 0x00025c0001347983 */ /* 0x000ee80000300800 */
[----:B------:R1:W-:Y:S04]  /*5440*/  STS.U16 [R45+UR6+0x33000], R60 ;  /* 0x0330003c2d007988 */ /* 0x0003e80008000406 */
[----:B0-----:R-:W3:Y:S04]  /*5450*/  LDL.LU R61, [R1+0x258] ;  /* 0x00025800013d7983 */ /* 0x001ee80000300800 */
[----:B------:R0:W-:Y:S04]  /*5460*/  STS.U16 [R45+UR6+0x34000], R63 ;  /* 0x0340003f2d007988 */ /* 0x0001e80008000406 */
[----:B-1----:R-:W3:Y:S04]  /*5470*/  LDL.LU R60, [R1+0x24c] ;  /* 0x00024c00013c7983 */ /* 0x002ee80000300800 */
        /* <DEDUP_REMOVED lines=12> */
[----:B----4-:R1:W-:Y:S04]  /*5540*/  STS.U16 [R45+UR6+0x3e000], R69 ;  /* 0x03e000452d007988 */ /* 0x0103e80008000406 */
[----:B0-----:R-:W4:Y:S04]  /*5550*/  LDL.LU R54, [R1+0x1dc] ;  /* 0x0001dc0001367983 */ /* 0x001f280000300800 */
[----:B-----5:R0:W-:Y:S04]  /*5560*/  STS.U16 [R45+UR6+0x3f000], R79 ;  /* 0x03f0004f2d007988 */ /* 0x0201e80008000406 */
[----:B-1----:R-:W5:Y:S04]  /*5570*/  LDL.LU R69, [R1+0x1cc] ;  /* 0x0001cc0001457983 */ /* 0x002f680000300800 */
[----:B0-----:R-:W5:Y:S01]  /*5580*/  LDL.LU R79, [R1+0x1bc] ;  /* 0x0001bc00014f7983 */ /* 0x001f620000300800 */
[----:B------:R-:W-:-:S05]  /*5590*/  LOP3.LUT R0, R45, 0x20, RZ, 0x3c, !PT ;  /* 0x000000202d007812 */ /* 0x000fca00078e3cff */
[----:B------:R0:W-:Y:S04]  /*55a0*/  STS.U16 [R0+UR6+0x400], R122 ;  /* 0x0004007a00007988 */ /* 0x0001e80008000406 */
[----:B0-----:R-:W5:Y:S04]  /*55b0*/  LDL.LU R122, [R1+0x1ac] ;  /* 0x0001ac00017a7983 */ /* 0x001f680000300800 */
        /* <DEDUP_REMOVED lines=25> */
[----:B0-----:R-:W3:Y:S04]  /*5750*/  LDL.LU R51, [R1+0xf0] ;  /* 0x0000f00001337983 */ /* 0x001ee80000300800 */
[----:B------:R-:W-:Y:S04]  /*5760*/  STS.U16 [R0+UR6+0xe400], R50 ;  /* 0x00e4003200007988 */ /* 0x000fe80008000406 */
[----:B----4-:R0:W-:Y:S04]  /*5770*/  STS.U16 [R0+UR6+0x19400], R54 ;  /* 0x0194003600007988 */ /* 0x0101e80008000406 */
[----:B------:R-:W-:Y:S04]  /*5780*/  STS.U16 [R0+UR6+0xf400], R53 ;  /* 0x00f4003500007988 */ /* 0x000fe80008000406 */
[----:B-----5:R1:W-:Y:S04]  /*5790*/  STS.U16 [R0+UR6+0x1a400], R69 ;  /* 0x01a4004500007988 */ /* 0x0203e80008000406 */
[----:B0-----:R-:W4:Y:S04]  /*57a0*/  LDL.LU R54, [R1+0xe4] ;  /* 0x0000e40001367983 */ /* 0x001f280000300800 */
[----:B------:R0:W-:Y:S04]  /*57b0*/  STS.U16 [R0+UR6+0x1b400], R79 ;  /* 0x01b4004f00007988 */ /* 0x0001e80008000406 */
[----:B-1----:R-:W5:Y:S04]  /*57c0*/  LDL.LU R69, [R1+0xd8] ;  /* 0x0000d80001457983 */ /* 0x002f680000300800 */
[----:B------:R1:W-:Y:S04]  /*57d0*/  STS.U16 [R0+UR6+0x10400], R52 ;  /* 0x0104003400007988 */ /* 0x0003e80008000406 */
[----:B0-----:R-:W5:Y:S04]  /*57e0*/  LDL.LU R79, [R1+0xcc] ;  /* 0x0000cc00014f7983 */ /* 0x001f680000300800 */
[----:B------:R-:W5:Y:S04]  /*57f0*/  LDL.LU R50, [R1+0xc0] ;  /* 0x0000c00001327983 */ /* 0x000f680000300800 */
[----:B------:R-:W5:Y:S04]  /*5800*/  LDL.LU R53, [R1+0xb4] ;  /* 0x0000b40001357983 */ /* 0x000f680000300800 */
        /* <DEDUP_REMOVED lines=18> */
[----:B--2---:R1:W-:Y:S04]  /*5930*/  STS.U16 [R0+UR6+0x1d400], R123 ;  /* 0x01d4007b00007988 */ /* 0x0043e80008000406 */
[----:B0-----:R-:W2:Y:S04]  /*5940*/  LDL.LU R122, [R1+0x38] ;  /* 0x00003800017a7983 */ /* 0x001ea80000300800 */
[----:B------:R0:W-:Y:S04]  /*5950*/  STS.U16 [R0+UR6+0x1e400], R124 ;  /* 0x01e4007c00007988 */ /* 0x0001e80008000406 */
[----:B-1----:R-:W2:Y:S04]  /*5960*/  LDL.LU R123, [R1+0x34] ;  /* 0x00003400017b7983 */ /* 0x002ea80000300800 */
[----:B0-----:R-:W2:Y:S04]  /*5970*/  LDL.LU R124, [R1+0x30] ;  /* 0x00003000017c7983 */ /* 0x001ea80000300800 */
[----:B---3--:R0:W-:Y:S04]  /*5980*/  STS.U16 [R0+UR6+0x1f400], R125 ;  /* 0x01f4007d00007988 */ /* 0x0081e80008000406 */
[----:B0-----:R-:W3:Y:S04]  /*5990*/  LDL.LU R125, [R1+0x2c] ;  /* 0x00002c00017d7983 */ /* 0x001ee80000300800 */
[----:B------:R-:W-:Y:S04]  /*59a0*/  STS.U16 [R0+UR6+0x20400], R55 ;  /* 0x0204003700007988 */ /* 0x000fe80008000406 */
[----:B------:R-:W-:Y:S04]  /*59b0*/  STS.U16 [R0+UR6+0x21400], R78 ;  /* 0x0214004e00007988 */ /* 0x000fe80008000406 */
[----:B------:R-:W-:Y:S04]  /*59c0*/  STS.U16 [R0+UR6+0x22400], R68 ;  /* 0x0224004400007988 */ /* 0x000fe80008000406 */
[----:B------:R-:W-:Y:S04]  /*59d0*/  STS.U16 [R0+UR6+0x24400], R67 ;  /* 0x0244004300007988 */ /* 0x000fe80008000406 */
[----:B------:R-:W-:Y:S04]  /*59e0*/  STS.U16 [R0+UR6+0x25400], R71 ;  /* 0x0254004700007988 */ /* 0x000fe80008000406 */
[----:B------:R-:W-:Y:S04]  /*59f0*/  STS.U16 [R0+UR6+0x26400], R70 ;  /* 0x0264004600007988 */ /* 0x000fe80008000406 */
[----:B------:R-:W-:Y:S04]  /*5a00*/  STS.U16 [R0+UR6+0x27400], R73 ;  /* 0x0274004900007988 */ /* 0x000fe80008000406 */
[----:B------:R-:W-:Y:S04]  /*5a10*/  STS.U16 [R0+UR6+0x28400], R72 ;  /* 0x0284004800007988 */ /* 0x000fe80008000406 */
[----:B----4-:R0:W-:Y:S04]  /*5a20*/  STS.U16 [R0+UR6+0x2a400], R54 ;  /* 0x02a4003600007988 */ /* 0x0101e80008000406 */
[----:B-----5:R1:W-:Y:S04]  /*5a30*/  STS.U16 [R0+UR6+0x2b400], R69 ;  /* 0x02b4004500007988 */ /* 0x0203e80008000406 */
        /* <DEDUP_REMOVED lines=15> */
[----:B------:R0:W-:Y:S04]  /*5b30*/  STS.U16 [R0+UR6+0x3a400], R124 ;  /* 0x03a4007c00007988 */ /* 0x0001e80008000406 */
[----:B-1----:R-:W2:Y:S04]  /*5b40*/  LDL.LU R123, [R1+0x2c0] ;  /* 0x0002c000017b7983 */ /* 0x002ea80000300800 */
[----:B0-----:R-:W2:Y:S04]  /*5b50*/  LDL.LU R124, [R1+0x2bc] ;  /* 0x0002bc00017c7983 */ /* 0x001ea80000300800 */
        /* <DEDUP_REMOVED lines=22> */
[----:B------:R4:W-:Y:S04]  /*5cc0*/  STS.U16 [R0+UR6+0x36400], R49 ;  /* 0x0364003100007988 */ /* 0x0009e80008000406 */
[----:B0-----:R-:W3:Y:S01]  /*5cd0*/  LDL.LU R46, [R1+0x224] ;  /* 0x00022400012e7983 */ /* 0x001ee20000300800 */
[----:B-1----:R-:W-:-:S03]  /*5ce0*/  LOP3.LUT R44, R45, 0x40, RZ, 0x3c, !PT ;  /* 0x000000402d2c7812 */ /* 0x002fc600078e3cff */
[----:B------:R0:W-:Y:S04]  /*5cf0*/  STS.U16 [R0+UR6+0x37400], R48 ;  /* 0x0374003000007988 */ /* 0x0001e80008000406 */
[----:B----4-:R-:W4:Y:S04]  /*5d00*/  LDL.LU R49, [R1+0x214] ;  /* 0x0002140001317983 */ /* 0x010f280000300800 */
[----:B------:R1:W-:Y:S04]  /*5d10*/  STS.U16 [R0+UR6+0x3c400], R54 ;  /* 0x03c4003600007988 */ /* 0x0003e80008000406 */
[----:B0-----:R-:W4:Y:S04]  /*5d20*/  LDL.LU R48, [R1+0x204] ;  /* 0x0002040001307983 */ /* 0x001f280000300800 */
[----:B-----5:R0:W-:Y:S04]  /*5d30*/  STS.U16 [R0+UR6+0x3d400], R69 ;  /* 0x03d4004500007988 */ /* 0x0201e80008000406 */
[----:B-1----:R-:W5:Y:S04]  /*5d40*/  LDL.LU R54, [R1+0x1f4] ;  /* 0x0001f40001367983 */ /* 0x002f680000300800 */
[----:B------:R1:W-:Y:S04]  /*5d50*/  STS.U16 [R0+UR6+0x3e400], R79 ;  /* 0x03e4004f00007988 */ /* 0x0003e80008000406 */
[----:B0-----:R-:W4:Y:S04]  /*5d60*/  LDL.LU R69, [R1+0x1e4] ;  /* 0x0001e40001457983 */ /* 0x001f280000300800 */
[----:B------:R0:W-:Y:S04]  /*5d70*/  STS.U16 [R0+UR6+0x3f400], R67 ;  /* 0x03f4004300007988 */ /* 0x0001e80008000406 */
[----:B-1----:R-:W4:Y:S04]  /*5d80*/  LDL.LU R79, [R1+0x1d4] ;  /* 0x0001d400014f7983 */ /* 0x002f280000300800 */
[----:B0-----:R-:W4:Y:S04]  /*5d90*/  LDL.LU R67, [R1+0x924] ;  /* 0x0009240001437983 */ /* 0x001f280000300800 */
        /* <DEDUP_REMOVED lines=25> */
[----:B------:R-:W3:Y:S04]  /*5f30*/  LDL.LU R0, [R1+0x110] ;  /* 0x0001100001007983 */ /* 0x000ee80000300800 */
        /* <DEDUP_REMOVED lines=16> */
[----:B----4-:R0:W-:Y:S04]  /*6040*/  STS.U16 [R44+UR6+0x16800], R48 ;  /* 0x016800302c007988 */ /* 0x0101e80008000406 */
        /* <DEDUP_REMOVED lines=9> */
[----:B0-----:R-:W5:Y:S04]  /*60e0*/  LDL.LU R79, [R1+0x10] ;  /* 0x00001000014f7983 */ /* 0x001f680000300800 */
[----:B--2---:R0:W-:Y:S04]  /*60f0*/  STS.U16 [R44+UR6+0x1a800], R122 ;  /* 0x01a8007a2c007988 */ /* 0x0041e80008000406 */
[----:B------:R1:W-:Y:S04]  /*6100*/  STS.U16 [R44+UR6+0x1b800], R123 ;  /* 0x01b8007b2c007988 */ /* 0x0003e80008000406 */
[----:B0-----:R-:W2:Y:S04]  /*6110*/  LDL.LU R122, [R1+0xc] ;  /* 0x00000c00017a7983 */ /* 0x001ea80000300800 */
[----:B------:R0:W-:Y:S04]  /*6120*/  STS.U16 [R44+UR6+0x1c800], R124 ;  /* 0x01c8007c2c007988 */ /* 0x0001e80008000406 */
[----:B-1----:R-:W2:Y:S04]  /*6130*/  LDL.LU R123, [R1+0x8] ;  /* 0x00000800017b7983 */ /* 0x002ea80000300800 */
[----:B0-----:R-:W2:Y:S04]  /*6140*/  LDL.LU R124, [R1+0x4] ;  /* 0x00000400017c7983 */ /* 0x001ea80000300800 */
[----:B---3--:R0:W-:Y:S04]  /*6150*/  STS.U16 [R44+UR6+0x1d800], R125 ;  /* 0x01d8007d2c007988 */ /* 0x0081e80008000406 */
[----:B0-----:R-:W3:Y:S04]  /*6160*/  LDL.LU R125, [R1] ;  /* 0x00000000017d7983 */ /* 0x001ee80000300800 */
[----:B------:R0:W-:Y:S04]  /*6170*/  STS.U16 [R44+UR6+0x1e800], R70 ;  /* 0x01e800462c007988 */ /* 0x0001e80008000406 */
[----:B------:R1:W-:Y:S04]  /*6180*/  STS.U16 [R44+UR6+0x1f800], R71 ;  /* 0x01f800472c007988 */ /* 0x0003e80008000406 */
[----:B0-----:R-:W3:Y:S04]  /*6190*/  LDL.LU R70, [R1+0x920] ;  /* 0x0009200001467983 */ /* 0x001ee80000300800 */
[----:B-1----:R-:W3:Y:S04]  /*61a0*/  LDL.LU R71, [R1+0x91c] ;  /* 0x00091c0001477983 */ /* 0x002ee80000300800 */
[----:B------:R0:W-:Y:S04]  /*61b0*/  STS.U16 [R44+UR6+0x20800], R72 ;  /* 0x020800482c007988 */ /* 0x0001e80008000406 */
[----:B------:R1:W-:Y:S04]  /*61c0*/  STS.U16 [R44+UR6+0x21800], R73 ;  /* 0x021800492c007988 */ /* 0x0003e80008000406 */
[----:B0-----:R-:W3:Y:S04]  /*61d0*/  LDL.LU R72, [R1+0x918] ;  /* 0x0009180001487983 */ /* 0x001ee80000300800 */
[----:B-1----:R-:W3:Y:S04]  /*61e0*/  LDL.LU R73, [R1+0x914] ;  /* 0x0009140001497983 */ /* 0x002ee80000300800 */
[----:B------:R0:W-:Y:S04]  /*61f0*/  STS.U16 [R44+UR6+0x22800], R50 ;  /* 0x022800322c007988 */ /* 0x0001e80008000406 */
[----:B------:R1:W-:Y:S04]  /*6200*/  STS.U16 [R44+UR6+0x23800], R51 ;  /* 0x023800332c007988 */ /* 0x0003e80008000406 */
[----:B------:R1:W-:Y:S04]  /*6210*/  STS.U16 [R44+UR6+0x24800], R52 ;  /* 0x024800342c007988 */ /* 0x0003e80008000406 */
[----:B0-----:R-:W3:Y:S04]  /*6220*/  LDL.LU R50, [R1+0x910] ;  /* 0x0009100001327983 */ /* 0x001ee80000300800 */
[----:B-1----:R-:W3:Y:S04]  /*6230*/  LDL.LU R51, [R1+0x90c] ;  /* 0x00090c0001337983 */ /* 0x002ee80000300800 */
[----:B------:R-:W3:Y:S04]  /*6240*/  LDL.LU R52, [R1+0x908] ;  /* 0x0009080001347983 */ /* 0x000ee80000300800 */
        /* <DEDUP_REMOVED lines=21> */
[----:B------:R0:W-:Y:S04]  /*63a0*/  STS.U16 [R44+UR6+0x30800], R48 ;  /* 0x030800302c007988 */ /* 0x0001e80008000406 */
[----:B-1----:R-:W4:Y:S04]  /*63b0*/  LDL.LU R47, [R1+0x8ec] ;  /* 0x0008ec00012f7983 */ /* 0x002f280000300800 */
[----:B-----5:R1:W-:Y:S04]  /*63c0*/  STS.U16 [R44+UR6+0x31800], R49 ;  /* 0x031800312c007988 */ /* 0x0203e80008000406 */
[----:B0-----:R-:W5:Y:S04]  /*63d0*/  LDL.LU R48, [R1+0x8e8] ;  /* 0x0008e80001307983 */ /* 0x001f680000300800 */
[----:B------:R0:W-:Y:S04]  /*63e0*/  STS.U16 [R44+UR6+0x32800], R54 ;  /* 0x032800362c007988 */ /* 0x0001e80008000406 */
        /* <DEDUP_REMOVED lines=10> */
[----:B-1----:R-:W4:Y:S04]  /*6490*/  LDL.LU R123, [R1+0x8d0] ;  /* 0x0008d000017b7983 */ /* 0x002f280000300800 */
[----:B0-----:R-:W5:Y:S04]  /*64a0*/  LDL.LU R124, [R1+0x8cc] ;  /* 0x0008cc00017c7983 */ /* 0x001f680000300800 */
[----:B---3--:R0:W-:Y:S04]  /*64b0*/  STS.U16 [R44+UR6+0x38800], R125 ;  /* 0x0388007d2c007988 */ /* 0x0081e80008000406 */
[----:B0-----:R-:W3:Y:S04]  /*64c0*/  LDL.LU R125, [R1+0x8c8] ;  /* 0x0008c800017d7983 */ /* 0x001ee80000300800 */
[----:B--2---:R-:W-:Y:S04]  /*64d0*/  STS.U16 [R44+UR6+0x3c800], R122 ;  /* 0x03c8007a2c007988 */ /* 0x004fe80008000406 */
[----:B----4-:R-:W-:Y:S04]  /*64e0*/  STS.U16 [R44+UR6+0x3b800], R123 ;  /* 0x03b8007b2c007988 */ /* 0x010fe80008000406 */
[----:B-----5:R-:W-:Y:S04]  /*64f0*/  STS.U16 [R44+UR6+0x3a800], R124 ;  /* 0x03a8007c2c007988 */ /* 0x020fe80008000406 */
[----:B---3--:R0:W-:Y:S04]  /*6500*/  STS.U16 [R44+UR6+0x39800], R125 ;  /* 0x0398007d2c007988 */ /* 0x0081e80008000406 */
[----:B0-----:R-:W2:Y:S04]  /*6510*/  LDL.LU R125, [R1+0x2e4] ;  /* 0x0002e400017d7983 */ /* 0x001ea80000300800 */
[----:B------:R-:W3:Y:S04]  /*6520*/  LDL.LU R124, [R1+0x2ec] ;  /* 0x0002ec00017c7983 */ /* 0x000ee80000300800 */
[----:B------:R-:W4:Y:S04]  /*6530*/  LDL.LU R123, [R1+0x2f4] ;  /* 0x0002f400017b7983 */ /* 0x000f280000300800 */
[----:B------:R-:W5:Y:S01]  /*6540*/  LDL.LU R122, [R1+0x300] ;  /* 0x00030000017a7983 */ /* 0x000f620000300800 */
[----:B------:R-:W-:-:S03]  /*6550*/  LOP3.LUT R45, R45, 0x60, RZ, 0x3c, !PT ;  /* 0x000000602d2d7812 */ /* 0x000fc600078e3cff */
[----:B------:R-:W-:Y:S04]  /*6560*/  STS.U16 [R44+UR6+0x3d800], R79 ;  /* 0x03d8004f2c007988 */ /* 0x000fe80008000406 */
[----:B------:R-:W-:Y:S04]  /*6570*/  STS.U16 [R44+UR6+0x3e800], R69 ;  /* 0x03e800452c007988 */ /* 0x000fe80008000406 */
[----:B------:R-:W-:Y:S04]  /*6580*/  STS.U16 [R44+UR6+0x3f800], R54 ;  /* 0x03f800362c007988 */ /* 0x000fe80008000406 */
[----:B------:R0:W-:Y:S04]  /*6590*/  STS.U16 [R45+UR6+0x4c00], R0 ;  /* 0x004c00002d007988 */ /* 0x0001e80008000406 */
[----:B------:R-:W-:Y:S04]  /*65a0*/  STS.U16 [R45+UR6+0x5c00], R55 ;  /* 0x005c00372d007988 */ /* 0x000fe80008000406 */
[----:B------:R-:W-:Y:S04]  /*65b0*/  STS.U16 [R45+UR6+0x6c00], R78 ;  /* 0x006c004e2d007988 */ /* 0x000fe80008000406 */
[----:B------:R-:W-:Y:S04]  /*65c0*/  STS.U16 [R45+UR6+0x7c00], R68 ;  /* 0x007c00442d007988 */ /* 0x000fe80008000406 */
[----:B--2---:R-:W-:Y:S04]  /*65d0*/  STS.U16 [R45+UR6+0x3c00], R125 ;  /* 0x003c007d2d007988 */ /* 0x004fe80008000406 */
[----:B---3--:R-:W-:Y:S04]  /*65e0*/  STS.U16 [R45+UR6+0x2c00], R124 ;  /* 0x002c007c2d007988 */ /* 0x008fe80008000406 */
[----:B----4-:R-:W-:Y:S04]  /*65f0*/  STS.U16 [R45+UR6+0x1c00], R123 ;  /* 0x001c007b2d007988 */ /* 0x010fe80008000406 */
[----:B-----5:R-:W-:Y:S04]  /*6600*/  STS.U16 [R45+UR6+0xc00], R122 ;  /* 0x000c007a2d007988 */ /* 0x020fe80008000406 */
[----:B------:R-:W2:Y:S04]  /*6610*/  LDG.E.U16 R48, desc[UR12][R48.64] ;  /* 0x0000000c30307981 */ /* 0x000ea8000c1e1500 */
[----:B------:R1:W3:Y:S04]  /*6620*/  LDG.E.U16 R2, desc[UR12][R2.64] ;  /* 0x0000000c02027981 */ /* 0x0002e8000c1e1500 */
[----:B------:R4:W5:Y:S04]  /*6630*/  LDG.E.U16 R6, desc[UR12][R6.64] ;  /* 0x0000000c06067981 */ /* 0x000968000c1e1500 */
[----:B------:R0:W5:Y:S04]  /*6640*/  LDG.E.U16 R4, desc[UR12][R4.64] ;  /* 0x0000000c04047981 */ /* 0x000168000c1e1500 */
[----:B------:R0:W5:Y:S04]  /*6650*/  LDG.E.U16 R8, desc[UR12][R8.64] ;  /* 0x0000000c08087981 */ /* 0x000168000c1e1500 */
[----:B------:R-:W5:Y:S04]  /*6660*/  LDG.E.U16 R46, desc[UR12][R46.64] ;  /* 0x0000000c2e2e7981 */ /* 0x000f68000c1e1500 */
        /* <DEDUP_REMOVED lines=49> */
[----:B------:R-:W5:Y:S01]  /*6980*/  LDG.E.U16 R56, desc[UR12][R56.64] ;  /* 0x0000000c38387981 */ /* 0x000f62000c1e1500 */
[----:B0-----:R-:W-:-:S02]  /*6990*/  IMAD.MOV.U32 R0, RZ, RZ, -0x800000 ;  /* 0xff800000ff007424 */ /* 0x001fc400078e00ff */
[----:B-1----:R-:W-:Y:S02]  /*69a0*/  IMAD.MOV.U32 R3, RZ, RZ, -0x800000 ;  /* 0xff800000ff037424 */ /* 0x002fe400078e00ff */
[----:B----4-:R-:W-:Y:S02]  /*69b0*/  IMAD.MOV.U32 R7, RZ, RZ, 0x3f800000 ;  /* 0x3f800000ff077424 */ /* 0x010fe400078e00ff */
[----:B------:R-:W-:Y:S01]  /*69c0*/  IMAD.MOV.U32 R5, RZ, RZ, 0x3f800000 ;  /* 0x3f800000ff057424 */ /* 0x000fe200078e00ff */
[----:B--2---:R-:W-:Y:S04]  /*69d0*/  STS.U16 [R45+UR6+0x8c00], R48 ;  /* 0x008c00302d007988 */ /* 0x004fe80008000406 */
[----:B---3--:R0:W-:Y:S02]  /*69e0*/  STS.U16 [R45+UR6+0x3fc00], R2 ;  /* 0x03fc00022d007988 */ /* 0x0081e40008000406 */
[----:B0-----:R-:W-:-:S05]  /*69f0*/  MOV R2, 0xff800000 ;  /* 0xff80000000027802 */ /* 0x001fca0000000f00 */
        /* <DEDUP_REMOVED lines=28> */
[----:B-----5:R0:W-:Y:S04]  /*6bc0*/  STS.U16 [R45+UR6+0x3bc00], R6 ;  /* 0x03bc00062d007988 */ /* 0x0201e80008000406 */
[----:B------:R-:W-:Y:S04]  /*6bd0*/  STL [R1+0x104], R0 ;  /* 0x0001040001007387 */ /* 0x000fe80000100800 */
[----:B------:R1:W-:Y:S01]  /*6be0*/  STS.U16 [R45+UR6+0x3ec00], R4 ;  /* 0x03ec00042d007988 */ /* 0x0003e20008000406 */
[----:B0-----:R-:W-:-:S03]  /*6bf0*/  IMAD.MOV.U32 R6, RZ, RZ, 0x3f800000 ;  /* 0x3f800000ff067424 */ /* 0x001fc600078e00ff */
[----:B------:R0:W-:Y:S04]  /*6c00*/  STL [R1+0x100], R3 ;  /* 0x0001000301007387 */ /* 0x0001e80000100800 */
[----:B------:R2:W-:Y:S01]  /*6c10*/  STL [R1+0xf8], R2 ;  /* 0x0000f80201007387 */ /* 0x0005e20000100800 */
[----:B-1----:R-:W-:-:S03]  /*6c20*/  IMAD.MOV.U32 R4, RZ, RZ, 0x3f800000 ;  /* 0x3f800000ff047424 */ /* 0x002fc600078e00ff */
[----:B------:R-:W-:Y:S01]  /*6c30*/  STL [R1+0xd4], R0 ;  /* 0x0000d40001007387 */ /* 0x000fe20000100800 */
[----:B0-----:R-:W-:Y:S01]  /*6c40*/  IMAD.MOV.U32 R3, RZ, RZ, 0x3f800000 ;  /* 0x3f800000ff037424 */ /* 0x001fe200078e00ff */
[----:B--2---:R-:W-:Y:S02]  /*6c50*/  MOV R2, 0x3f800000 ;  /* 0x3f80000000027802 */ /* 0x004fe40000000f00 */
[----:B------:R-:W-:Y:S04]  /*6c60*/  STL.64 [R1+0x10], R6 ;  /* 0x0000100601007387 */ /* 0x000fe80000100a00 */
[----:B------:R-:W-:Y:S04]  /*6c70*/  STL.64 [R1+0x28], R4 ;  /* 0x0000280401007387 */ /* 0x000fe80000100a00 */
[----:B------:R-:W-:Y:S04]  /*6c80*/  STL.64 [R1+0x20], R2 ;  /* 0x0000200201007387 */ /* 0x000fe80000100a00 */
[----:B------:R-:W-:Y:S04]  /*6c90*/  STL.64 [R1+0x18], R6 ;  /* 0x0000180601007387 */ /* 0x000fe80000100a00 */
[----:B------:R-:W-:Y:S04]  /*6ca0*/  STL.64 [R1+0x30], R4 ;  /* 0x0000300401007387 */ /* 0x000fe80000100a00 */
[----:B------:R-:W-:Y:S04]  /*6cb0*/  STL [R1+0x340], RZ ;  /* 0x000340ff01007387 */ /* 0x000fe80000100800 */
[----:B------:R-:W-:Y:S04]  /*6cc0*/  STL.64 [R1+0x38], R2 ;  /* 0x0000380201007387 */ /* 0x000fe80000100a00 */
[----:B------:R-:W-:Y:S04]  /*6cd0*/  STL [R1+0x344], RZ ;  /* 0x000344ff01007387 */ /* 0x000fe80000100800 */
        /* <DEDUP_REMOVED lines=219> */
[----:B------:R-:W-:Y:S01]  /*7a90*/  STL [R1+0x374], RZ ;  /* 0x000374ff01007387 */ /* 0x000fe20000100800 */
[----:B------:R-:W0:Y:S03]  /*7aa0*/  S2R R68, SR_CTAID.X ;  /* 0x0000000000447919 */ /* 0x000e260000002500 */
        /* <DEDUP_REMOVED lines=19> */
[----:B------:R-:W-:-:S03]  /*7be0*/  IMAD.MOV.U32 R9, RZ, RZ, 0x3f800000 ;  /* 0x3f800000ff097424 */ /* 0x000fc600078e00ff */
[----:B------:R-:W-:Y:S04]  /*7bf0*/  STL [R1+0x5a4], RZ ;  /* 0x0005a4ff01007387 */ /* 0x000fe80000100800 */
[----:B------:R-:W-:Y:S04]  /*7c00*/  STL [R1+0x5a8], RZ ;  /* 0x0005a8ff01007387 */ /* 0x000fe80000100800 */
[----:B------:R1:W-:Y:S04]  /*7c10*/  STS.U16 [R45+UR6+0x38c00], R8 ;  /* 0x038c00082d007988 */ /* 0x0003e80008000406 */
[----:B------:R-:W-:Y:S04]  /*7c20*/  STL [R1+0x5ac], RZ ;  /* 0x0005acff01007387 */ /* 0x000fe80000100800 */
[----:B------:R-:W-:Y:S01]  /*7c30*/  STL [R1+0x590], RZ ;  /* 0x000590ff01007387 */ /* 0x000fe20000100800 */
[----:B-1----:R-:W-:-:S03]  /*7c40*/  IMAD.MOV.U32 R8, RZ, RZ, 0x3f800000 ;  /* 0x3f800000ff087424 */ /* 0x002fc600078e00ff */
[----:B------:R-:W-:Y:S01]  /*7c50*/  STL [R1+0x594], RZ ;  /* 0x000594ff01007387 */ /* 0x000fe20000100800 */
[----:B------:R-:W1:Y:S03]  /*7c60*/  S2R R78, SR_TID.X ;  /* 0x00000000004e7919 */ /* 0x000e660000002100 */
[----:B------:R-:W-:Y:S04]  /*7c70*/  STL [R1+0x598], RZ ;  /* 0x000598ff01007387 */ /* 0x000fe80000100800 */
[----:B------:R-:W-:Y:S04]  /*7c80*/  STL [R1+0x59c], RZ ;  /* 0x00059cff01007387 */ /* 0x000fe80000100800 */
[----:B------:R-:W-:Y:S04]  /*7c90*/  STL.64 [R1+0x5e0], R4 ;  /* 0x0005e00401007387 */ /* 0x000fe80000100a00 */
[----:B------:R-:W-:Y:S04]  /*7ca0*/  STL.64 [R1+0x5e8], R8 ;  /* 0x0005e80801007387 */ /* 0x000fe80000100a00 */
[----:B------:R-:W-:Y:S04]  /*7cb0*/  STL.64 [R1+0x5f0], R6 ;  /* 0x0005f00601007387 */ /* 0x000fe80000100a00 */
[----:B------:R-:W-:Y:S04]  /*7cc0*/  STL.64 [R1+0x5f8], R4 ;  /* 0x0005f80401007387 */ /* 0x000fe80000100a00 */
[----:B------:R0:W-:Y:S04]  /*7cd0*/  STS.U16 [R45+UR6+0x33c00], R14 ;  /* 0x033c000e2d007988 */ /* 0x0001e80008000406 */
[----:B------:R-:W-:Y:S04]  /*7ce0*/  STL.64 [R1+0x600], R8 ;  /* 0x0006000801007387 */ /* 0x000fe80000100a00 */
[----:B------:R-:W-:Y:S01]  /*7cf0*/  STL.64 [R1+0x608], R6 ;  /* 0x0006080601007387 */ /* 0x000fe20000100a00 */
[----:B0-----:R-:W-:-:S03]  /*7d00*/  IMAD.SHL.U32 R14, R68, 0x100, RZ ;  /* 0x00000100440e7824 */ /* 0x001fc600078e00ff */
[----:B------:R-:W-:Y:S01]  /*7d10*/  STL.64 [R1+0x610], R4 ;  /* 0x0006100401007387 */ /* 0x000fe20000100a00 */
[----:B------:R-:W-:-:S03]  /*7d20*/  VIADD R3, R14, 0x100 ;  /* 0x000001000e037836 */ /* 0x000fc60000000000 */
[----:B------:R-:W-:Y:S04]  /*7d30*/  STL.64 [R1+0x618], R8 ;  /* 0x0006180801007387 */ /* 0x000fe80000100a00 */
[----:B------:R-:W-:Y:S04]  /*7d40*/  STL.64 [R1+0x628], R4 ;  /* 0x0006280401007387 */ /* 0x000fe80000100a00 */
[----:B------:R-:W-:Y:S01]  /*7d50*/  STL.64 [R1+0x620], R6 ;  /* 0x0006200601007387 */ /* 0x000fe20000100a00 */
[----:B------:R-:W-:-:S03]  /*7d60*/  ISETP.GE.AND P0, PT, R3, 0x1, PT ;  /* 0x000000010300780c */ /* 0x000fc60003f06270 */
[----:B------:R-:W-:Y:S01]  /*7d70*/  STS.U16 [R45+UR6+0x9c00], R46 ;  /* 0x009c002e2d007988 */ /* 0x000fe20008000406 */
[----:B-1----:R-:W-:-:S03]  /*7d80*/  LOP3.LUT R0, R78, 0x1c, RZ, 0xc0, !PT ;  /* 0x0000001c4e007812 */ /* 0x002fc600078ec0ff */
[----:B------:R-:W-:Y:S01]  /*7d90*/  STS.U16 [R45+UR6+0xac00], R62 ;  /* 0x00ac003e2d007988 */ /* 0x000fe20008000406 */
[----:B------:R-:W-:-:S03]  /*7da0*/  IMAD.SHL.U32 R2, R78, 0x8, RZ ;  /* 0x000000084e027824 */ /* 0x000fc600078e00ff */
[----:B------:R-:W-:Y:S04]  /*7db0*/  STS.U16 [R45+UR6+0xbc00], R60 ;  /* 0x00bc003c2d007988 */ /* 0x000fe80008000406 */
[----:B------:R-:W-:Y:S04]  /*7dc0*/  STS.U16 [R45+UR6+0xcc00], R52 ;  /* 0x00cc00342d007988 */ /* 0x000fe80008000406 */
[----:B------:R-:W-:Y:S04]  /*7dd0*/  STS.U16 [R45+UR6+0xdc00], R50 ;  /* 0x00dc00322d007988 */ /* 0x000fe80008000406 */
[----:B------:R-:W-:Y:S04]  /*7de0*/  STS.U16 [R45+UR6+0xec00], R72 ;  /* 0x00ec00482d007988 */ /* 0x000fe80008000406 */
[----:B------:R0:W-:Y:S04]  /*7df0*/  STS.U16 [R45+UR6+0xfc00], R70 ;  /* 0x00fc00462d007988 */ /* 0x0001e80008000406 */
[----:B------:R-:W-:Y:S04]  /*7e00*/  STS.U16 [R45+UR6+0x10c00], R66 ;  /* 0x010c00422d007988 */ /* 0x000fe80008000406 */
[----:B------:R-:W-:Y:S04]  /*7e10*/  STS.U16 [R45+UR6+0x11c00], R64 ;  /* 0x011c00402d007988 */ /* 0x000fe80008000406 */
[----:B------:R1:W-:Y:S01]  /*7e20*/  STS.U16 [R45+UR6+0x12c00], R82 ;  /* 0x012c00522d007988 */ /* 0x0003e20008000406 */
[----:B0-----:R-:W-:-:S03]  /*7e30*/  LOP3.LUT R70, R78, 0x1ff, RZ, 0xc0, !PT ;  /* 0x000001ff4e467812 */ /* 0x001fc600078ec0ff */
[----:B------:R0:W-:Y:S04]  /*7e40*/  STS.U16 [R45+UR6+0x13c00], R80 ;  /* 0x013c00502d007988 */ /* 0x0001e80008000406 */
[----:B------:R-:W-:Y:S04]  /*7e50*/  STS.U16 [R45+UR6+0x14c00], R76 ;  /* 0x014c004c2d007988 */ /* 0x000fe80008000406 */
[----:B------:R-:W-:Y:S01]  /*7e60*/  STS.U16 [R45+UR6+0x15c00], R74 ;  /* 0x015c004a2d007988 */ /* 0x000fe20008000406 */
[----:B-1----:R-:W-:-:S03]  /*7e70*/  CS2R R82, SRZ ;  /* 0x0000000000527805 */ /* 0x002fc6000001ff00 */
[----:B------:R1:W-:Y:S01]  /*7e80*/  STS.U16 [R45+UR6+0x16c00], R86 ;  /* 0x016c00562d007988 */ /* 0x0003e20008000406 */
[----:B0-----:R-:W-:-:S03]  /*7e90*/  CS2R R80, SRZ ;  /* 0x0000000000507805 */ /* 0x001fc6000001ff00 */
[----:B------:R0:W-:Y:S04]  /*7ea0*/  STS.U16 [R45+UR6+0x17c00], R84 ;  /* 0x017c00542d007988 */ /* 0x0001e80008000406 */
[----:B------:R2:W-:Y:S04]  /*7eb0*/  STS.U16 [R45+UR6+0x18c00], R42 ;  /* 0x018c002a2d007988 */ /* 0x0005e80008000406 */
[----:B------:R2:W-:Y:S01]  /*7ec0*/  STS.U16 [R45+UR6+0x19c00], R40 ;  /* 0x019c00282d007988 */ /* 0x0005e20008000406 */
[----:B-1----:R-:W-:-:S03]  /*7ed0*/  CS2R R86, SRZ ;  /* 0x0000000000567805 */ /* 0x002fc6000001ff00 */
[----:B------:R2:W-:Y:S01]  /*7ee0*/  STS.U16 [R45+UR6+0x1ac00], R90 ;  /* 0x01ac005a2d007988 */ /* 0x0005e20008000406 */
[----:B0-----:R-:W-:-:S03]  /*7ef0*/  CS2R R84, SRZ ;  /* 0x0000000000547805 */ /* 0x001fc6000001ff00 */
[----:B------:R2:W-:Y:S04]  /*7f00*/  STS.U16 [R45+UR6+0x1bc00], R88 ;  /* 0x01bc00582d007988 */ /* 0x0005e80008000406 */
        /* <DEDUP_REMOVED lines=30> */
[----:B------:R2:W-:Y:S01]  /*80f0*/  STS.U16 [R45+UR6+0x3dc00], R56 ;  /* 0x03dc00382d007988 */ /* 0x0005e20008000406 */
[----:B------:R-:W-:Y:S05]  /*8100*/  @!P0 BRA `(.L_x_0) ;  /* 0x0000012800148947 */ /* 0x000fea0003800000 */
[C---:B------:R-:W-:Y:S01]  /*8110*/  LOP3.LUT R4, R78.reuse, 0x7, RZ, 0xc0, !PT ;  /* 0x000000074e047812 */ /* 0x040fe200078ec0ff */
[----:B--2---:R-:W0:Y:S01]  /*8120*/  LDC.64 R28, c[0x0][0x3c0] ;  /* 0x0000f000ff1c7b82 */ /* 0x004e220000000a00 */
[C---:B------:R-:W-:Y:S01]  /*8130*/  SHF.L.U32 R6, R78.reuse, 0x1, RZ ;  /* 0x000000014e067819 */ /* 0x040fe200000006ff */
[----:B------:R-:W1:Y:S01]  /*8140*/  LDCU.64 UR4, c[0x0][0x3d0] ;  /* 0x00007a00ff0477ac */ /* 0x000e620008000a00 */
[----:B------:R-:W-:Y:S01]  /*8150*/  LOP3.LUT R7, R78, 0x20, RZ, 0xc0, !PT ;  /* 0x000000204e077812 */ /* 0x000fe200078ec0ff */
[----:B------:R-:W-:Y:S01]  /*8160*/  IMAD.SHL.U32 R3, R4, 0x10, RZ ;  /* 0x0000001004037824 */ /* 0x000fe200078e00ff */
[----:B------:R-:W-:Y:S01]  /*8170*/  LOP3.LUT R10, R2, 0xf00, RZ, 0xc0, !PT ;  /* 0x00000f00020a7812 */ /* 0x000fe200078ec0ff */
[----:B------:R-:W2:Y:S01]  /*8180*/  LDCU UR7, c[0x0][0x3c8] ;  /* 0x00007900ff0777ac */ /* 0x000ea20008000800 */
[----:B------:R-:W-:Y:S01]  /*8190*/  LOP3.LUT R2, R78, 0x10, RZ, 0xc0, !PT ;  /* 0x000000104e027812 */ /* 0x000fe200078ec0ff */
[C---:B------:R-:W-:Y:S01]  /*81a0*/  IMAD R8, R4.reuse, 0x4, R7 ;  /* 0x0000000404087824 */ /* 0x040fe200078e0207 */
[----:B------:R-:W-:Y:S01]  /*81b0*/  LOP3.LUT R3, R3, 0x30, R6, 0x78, !PT ;  /* 0x0000003003037812 */ /* 0x000fe200078e7806 */
[----:B------:R-:W-:Y:S01]  /*81c0*/  IMAD R9, R4, 0x210, RZ ;  /* 0x0000021004097824 */ /* 0x000fe200078e02ff */
[--C-:B------:R-:W-:Y:S01]  /*81d0*/  SHF.R.S32.HI R11, RZ, 0x2, R78.reuse ;  /* 0x00000002ff0b7819 */ /* 0x100fe2000001144e */
[----:B------:R-:W3:Y:S01]  /*81e0*/  LDC.64 R18, c[0x0][0x390] ;  /* 0x0000e400ff127b82 */ /* 0x000ee20000000a00 */
[----:B------:R-:W4:Y:S01]  /*81f0*/  LDCU.64 UR10, c[0x0][0x388] ;  /* 0x00007100ff0a77ac */ /* 0x000f220008000a00 */
[----:B------:R-:W-:Y:S01]  /*8200*/  IMAD.U32 R61, R8, 0x100, R3 ;  /* 0x00000100083d7824 */ /* 0x000fe200078e0003 */
[----:B------:R-:W-:Y:S01]  /*8210*/  SHF.R.S32.HI R8, RZ, 0x6, R78 ;  /* 0x00000006ff087819 */ /* 0x000fe2000001144e */
[----:B------:R-:W-:Y:S01]  /*8220*/  IMAD.SHL.U32 R3, R2, 0x100, RZ ;  /* 0x0000010002037824 */ /* 0x000fe200078e00ff */
[--C-:B------:R-:W-:Y:S01]  /*8230*/  LOP3.LUT R2, R9, 0x10, R6.reuse, 0x78, !PT ;  /* 0x0000001009027812 */ /* 0x100fe200078e7806 */
[----:B------:R-:W-:Y:S01]  /*8240*/  IMAD.SHL.U32 R20, R78, 0x20, RZ ;  /* 0x000000204e147824 */ /* 0x000fe200078e00ff */
[----:B------:R-:W-:Y:S01]  /*8250*/  SGXT R8, R8, 0x1 ;  /* 0x000000010808781a */ /* 0x000fe20000000200 */
[----:B------:R-:W-:Y:S01]  /*8260*/  VIADD R12, R3, UR6 ;  /* 0x00000006030c7c36 */ /* 0x000fe20008000000 */
[----:B------:R-:W-:Y:S01]  /*8270*/  SGXT R9, R11, 0x1 ;  /* 0x000000010b09781a */ /* 0x000fe20000000200 */
[----:B------:R-:W5:Y:S01]  /*8280*/  LDC R21, c[0x0][0x3d8] ;  /* 0x0000f600ff157b82 */ /* 0x000f620000000800 */
[----:B------:R-:W-:Y:S01]  /*8290*/  LOP3.LUT R2, R2, R3, RZ, 0xfc, !PT ;  /* 0x0000000302027212 */ /* 0x000fe200078efcff */
[----:B0-----:R-:W-:Y:S01]  /*82a0*/  IMAD R28, R28, UR8, RZ ;  /* 0x000000081c1c7c24 */ /* 0x001fe2000f8e02ff */
[----:B------:R-:W-:Y:S01]  /*82b0*/  LOP3.LUT R4, R78, 0xf, RZ, 0xc0, !PT ;  /* 0x0000000f4e047812 */ /* 0x000fe200078ec0ff */
[----:B-1----:R-:W-:Y:S01]  /*82c0*/  UIMAD UR4, UR8, UR4, URZ ;  /* 0x00000004080472a4 */ /* 0x002fe2000f8e02ff */
[----:B------:R-:W-:Y:S01]  /*82d0*/  LOP3.LUT R3, R8, 0x90, RZ, 0xc0, !PT ;  /* 0x0000009008037812 */ /* 0x000fe200078ec0ff */
[----:B------:R-:W-:Y:S01]  /*82e0*/  STL [R1+0x254], R61 ;  /* 0x0002543d01007387 */ /* 0x000fe20000100800 */
[----:B------:R-:W-:Y:S01]  /*82f0*/  LOP3.LUT R9, R9, 0x90, RZ, 0xc0, !PT ;  /* 0x0000009009097812 */ /* 0x000fe200078ec0ff */
[----:B------:R-:W-:Y:S01]  /*8300*/  IMAD.MOV.U32 R65, RZ, RZ, -0x800000 ;  /* 0xff800000ff417424 */ /* 0x000fe200078e00ff */
[----:B------:R-:W-:Y:S01]  /*8310*/  LOP3.LUT R5, R78, 0x3, RZ, 0xc0, !PT ;  /* 0x000000034e057812 */ /* 0x000fe200078ec0ff */
[----:B------:R-:W-:Y:S01]  /*8320*/  IMAD.MOV.U32 R69, RZ, RZ, -0x800000 ;  /* 0xff800000ff457424 */ /* 0x000fe200078e00ff */
[--C-:B------:R-:W-:Y:S01]  /*8330*/  LOP3.LUT R3, R3, 0x37e, R6.reuse, 0x78, !PT ;  /* 0x0000037e03037812 */ /* 0x100fe200078e7806 */
[----:B------:R-:W-:Y:S01]  /*8340*/  IMAD.MOV.U32 R67, RZ, RZ, -0x800000 ;  /* 0xff800000ff437424 */ /* 0x000fe200078e00ff */
[----:B------:R-:W-:Y:S01]  /*8350*/  LOP3.LUT R11, R9, 0x10, R6, 0x78, !PT ;  /* 0x00000010090b7812 */ /* 0x000fe200078e7806 */
[----:B------:R-:W-:Y:S01]  /*8360*/  IMAD R6, R4, UR5, RZ ;  /* 0x0000000504067c24 */ /* 0x000fe2000f8e02ff */
[C---:B------:R-:W-:Y:S01]  /*8370*/  LEA R12, R5.reuse, R12, 0x5 ;  /* 0x0000000c050c7211 */ /* 0x040fe200078e28ff */
[----:B------:R-:W-:Y:S01]  /*8380*/  IMAD.SHL.U32 R4, R5, 0x2, RZ ;  /* 0x0000000205047824 */ /* 0x000fe200078e00ff */
[C-C-:B------:R-:W-:Y:S01]  /*8390*/  LOP3.LUT R8, R9.reuse, 0x360, R20.reuse, 0xf8, !PT ;  /* 0x0000036009087812 */ /* 0x140fe200078ef814 */
[----:B--2---:R-:W-:Y:S01]  /*83a0*/  IMAD R5, R70, UR7, RZ ;  /* 0x0000000746057c24 */ /* 0x004fe2000f8e02ff */
[----:B------:R-:W-:Y:S01]  /*83b0*/  LOP3.LUT R20, R9, 0x160, R20, 0xf8, !PT ;  /* 0x0000016009147812 */ /* 0x000fe200078ef814 */
[----:B------:R-:W-:Y:S01]  /*83c0*/  USHF.L.U32 UR7, UR4, 0x1, URZ ;  /* 0x0000000104077899 */ /* 0x000fe200080006ff */
[----:B------:R-:W-:Y:S01]  /*83d0*/  IADD3 R9, PT, PT, R11, R12, R10 ;  /* 0x0000000c0b097210 */ /* 0x000fe20007ffe00a */
[----:B------:R-:W-:Y:S01]  /*83e0*/  UIMAD.WIDE UR4, UR4, 0x2, URZ ;  /* 0x00000002040478a5 */ /* 0x000fe2000f8e02ff */
[----:B------:R-:W-:Y:S01]  /*83f0*/  LEA.HI R4, R7, R4, RZ, 0x1e ;  /* 0x0000000407047211 */ /* 0x000fe200078ff0ff */
[----:B------:R-:W-:Y:S01]  /*8400*/  IMAD.SHL.U32 R4, R28, 0x2, RZ ;  /* 0x000000021c047824 */ /* 0x000fe200078e00ff */
[----:B------:R-:W-:Y:S01]  /*8410*/  SHF.R.U32.HI R25, RZ, 0x1, R7 ;  /* 0x00000001ff197819 */ /* 0x000fe20000011607 */
[C---:B------:R-:W-:Y:S01]  /*8420*/  IMAD.SHL.U32 R7, R5.reuse, 0x2, RZ ;  /* 0x0000000205077824 */ /* 0x040fe200078e00ff */
[----:B------:R0:W-:Y:S01]  /*8430*/  STL [R1+0x7b8], R9 ;  /* 0x0007b80901007387 */ /* 0x0001e20000100800 */
[----:B------:R-:W-:Y:S01]  /*8440*/  IMAD.HI R5, R5, 0x2, RZ ;  /* 0x0000000205057827 */ /* 0x000fe200078e02ff */
[----:B------:R-:W-:-:S02]  /*8450*/  LOP3.LUT R25, R8, R25, RZ, 0x3c, !PT ;  /* 0x0000001908197212 */ /* 0x000fc400078e3cff */
[----:B------:R-:W-:Y:S02]  /*8460*/  CS2R R80, SRZ ;  /* 0x0000000000507805 */ /* 0x000fe4000001ff00 */
[----:B----4-:R-:W-:Y:S01]  /*8470*/  IADD3 R62, P0, P1, R7, UR10, R4 ;  /* 0x0000000a073e7c10 */ /* 0x010fe2000f91e004 */
[----:B------:R-:W-:Y:S01]  /*8480*/  IMAD.HI R28, R28, 0x2, RZ ;  /* 0x000000021c1c7827 */ /* 0x000fe200078e02ff */
[----:B------:R-:W-:Y:S02]  /*8490*/  SHF.R.U32.HI R4, RZ, 0x4, R78 ;  /* 0x00000004ff047819 */ /* 0x000fe4000001164e */
[----:B------:R-:W-:Y:S02]  /*84a0*/  CS2R R82, SRZ ;  /* 0x0000000000527805 */ /* 0x000fe4000001ff00 */
[----:B------:R-:W-:Y:S01]  /*84b0*/  LEA.HI R7, R78, 0xa0, RZ, 0x1c ;  /* 0x000000a04e077811 */ /* 0x000fe200078fe0ff */
[----:B------:R-:W-:Y:S01]  /*84c0*/  IMAD.MOV.U32 R74, RZ, RZ, 0x3f800000 ;  /* 0x3f800000ff4a7424 */ /* 0x000fe200078e00ff */
[----:B------:R-:W-:Y:S01]  /*84d0*/  IADD3.X R63, PT, PT, R5, UR11, R28, P0, P1 ;  /* 0x0000000b053f7c10 */ /* 0x000fe200087e241c */
[----:B0-----:R-:W-:Y:S01]  /*84e0*/  IMAD.SHL.U32 R9, R6, 0x2, RZ ;  /* 0x0000000206097824 */ /* 0x001fe200078e00ff */
[----:B------:R-:W-:Y:S01]  /*84f0*/  SGXT.U32 R4, R4, 0x5 ;  /* 0x000000050404781a */ /* 0x000fe20000000000 */
[----:B------:R-:W-:Y:S01]  /*8500*/  IMAD.HI R6, R6, 0x2, RZ ;  /* 0x0000000206067827 */ /* 0x000fe200078e02ff */
[----:B------:R-:W-:Y:S01]  /*8510*/  LEA.HI R5, R78, 0x20, RZ, 0x1c ;  /* 0x000000204e057811 */ /* 0x000fe200078fe0ff */
[----:B------:R-:W-:Y:S01]  /*8520*/  STL.64 [R1+0x5d0], R62 ;  /* 0x0005d03e01007387 */ /* 0x000fe20000100a00 */
[----:B---3--:R-:W-:Y:S01]  /*8530*/  IADD3 R17, P2, P3, R9, UR7, R18 ;  /* 0x0000000709117c10 */ /* 0x008fe2000fb5e012 */
[-C--:B-----5:R-:W-:Y:S01]  /*8540*/  IMAD R4, R4, R21.reuse, RZ ;  /* 0x0000001504047224 */ /* 0x0a0fe200078e02ff */
[----:B------:R-:W-:Y:S01]  /*8550*/  LEA.HI R8, R78, 0xe0, RZ, 0x1c ;  /* 0x000000e04e087811 */ /* 0x000fe200078fe0ff */
[-C--:B------:R-:W-:Y:S01]  /*8560*/  IMAD R5, R5, R21.reuse, RZ ;  /* 0x0000001505057224 */ /* 0x080fe200078e02ff */
[----:B------:R-:W-:Y:S01]  /*8570*/  IADD3.X R19, PT, PT, R6, UR5, R19, P2, P3 ;  /* 0x0000000506137c10 */ /* 0x000fe200097e6413 */
[-C--:B------:R-:W-:Y:S01]  /*8580*/  IMAD R15, R7, R21.reuse, RZ ;  /* 0x00000015070f7224 */ /* 0x080fe200078e02ff */
[----:B------:R-:W-:Y:S01]  /*8590*/  LEA.HI R6, R78, 0x60, RZ, 0x1c ;  /* 0x000000604e067811 */ /* 0x000fe200078fe0ff */
[-C--:B------:R-:W-:Y:S01]  /*85a0*/  IMAD R8, R8, R21.reuse, RZ ;  /* 0x0000001508087224 */ /* 0x080fe200078e02ff */
[C---:B------:R-:W-:Y:S01]  /*85b0*/  LEA.HI R9, R78.reuse, 0x120, RZ, 0x1c ;  /* 0x000001204e097811 */ /* 0x040fe200078fe0ff */
[----:B------:R-:W-:Y:S01]  /*85c0*/  IMAD.MOV.U32 R72, RZ, RZ, 0x3f800000 ;  /* 0x3f800000ff487424 */ /* 0x000fe200078e00ff */
[----:B------:R-:W-:Y:S01]  /*85d0*/  LEA.HI R10, R78, 0x160, RZ, 0x1c ;  /* 0x000001604e0a7811 */ /* 0x000fe200078fe0ff */
[----:B------:R-:W-:Y:S01]  /*85e0*/  IMAD R13, R6, R21, RZ ;  /* 0x00000015060d7224 */ /* 0x000fe200078e02ff */
[----:B------:R-:W-:Y:S01]  /*85f0*/  LEA R26, P5, R4, R17, 0x1 ;  /* 0x00000011041a7211 */ /* 0x000fe200078a08ff */
[----:B------:R-:W-:Y:S01]  /*8600*/  IMAD R6, R21, 0x40, R4 ;  /* 0x0000004015067824 */ /* 0x000fe200078e0204 */
[----:B------:R-:W-:Y:S01]  /*8610*/  LEA.HI R11, R78, 0x1a0, RZ, 0x1c ;  /* 0x000001a04e0b7811 */ /* 0x000fe200078fe0ff */
[----:B------:R-:W-:Y:S01]  /*8620*/  IMAD R9, R9, R21, RZ ;  /* 0x0000001509097224 */ /* 0x000fe200078e02ff */
[----:B------:R-:W-:Y:S01]  /*8630*/  LEA R22, P6, R5, R17, 0x1 ;  /* 0x0000001105167211 */ /* 0x000fe200078c08ff */
[----:B------:R-:W-:Y:S01]  /*8640*/  IMAD R10, R10, R21, RZ ;  /* 0x000000150a0a7224 */ /* 0x000fe200078e02ff */
[----:B------:R-:W-:Y:S01]  /*8650*/  LEA.HI.X.SX32 R27, R4, R19, 0x1, P5 ;  /* 0x00000013041b7211 */ /* 0x000fe200028f0eff */
[----:B------:R-:W-:Y:S01]  /*8660*/  IMAD R11, R11, R21, RZ ;  /* 0x000000150b0b7224 */ /* 0x000fe200078e02ff */
[----:B------:R-:W-:Y:S01]  /*8670*/  LEA R30, P0, R6, R17, 0x1 ;  /* 0x00000011061e7211 */ /* 0x000fe200078008ff */
[----:B------:R-:W-:Y:S01]  /*8680*/  IMAD R7, R21, 0x40, R6 ;  /* 0x0000004015077824 */ /* 0x000fe200078e0206 */
[----:B------:R-:W-:Y:S01]  /*8690*/  LEA.HI.X.SX32 R23, R5, R19, 0x1, P6 ;  /* 0x0000001305177211 */ /* 0x000fe200030f0eff */
[----:B------:R0:W-:Y:S01]  /*86a0*/  STL.64 [R1+0x890], R26 ;  /* 0x0008901a01007387 */ /* 0x0001e20000100a00 */
[-C--:B------:R-:W-:Y:S01]  /*86b0*/  LEA R38, P1, R13, R17.reuse, 0x1 ;  /* 0x000000110d267211 */ /* 0x080fe200078208ff */
[----:B------:R-:W-:Y:S01]  /*86c0*/  IMAD.MOV.U32 R73, RZ, RZ, 0x3f800000 ;  /* 0x3f800000ff497424 */ /* 0x000fe200078e00ff */
[-C--:B------:R-:W-:Y:S01]  /*86d0*/  LEA R36, P2, R15, R17.reuse, 0x1 ;  /* 0x000000110f247211 */ /* 0x080fe200078408ff */
[----:B------:R1:W-:Y:S01]  /*86e0*/  STL.64 [R1+0x888], R22 ;  /* 0x0008881601007387 */ /* 0x0003e20000100a00 */
[-C--:B------:R-:W-:Y:S01]  /*86f0*/  LEA R34, P3, R8, R17.reuse, 0x1 ;  /* 0x0000001108227211 */ /* 0x080fe200078608ff */
[C---:B------:R-:W-:Y:S01]  /*8700*/  IMAD R16, R29.reuse, 0x3, RZ ;  /* 0x000000031d107824 */ /* 0x040fe200078e02ff */
[----:B------:R-:W-:Y:S01]  /*8710*/  LEA.HI R12, R78, 0x1e0, RZ, 0x1c ;  /* 0x000001e04e0c7811 */ /* 0x000fe200078fe0ff */
[----:B------:R-:W-:Y:S01]  /*8720*/  IMAD R18, R29, 0x1a, RZ ;  /* 0x0000001a1d127824 */ /* 0x000fe200078e02ff */
[----:B------:R-:W-:Y:S01]  /*8730*/  LEA R32, P4, R9, R17, 0x1 ;  /* 0x0000001109207211 */ /* 0x000fe200078808ff */
[C---:B------:R-:W-:Y:S01]  /*8740*/  IMAD.SHL.U32 R28, R29.reuse, 0x4, RZ ;  /* 0x000000041d1c7824 */ /* 0x040fe200078e00ff */
[----:B------:R-:W-:Y:S01]  /*8750*/  LEA.HI.X.SX32 R31, R6, R19, 0x1, P0 ;  /* 0x00000013061f7211 */ /* 0x000fe200000f0eff */
[----:B------:R-:W-:Y:S01]  /*8760*/  IMAD R12, R12, R21, RZ ;  /* 0x000000150c0c7224 */ /* 0x000fe200078e02ff */
[----:B0-----:R-:W-:Y:S01]  /*8770*/  LEA R26, P5, R10, R17, 0x1 ;  /* 0x000000110a1a7211 */ /* 0x001fe200078a08ff */
[----:B------:R-:W-:Y:S01]  /*8780*/  IMAD R24, R29, 0x1e, RZ ;  /* 0x0000001e1d187824 */ /* 0x000fe200078e02ff */
[----:B------:R-:W-:Y:S01]  /*8790*/  LEA.HI.X.SX32 R39, R13, R19, 0x1, P1 ;  /* 0x000000130d277211 */ /* 0x000fe200008f0eff */
[----:B------:R0:W-:Y:S01]  /*87a0*/  STL.64 [R1+0x880], R30 ;  /* 0x0008801e01007387 */ /* 0x0001e20000100a00 */
[----:B-1----:R-:W-:-:S02]  /*87b0*/  LEA R22, P6, R11, R17, 0x1 ;  /* 0x000000110b167211 */ /* 0x002fc400078c08ff */
[----:B------:R-:W-:Y:S02]  /*87c0*/  CS2R R84, SRZ ;  /* 0x0000000000547805 */ /* 0x000fe4000001ff00 */
[-C--:B------:R-:W-:Y:S01]  /*87d0*/  LEA.HI.X.SX32 R37, R15, R19.reuse, 0x1, P2 ;  /* 0x000000130f257211 */ /* 0x080fe200010f0eff */
[----:B------:R-:W-:Y:S01]  /*87e0*/  STL.64 [R1+0x878], R38 ;  /* 0x0008782601007387 */ /* 0x000fe20000100a00 */
[-C--:B------:R-:W-:Y:S01]  /*87f0*/  LEA.HI.X.SX32 R35, R8, R19.reuse, 0x1, P3 ;  /* 0x0000001308237211 */ /* 0x080fe200018f0eff */
[----:B------:R-:W-:Y:S01]  /*8800*/  IMAD R15, R29, 0xb, RZ ;  /* 0x0000000b1d0f7824 */ /* 0x000fe200078e02ff */
[-C--:B------:R-:W-:Y:S01]  /*8810*/  LEA.HI.X.SX32 R33, R9, R19.reuse, 0x1, P4 ;  /* 0x0000001309217211 */ /* 0x080fe200020f0eff */
[----:B------:R1:W-:Y:S01]  /*8820*/  STL.64 [R1+0x868], R36 ;  /* 0x0008682401007387 */ /* 0x0003e20000100a00 */
[-C--:B------:R-:W-:Y:S01]  /*8830*/  LEA.HI.X.SX32 R27, R10, R19.reuse, 0x1, P5 ;  /* 0x000000130a1b7211 */ /* 0x080fe200028f0eff */
[----:B------:R-:W-:Y:S01]  /*8840*/  IMAD R9, R29, 0x12, RZ ;  /* 0x000000121d097824 */ /* 0x000fe200078e02ff */
[----:B------:R-:W-:Y:S01]  /*8850*/  LEA.HI.X.SX32 R23, R11, R19, 0x1, P6 ;  /* 0x000000130b177211 */ /* 0x000fe200030f0eff */
[----:B------:R2:W-:Y:S01]  /*8860*/  STL.64 [R1+0x858], R34 ;  /* 0x0008582201007387 */ /* 0x0005e20000100a00 */
[----:B------:R-:W-:-:S02]  /*8870*/  LEA R4, R21, R7, 0x6 ;  /* 0x0000000715047211 */ /* 0x000fc400078e30ff */
[----:B------:R-:W-:Y:S02]  /*8880*/  CS2R R86, SRZ ;  /* 0x0000000000567805 */ /* 0x000fe4000001ff00 */
[C---:B0-----:R-:W-:Y:S01]  /*8890*/  LEA R30, P0, R12.reuse, R17, 0x1 ;  /* 0x000000110c1e7211 */ /* 0x041fe200078008ff */
[----:B------:R0:W-:Y:S01]  /*88a0*/  STL.64 [R1+0x848], R32 ;  /* 0x0008482001007387 */ /* 0x0001e20000100a00 */
[----:B------:R-:W-:Y:S01]  /*88b0*/  MOV R75, 0x3f800000 ;  /* 0x3f800000004b7802 */ /* 0x000fe20000000f00 */
[C---:B------:R-:W-:Y:S01]  /*88c0*/  IMAD R5, R21.reuse, 0x40, R4 ;  /* 0x0000004015057824 */ /* 0x040fe200078e0204 */
[----:B------:R-:W-:Y:S01]  /*88d0*/  LEA.HI.X.SX32 R31, R12, R19, 0x1, P0 ;  /* 0x000000130c1f7211 */ /* 0x000fe200000f0eff */
[----:B------:R3:W-:Y:S01]  /*88e0*/  STL.64 [R1+0x838], R26 ;  /* 0x0008381a01007387 */ /* 0x0007e20000100a00 */
[C---:B-1----:R-:W-:Y:S01]  /*88f0*/  LEA.HI R36, R0.reuse, 0xc0, RZ, 0x1e ;  /* 0x000000c000247811 */ /* 0x042fe200078ff0ff */
[C---:B------:R-:W-:Y:S01]  /*8900*/  IMAD R6, R21.reuse, 0x40, R5 ;  /* 0x0000004015067824 */ /* 0x040fe200078e0205 */
[C---:B------:R-:W-:Y:S01]  /*8910*/  LEA.HI R37, R0.reuse, 0xb8, RZ, 0x1e ;  /* 0x000000b800257811 */ /* 0x040fe200078ff0ff */
[----:B------:R1:W-:Y:S01]  /*8920*/  STL.64 [R1+0x828], R22 ;  /* 0x0008281601007387 */ /* 0x0003e20000100a00 */
[C---:B--2---:R-:W-:Y:S01]  /*8930*/  LEA.HI R34, R0.reuse, 0xd0, RZ, 0x1e ;  /* 0x000000d000227811 */ /* 0x044fe200078ff0ff */
[----:B------:R-:W-:Y:S01]  /*8940*/  IMAD R8, R21, 0x40, R6 ;  /* 0x0000004015087824 */ /* 0x000fe200078e0206 */
[C---:B------:R-:W-:Y:S01]  /*8950*/  LEA.HI R35, R0.reuse, 0xc8, RZ, 0x1e ;  /* 0x000000c800237811 */ /* 0x040fe200078ff0ff */
[----:B------:R-:W-:Y:S01]  /*8960*/  STL.64 [R1+0x818], R30 ;  /* 0x0008181e01007387 */ /* 0x000fe20000100a00 */
[C---:B0-----:R-:W-:Y:S01]  /*8970*/  LEA.HI R32, R0.reuse, 0xe0, RZ, 0x1e ;  /* 0x000000e000207811 */ /* 0x041fe200078ff0ff */
[----:B------:R-:W-:Y:S01]  /*8980*/  UMOV UR4, URZ ;  /* 0x000000ff00047c82 */ /* 0x000fe20008000000 */
[C---:B------:R-:W-:Y:S01]  /*8990*/  LEA.HI R33, R0.reuse, 0xd8, RZ, 0x1e ;  /* 0x000000d800217811 */ /* 0x040fe200078ff0ff */
[----:B------:R-:W-:Y:S01]  /*89a0*/  UMOV UR5, URZ ;  /* 0x000000ff00057c82 */ /* 0x000fe20008000000 */
[----:B---3--:R-:W-:Y:S01]  /*89b0*/  LEA R26, P1, R7, R17, 0x1 ;  /* 0x00000011071a7211 */ /* 0x008fe200078208ff */
[----:B------:R-:W0:Y:S01]  /*89c0*/  LDCU UR9, c[0x0][0x3a8] ;  /* 0x00007500ff0977ac */ /* 0x000e220008000800 */
[----:B------:R-:W-:-:S02]  /*89d0*/  LEA.HI R38, R0, 0xb0, RZ, 0x1e ;  /* 0x000000b000267811 */ /* 0x000fc400078ff0ff */
[C---:B-1----:R-:W-:Y:S02]  /*89e0*/  LEA R22, P2, R4.reuse, R17, 0x1 ;  /* 0x0000001104167211 */ /* 0x042fe400078408ff */
[-C--:B------:R-:W-:Y:S01]  /*89f0*/  LEA.HI.X.SX32 R27, R7, R19.reuse, 0x1, P1 ;  /* 0x00000013071b7211 */ /* 0x080fe200008f0eff */
[----:B------:R-:W-:Y:S01]  /*8a00*/  IMAD R7, R29, 0x6, RZ ;  /* 0x000000061d077824 */ /* 0x000fe200078e02ff */
[----:B------:R-:W-:Y:S01]  /*8a10*/  LEA.HI.X.SX32 R23, R4, R19, 0x1, P2 ;  /* 0x0000001304177211 */ /* 0x000fe200010f0eff */
[----:B------:R-:W-:Y:S01]  /*8a20*/  IMAD R4, R21, 0x40, R8 ;  /* 0x0000004015047824 */ /* 0x000fe200078e0208 */
[-C--:B------:R-:W-:Y:S01]  /*8a30*/  LEA R12, P2, R8, R17.reuse, 0x1 ;  /* 0x00000011080c7211 */ /* 0x080fe200078408ff */
[----:B------:R1:W-:Y:S01]  /*8a40*/  STL.64 [R1+0x870], R26 ;  /* 0x0008701a01007387 */ /* 0x0003e20000100a00 */
[----:B------:R-:W-:Y:S01]  /*8a50*/  IMAD R21, R29, 0x1c, RZ ;  /* 0x0000001c1d157824 */ /* 0x000fe200078e02ff */
[----:B------:R-:W-:Y:S02]  /*8a60*/  LEA.HI R39, R0, 0xa8, RZ, 0x1e ;  /* 0x000000a800277811 */ /* 0x000fe400078ff0ff */
[----:B------:R2:W-:Y:S01]  /*8a70*/  STL.64 [R1+0x860], R22 ;  /* 0x0008601601007387 */ /* 0x0005e20000100a00 */
[----:B------:R-:W-:-:S02]  /*8a80*/  LEA R10, P3, R4, R17, 0x1 ;  /* 0x00000011040a7211 */ /* 0x000fc400078608ff */
[-C--:B------:R-:W-:Y:S01]  /*8a90*/  LEA.HI.X.SX32 R13, R8, R19.reuse, 0x1, P2 ;  /* 0x00000013080d7211 */ /* 0x080fe200010f0eff */
[C---:B------:R-:W-:Y:S01]  /*8aa0*/  IMAD R8, R29.reuse, 0xe, RZ ;  /* 0x0000000e1d087824 */ /* 0x040fe200078e02ff */
[----:B------:R-:W-:Y:S01]  /*8ab0*/  LEA.HI.X.SX32 R11, R4, R19, 0x1, P3 ;  /* 0x00000013040b7211 */ /* 0x000fe200018f0eff */
[----:B------:R-:W-:Y:S01]  /*8ac0*/  IMAD.MOV.U32 R4, RZ, RZ, RZ ;  /* 0x000000ffff047224 */ /* 0x000fe200078e00ff */
[-C--:B------:R-:W-:Y:S02]  /*8ad0*/  LEA R66, P3, R29, R62.reuse, 0x3 ;  /* 0x0000003e1d427211 */ /* 0x080fe400078618ff */
[-C--:B-1----:R-:W-:Y:S02]  /*8ae0*/  LEA R26, P0, R5, R17.reuse, 0x1 ;  /* 0x00000011051a7211 */ /* 0x082fe400078008ff */
[CC--:B------:R-:W-:Y:S02]  /*8af0*/  LEA R64, P2, R29.reuse, R62.reuse, 0x4 ;  /* 0x0000003e1d407211 */ /* 0x0c0fe400078420ff */
[C---:B--2---:R-:W-:Y:S01]  /*8b00*/  LEA R22, P1, R6.reuse, R17, 0x1 ;  /* 0x0000001106167211 */ /* 0x044fe200078208ff */
[----:B------:R-:W-:Y:S01]  /*8b10*/  IMAD R17, R29, 0x18, RZ ;  /* 0x000000181d117824 */ /* 0x000fe200078e02ff */
[-C--:B------:R-:W-:Y:S01]  /*8b20*/  LEA.HI.X.SX32 R27, R5, R19.reuse, 0x1, P0 ;  /* 0x00000013051b7211 */ /* 0x080fe200000f0eff */
[C---:B------:R-:W-:Y:S01]  /*8b30*/  IMAD R5, R29.reuse, 0xc, RZ ;  /* 0x0000000c1d057824 */ /* 0x040fe200078e02ff */
[----:B------:R-:W-:Y:S01]  /*8b40*/  LEA.HI.X.SX32 R23, R6, R19, 0x1, P1 ;  /* 0x0000001306177211 */ /* 0x000fe200008f0eff */
[C---:B------:R-:W-:Y:S01]  /*8b50*/  IMAD R6, R29.reuse, 0xa, RZ ;  /* 0x0000000a1d067824 */ /* 0x040fe200078e02ff */
[C---:B------:R-:W-:Y:S01]  /*8b60*/  LEA R68, P1, R29.reuse, R62, 0x2 ;  /* 0x0000003e1d447211 */ /* 0x040fe200078210ff */
[----:B------:R1:W-:Y:S01]  /*8b70*/  STL.64 [R1+0x850], R26 ;  /* 0x0008501a01007387 */ /* 0x0003e20000100a00 */
[----:B------:R-:W-:Y:S01]  /*8b80*/  IMAD R19, R29, 0xd, RZ ;  /* 0x0000000d1d137824 */ /* 0x000fe200078e02ff */
[----:B------:R-:W-:-:S02]  /*8b90*/  LEA.HI R40, R0, 0xa0, RZ, 0x1e ;  /* 0x000000a000287811 */ /* 0x000fc400078ff0ff */
[----:B------:R2:W-:Y:S01]  /*8ba0*/  STL.64 [R1+0x840], R22 ;  /* 0x0008401601007387 */ /* 0x0005e20000100a00 */
[C---:B------:R-:W-:Y:S02]  /*8bb0*/  LEA.HI R41, R0.reuse, 0x98, RZ, 0x1e ;  /* 0x0000009800297811 */ /* 0x040fe400078ff0ff */
[C---:B------:R-:W-:Y:S01]  /*8bc0*/  LEA.HI R42, R0.reuse, 0x90, RZ, 0x1e ;  /* 0x00000090002a7811 */ /* 0x040fe200078ff0ff */
[----:B------:R3:W-:Y:S01]  /*8bd0*/  STL.64 [R1+0x830], R12 ;  /* 0x0008300c01007387 */ /* 0x0007e20000100a00 */
[C---:B------:R-:W-:Y:S02]  /*8be0*/  LEA.HI R43, R0.reuse, 0x88, RZ, 0x1e ;  /* 0x00000088002b7811 */ /* 0x040fe400078ff0ff */
[C---:B------:R-:W-:Y:S01]  /*8bf0*/  LEA.HI R44, R0.reuse, 0x80, RZ, 0x1e ;  /* 0x00000080002c7811 */ /* 0x040fe200078ff0ff */
[----:B------:R4:W-:Y:S01]  /*8c00*/  STL.64 [R1+0x820], R10 ;  /* 0x0008200a01007387 */ /* 0x0009e20000100a00 */
[C---:B-1----:R-:W-:Y:S01]  /*8c10*/  SHF.L.U32 R27, R29.reuse, 0x3, RZ ;  /* 0x000000031d1b7819 */ /* 0x042fe200000006ff */
[C---:B------:R-:W-:Y:S01]  /*8c20*/  IMAD R26, R29.reuse, 0xf, RZ ;  /* 0x0000000f1d1a7824 */ /* 0x040fe200078e02ff */
[C---:B------:R-:W-:Y:S01]  /*8c30*/  LEA.HI R45, R0.reuse, 0x78, RZ, 0x1e ;  /* 0x00000078002d7811 */ /* 0x040fe200078ff0ff */
[C---:B--2---:R-:W-:Y:S01]  /*8c40*/  IMAD.SHL.U32 R23, R29.reuse, 0x2, RZ ;  /* 0x000000021d177824 */ /* 0x044fe200078e00ff */
[C---:B------:R-:W-:Y:S01]  /*8c50*/  LEA.HI R46, R0.reuse, 0x70, RZ, 0x1e ;  /* 0x00000070002e7811 */ /* 0x040fe200078ff0ff */
[C---:B------:R-:W-:Y:S01]  /*8c60*/  IMAD R22, R29.reuse, 0x7, RZ ;  /* 0x000000071d167824 */ /* 0x040fe200078e02ff */
[C---:B------:R-:W-:Y:S01]  /*8c70*/  LEA.HI R47, R0.reuse, 0x68, RZ, 0x1e ;  /* 0x00000068002f7811 */ /* 0x040fe200078ff0ff */
[----:B---3--:R-:W-:Y:S01]  /*8c80*/  IMAD R12, R29, 0x5, RZ ;  /* 0x000000051d0c7824 */ /* 0x008fe200078e02ff */
[----:B------:R-:W-:Y:S01]  /*8c90*/  IADD3 R30, P0, PT, R23, R62, RZ ;  /* 0x0000003e171e7210 */ /* 0x000fe20007f1e0ff */
[C---:B------:R-:W-:Y:S01]  /*8ca0*/  IMAD R13, R29.reuse, 0x16, RZ ;  /* 0x000000161d0d7824 */ /* 0x040fe200078e02ff */
[C---:B------:R-:W-:Y:S01]  /*8cb0*/  LEA.HI R48, R0.reuse, 0x60, RZ, 0x1e ;  /* 0x0000006000307811 */ /* 0x040fe200078ff0ff */
[C---:B----4-:R-:W-:Y:S01]  /*8cc0*/  IMAD R10, R29.reuse, 0x9, RZ ;  /* 0x000000091d0a7824 */ /* 0x050fe200078e02ff */
[C---:B------:R-:W-:Y:S01]  /*8cd0*/  LEA.HI.X.SX32 R31, R29.reuse, R63, 0x1, P0 ;  /* 0x0000003f1d1f7211 */ /* 0x040fe200000f0eff */
[----:B------:R-:W-:Y:S01]  /*8ce0*/  IMAD R11, R29, 0x14, RZ ;  /* 0x000000141d0b7824 */ /* 0x000fe200078e02ff */
[----:B------:R-:W-:-:S02]  /*8cf0*/  LEA.HI R29, R0, 0xf8, RZ, 0x1e ;  /* 0x000000f8001d7811 */ /* 0x000fc400078ff0ff */
[C---:B------:R-:W-:Y:S01]  /*8d00*/  LEA.HI R49, R0.reuse, 0x58, RZ, 0x1e ;  /* 0x0000005800317811 */ /* 0x040fe200078ff0ff */
[----:B------:R1:W-:Y:S01]  /*8d10*/  STL.64 [R1+0x8b0], R30 ;  /* 0x0008b01e01007387 */ /* 0x0003e20000100a00 */
[C---:B------:R-:W-:Y:S02]  /*8d20*/  LEA.HI R50, R0.reuse, 0x50, RZ, 0x1e ;  /* 0x0000005000327811 */ /* 0x040fe400078ff0ff */
[C---:B------:R-:W-:Y:S01]  /*8d30*/  LEA.HI R53, R0.reuse, 0x38, RZ, 0x1e ;  /* 0x0000003800357811 */ /* 0x040fe200078ff0ff */
[----:B------:R-:W-:Y:S01]  /*8d40*/  STL [R1+0x4c], R65 ;  /* 0x00004c4101007387 */ /* 0x000fe20000100800 */
[C---:B------:R-:W-:Y:S02]  /*8d50*/  LEA.HI R55, R0.reuse, 0x28, RZ, 0x1e ;  /* 0x0000002800377811 */ /* 0x040fe400078ff0ff */
[C---:B------:R-:W-:Y:S01]  /*8d60*/  LEA.HI R58, R0.reuse, 0x10, RZ, 0x1e ;  /* 0x00000010003a7811 */ /* 0x040fe200078ff0ff */
[----:B------:R-:W-:Y:S01]  /*8d70*/  STL [R1+0x50], R65 ;  /* 0x0000504101007387 */ /* 0x000fe20000100800 */
[----:B------:R-:W-:-:S02]  /*8d80*/  LEA.HI R52, R0, 0x40, RZ, 0x1e ;  /* 0x0000004000347811 */ /* 0x000fc400078ff0ff */
[C---:B------:R-:W-:Y:S01]  /*8d90*/  LEA.HI R54, R0.reuse, 0x30, RZ, 0x1e ;  /* 0x0000003000367811 */ /* 0x040fe200078ff0ff */
[----:B------:R-:W-:Y:S01]  /*8da0*/  STL [R1+0x54], R69 ;  /* 0x0000544501007387 */ /* 0x000fe20000100800 */
[C---:B-1----:R-:W-:Y:S02]  /*8db0*/  LEA.HI R30, R0.reuse, 0xf0, RZ, 0x1e ;  /* 0x000000f0001e7811 */ /* 0x042fe400078ff0ff */
        /* <DEDUP_REMOVED lines=8> */
[----:B------:R-:W-:Y:S02]  /*8e40*/  SHF.R.U32.HI R60, RZ, 0x3, R78 ;  /* 0x00000003ff3c7819 */ /* 0x000fe4000001164e */
[----:B------:R-:W-:Y:S01]  /*8e50*/  LEA.HI R0, R0, R14, RZ, 0x1e ;  /* 0x0000000e00007211 */ /* 0x000fe200078ff0ff */
[----:B------:R-:W-:Y:S01]  /*8e60*/  STL [R1+0xc], R67 ;  /* 0x00000c4301007387 */ /* 0x000fe20000100800 */
[C---:B------:R-:W-:Y:S01]  /*8e70*/  LOP3.LUT P0, RZ, R78.reuse, 0x3, RZ, 0xc0, !PT ;  /* 0x000000034eff7812 */ /* 0x040fe2000780c0ff */
[----:B------:R-:W-:Y:S01]  /*8e80*/  IMAD.MOV.U32 R0, RZ, RZ, RZ ;  /* 0x000000ffff007224 */ /* 0x000fe200078e00ff */
[----:B------:R-:W-:Y:S01]  /*8e90*/  LOP3.LUT P6, RZ, R78, 0x1, RZ, 0xc0, !PT ;  /* 0x000000014eff7812 */ /* 0x000fe200078cc0ff */
[----:B------:R-:W-:Y:S01]  /*8ea0*/  STL [R1+0x40], R65 ;  /* 0x0000404101007387 */ /* 0x000fe20000100800 */
[----:B------:R-:W-:-:S03]  /*8eb0*/  ISETP.LT.U32.AND P0, PT, R70, 0x40, !P0 ;  /* 0x000000404600780c */ /* 0x000fc60004701070 */
        /* <DEDUP_REMOVED lines=22> */
[----:B------:R2:W-:Y:S04]  /*9020*/  STL [R1+0x678], R67 ;  /* 0x0006784301007387 */ /* 0x0005e80000100800 */
[----:B------:R3:W-:Y:S01]  /*9030*/  STL [R1+0x67c], R65 ;  /* 0x00067c4101007387 */ /* 0x0007e20000100800 */
[----:B-1----:R-:W-:Y:S01]  /*9040*/  IMAD.IADD R69, R14, 0x1, R30 ;  /* 0x000000010e457824 */ /* 0x002fe200078e021e */
[----:B------:R-:W-:-:S02]  /*9050*/  LEA R69, R50, UR6, 0x3 ;  /* 0x0000000632457c11 */ /* 0x000fc4000f8e18ff */
[----:B------:R-:W-:Y:S01]  /*9060*/  STL.64 [R1+0x10], R74 ;  /* 0x0000104a01007387 */ /* 0x000fe20000100a00 */
[----:B--2---:R-:W-:-:S03]  /*9070*/  IMAD.IADD R67, R14, 0x1, R29 ;  /* 0x000000010e437824 */ /* 0x004fc600078e021d */
[----:B------:R-:W-:Y:S01]  /*9080*/  STL [R1+0x340], RZ ;  /* 0x000340ff01007387 */ /* 0x000fe20000100800 */
[C---:B------:R-:W-:Y:S01]  /*9090*/  IMAD.IADD R67, R14.reuse, 0x1, R31 ;  /* 0x000000010e437824 */ /* 0x040fe200078e021f */
[----:B---3--:R-:W-:Y:S01]  /*90a0*/  LEA R65, R29, UR6, 0x3 ;  /* 0x000000061d417c11 */ /* 0x008fe2000f8e18ff */
[----:B------:R-:W-:Y:S01]  /*90b0*/  IMAD.IADD R67, R14, 0x1, R32 ;  /* 0x000000010e437824 */ /* 0x000fe200078e0220 */
[----:B------:R-:W-:Y:S01]  /*90c0*/  STL.64 [R1+0x28], R72 ;  /* 0x0000284801007387 */ /* 0x000fe20000100a00 */
[----:B------:R-:W-:Y:S02]  /*90d0*/  LEA R29, R30, UR6, 0x3 ;  /* 0x000000061e1d7c11 */ /* 0x000fe4000f8e18ff */
[----:B------:R-:W-:Y:S01]  /*90e0*/  LEA R30, R31, UR6, 0x3 ;  /* 0x000000061f1e7c11 */ /* 0x000fe2000f8e18ff */
[----:B------:R-:W-:Y:S01]  /*90f0*/  STL [R1+0x344], RZ ;  /* 0x000344ff01007387 */ /* 0x000fe20000100800 */
[----:B------:R-:W-:Y:S02]  /*9100*/  LEA R31, R32, UR6, 0x3 ;  /* 0x00000006201f7c11 */ /* 0x000fe4000f8e18ff */
[C---:B------:R-:W-:Y:S01]  /*9110*/  IADD3 R67, PT, PT, R14.reuse, R33, RZ ;  /* 0x000000210e437210 */ /* 0x040fe20007ffe0ff */
[----:B------:R-:W-:Y:S01]  /*9120*/  STL [R1+0x348], RZ ;  /* 0x000348ff01007387 */ /* 0x000fe20000100800 */
[----:B------:R-:W-:Y:S01]  /*9130*/  LEA R32, R33, UR6, 0x3 ;  /* 0x0000000621207c11 */ /* 0x000fe2000f8e18ff */
[----:B------:R-:W-:Y:S01]  /*9140*/  IMAD.IADD R67, R14, 0x1, R34 ;  /* 0x000000010e437824 */ /* 0x000fe200078e0222 */
[----:B------:R-:W-:Y:S01]  /*9150*/  LEA R33, R34, UR6, 0x3 ;  /* 0x0000000622217c11 */ /* 0x000fe2000f8e18ff */
[----:B------:R-:W-:Y:S01]  /*9160*/  STL [R1+0x34c], RZ ;  /* 0x00034cff01007387 */ /* 0x000fe20000100800 */
[C---:B------:R-:W-:Y:S01]  /*9170*/  IMAD.IADD R67, R14.reuse, 0x1, R35 ;  /* 0x000000010e437824 */ /* 0x040fe200078e0223 */
[----:B------:R-:W-:Y:S01]  /*9180*/  LEA R34, R35, UR6, 0x3 ;  /* 0x0000000623227c11 */ /* 0x000fe2000f8e18ff */
[----:B------:R-:W-:Y:S01]  /*9190*/  IMAD.IADD R67, R14, 0x1, R36 ;  /* 0x000000010e437824 */ /* 0x000fe200078e0224 */
[----:B------:R-:W-:Y:S01]  /*91a0*/  STL [R1+0x330], RZ ;  /* 0x000330ff01007387 */ /* 0x000fe20000100800 */
[----:B------:R-:W-:Y:S01]  /*91b0*/  LEA R35, R36, UR6, 0x3 ;  /* 0x0000000624237c11 */ /* 0x000fe2000f8e18ff */
[C---:B------:R-:W-:Y:S01]  /*91c0*/  IMAD.IADD R67, R14.reuse, 0x1, R37 ;  /* 0x000000010e437824 */ /* 0x040fe200078e0225 */
[----:B------:R-:W-:Y:S01]  /*91d0*/  LEA R36, R37, UR6, 0x3 ;  /* 0x0000000625247c11 */ /* 0x000fe2000f8e18ff */
[----:B------:R-:W-:Y:S01]  /*91e0*/  STL [R1+0x334], RZ ;  /* 0x000334ff01007387 */ /* 0x000fe20000100800 */
[----:B------:R-:W-:Y:S01]  /*91f0*/  IMAD.IADD R67, R14, 0x1, R38 ;  /* 0x000000010e437824 */ /* 0x000fe200078e0226 */
[----:B------:R-:W-:Y:S01]  /*9200*/  LEA R37, R38, UR6, 0x3 ;  /* 0x0000000626257c11 */ /* 0x000fe2000f8e18ff */
[----:B------:R-:W-:Y:S01]  /*9210*/  IMAD.IADD R67, R14, 0x1, R39 ;  /* 0x000000010e437824 */ /* 0x000fe200078e0227 */
[----:B------:R-:W-:Y:S01]  /*9220*/  STL [R1+0x338], RZ ;  /* 0x000338ff01007387 */ /* 0x000fe20000100800 */
[----:B------:R-:W-:-:S02]  /*9230*/  LEA R38, R39, UR6, 0x3 ;  /* 0x0000000627267c11 */ /* 0x000fc4000f8e18ff */
[----:B------:R-:W-:Y:S01]  /*9240*/  IADD3 R67, PT, PT, R14, R40, RZ ;  /* 0x000000280e437210 */ /* 0x000fe20007ffe0ff */
[----:B------:R-:W-:Y:S01]  /*9250*/  STL [R1+0x33c], RZ ;  /* 0x00033cff01007387 */ /* 0x000fe20000100800 */
[----:B------:R-:W-:Y:S01]  /*9260*/  LEA R39, R40, UR6, 0x3 ;  /* 0x0000000628277c11 */ /* 0x000fe2000f8e18ff */
[C---:B------:R-:W-:Y:S01]  /*9270*/  IMAD.IADD R67, R14.reuse, 0x1, R41 ;  /* 0x000000010e437824 */ /* 0x040fe200078e0229 */
[----:B------:R-:W-:Y:S01]  /*9280*/  LEA R40, R41, UR6, 0x3 ;  /* 0x0000000629287c11 */ /* 0x000fe2000f8e18ff */
[----:B------:R-:W-:Y:S01]  /*9290*/  STL [R1+0x320], RZ ;  /* 0x000320ff01007387 */ /* 0x000fe20000100800 */
[----:B------:R-:W-:Y:S01]  /*92a0*/  IMAD.IADD R67, R14, 0x1, R42 ;  /* 0x000000010e437824 */ /* 0x000fe200078e022a */
[----:B------:R-:W-:Y:S01]  /*92b0*/  LEA R41, R42, UR6, 0x3 ;  /* 0x000000062a297c11 */ /* 0x000fe2000f8e18ff */
[C---:B------:R-:W-:Y:S01]  /*92c0*/  IMAD.IADD R67, R14.reuse, 0x1, R43 ;  /* 0x000000010e437824 */ /* 0x040fe200078e022b */
        /* <DEDUP_REMOVED lines=9> */
[----:B------:R-:W-:-:S02]  /*9360*/  LEA R45, R46, UR6, 0x3 ;  /* 0x000000062e2d7c11 */ /* 0x000fc4000f8e18ff */
        /* <DEDUP_REMOVED lines=8> */
[C---:B------:R-:W-:Y:S01]  /*93f0*/  IMAD.IADD R48, R14.reuse, 0x1, R50 ;  /* 0x000000010e307824 */ /* 0x040fe200078e0232 */
[----:B------:R-:W-:Y:S01]  /*9400*/  STL [R1+0x318], RZ ;  /* 0x000318ff01007387 */ /* 0x000fe20000100800 */
[C---:B------:R-:W-:Y:S01]  /*9410*/  IMAD.IADD R48, R14.reuse, 0x1, R53 ;  /* 0x000000010e307824 */ /* 0x040fe200078e0235 */
[C---:B------:R-:W-:Y:S01]  /*9420*/  IADD3 R48, PT, PT, R14.reuse, R55, RZ ;  /* 0x000000370e307210 */ /* 0x040fe20007ffe0ff */
[C---:B------:R-:W-:Y:S01]  /*9430*/  IMAD.IADD R48, R14.reuse, 0x1, R58 ;  /* 0x000000010e307824 */ /* 0x040fe200078e023a */
[----:B------:R-:W-:Y:S01]  /*9440*/  STL [R1+0x31c], RZ ;  /* 0x00031cff01007387 */ /* 0x000fe20000100800 */
[----:B------:R-:W-:Y:S01]  /*9450*/  IADD3 R48, P4, PT, R9, R62, RZ ;  /* 0x0000003e09307210 */ /* 0x000fe20007f9e0ff */
[----:B------:R-:W-:Y:S01]  /*9460*/  IMAD.IADD R49, R14, 0x1, R52 ;  /* 0x000000010e317824 */ /* 0x000fe200078e0234 */
[----:B------:R-:W-:Y:S01]  /*9470*/  LOP3.LUT R9, R60, 0x4, RZ, 0xc0, !PT ;  /* 0x000000043c097812 */ /* 0x000fe200078ec0ff */
[----:B------:R-:W-:Y:S01]  /*9480*/  STL [R1+0x300], RZ ;  /* 0x000300ff01007387 */ /* 0x000fe20000100800 */
[----:B------:R-:W-:-:S02]  /*9490*/  IMAD.IADD R49, R14, 0x1, R54 ;  /* 0x000000010e317824 */ /* 0x000fc400078e0236 */
[C---:B------:R-:W-:Y:S01]  /*94a0*/  IMAD.IADD R50, R14.reuse, 0x1, R56 ;  /* 0x000000010e327824 */ /* 0x040fe200078e0238 */
[----:B------:R-:W-:Y:S01]  /*94b0*/  STL [R1+0x304], RZ ;  /* 0x000304ff01007387 */ /* 0x000fe20000100800 */
[----:B------:R-:W-:Y:S01]  /*94c0*/  IMAD.IADD R49, R14, 0x1, R57 ;  /* 0x000000010e317824 */ /* 0x000fe200078e0239 */
[----:B------:R-:W-:Y:S01]  /*94d0*/  LEA.HI.X.SX32 R49, R10, R63, 0x1, P4 ;  /* 0x0000003f0a317211 */ /* 0x000fe200020f0eff */
[C---:B------:R-:W-:Y:S01]  /*94e0*/  IMAD.IADD R50, R14.reuse, 0x1, R59 ;  /* 0x000000010e327824 */ /* 0x040fe200078e023b */
[----:B------:R-:W-:Y:S01]  /*94f0*/  STL [R1+0x308], RZ ;  /* 0x000308ff01007387 */ /* 0x000fe20000100800 */
[----:B------:R-:W-:Y:S01]  /*9500*/  LEA R50, R51, UR6, 0x3 ;  /* 0x0000000633327c11 */ /* 0x000fe2000f8e18ff */
[----:B------:R-:W-:Y:S01]  /*9510*/  IMAD.IADD R14, R14, 0x1, R51 ;  /* 0x000000010e0e7824 */ /* 0x000fe200078e0233 */
[C---:B------:R-:W-:Y:S01]  /*9520*/  IADD3 R10, PT, PT, R9.reuse, R69, RZ ;  /* 0x00000045090a7210 */ /* 0x040fe20007ffe0ff */
[----:B------:R-:W-:Y:S01]  /*9530*/  STL [R1+0x30c], RZ ;  /* 0x00030cff01007387 */ /* 0x000fe20000100800 */
[----:B------:R-:W-:Y:S01]  /*9540*/  IMAD.IADD R14, R9, 0x1, R67 ;  /* 0x00000001090e7824 */ /* 0x000fe200078e0243 */
[----:B------:R-:W-:-:S02]  /*9550*/  LEA.HI.X.SX32 R69, R23, R63, 0x1, P1 ;  /* 0x0000003f17457211 */ /* 0x000fc400008f0eff */
[----:B------:R-:W-:Y:S01]  /*9560*/  STL [R1+0x2f0], RZ ;  /* 0x0002f0ff01007387 */ /* 0x000fe20000100800 */
[----:B------:R-:W-:-:S03]  /*9570*/  LEA.HI.X.SX32 R67, R28, R63, 0x1, P3 ;  /* 0x0000003f1c437211 */ /* 0x000fc600018f0eff */
        /* <DEDUP_REMOVED lines=227> */
[----:B------:R1:W-:Y:S02]  /*a3b0*/  STL.64 [R1+0x808], R48 ;  /* 0x0008083001007387 */ /* 0x0003e40000100a00 */
[----:B-1----:R-:W-:Y:S01]  /*a3c0*/  IMAD.IADD R49, R9, 0x1, R50 ;  /* 0x0000000109317824 */ /* 0x002fe200078e0232 */
[----:B------:R-:W-:-:S04]  /*a3d0*/  IADD3 R48, P4, PT, R6, R62, RZ ;  /* 0x0000003e06307210 */ /* 0x000fc80007f9e0ff */
[----:B------:R1:W-:Y:S04]  /*a3e0*/  STL [R1+0x734], R49 ;  /* 0x0007343101007387 */ /* 0x0003e80000100800 */
[----:B------:R2:W-:Y:S04]  /*a3f0*/  STL [R1+0x730], R10 ;  /* 0x0007300a01007387 */ /* 0x0005e80000100800 */
[----:B------:R3:W-:Y:S01]  /*a400*/  STL [R1+0x72c], R14 ;  /* 0x00072c0e01007387 */ /* 0x0007e20000100800 */
[----:B-1----:R-:W-:Y:S01]  /*a410*/  LEA.HI.X.SX32 R49, R12, R63, 0x1, P4 ;  /* 0x0000003f0c317211 */ /* 0x002fe200020f0eff */
[----:B------:R-:W-:Y:S01]  /*a420*/  IMAD.IADD R12, R9, 0x1, R45 ;  /* 0x00000001090c7824 */ /* 0x000fe200078e022d */
[----:B--2---:R-:W-:Y:S01]  /*a430*/  IADD3 R10, P4, PT, R11, R62, RZ ;  /* 0x0000003e0b0a7210 */ /* 0x004fe20007f9e0ff */
[----:B------:R-:W-:-:S02]  /*a440*/  IMAD.IADD R11, R9, 0x1, R47 ;  /* 0x00000001090b7824 */ /* 0x000fc400078e022f */
[----:B------:R-:W-:Y:S01]  /*a450*/  STL.64 [R1+0x810], R48 ;  /* 0x0008103001007387 */ /* 0x000fe20000100a00 */
[----:B---3--:R-:W-:-:S03]  /*a460*/  IMAD.IADD R14, R9, 0x1, R46 ;  /* 0x00000001090e7824 */ /* 0x008fc600078e022e */
[----:B------:R1:W-:Y:S04]  /*a470*/  STL [R1+0x728], R11 ;  /* 0x0007280b01007387 */ /* 0x0003e80000100800 */
[----:B------:R-:W-:Y:S01]  /*a480*/  STL [R1+0x724], R14 ;  /* 0x0007240e01007387 */ /* 0x000fe20000100800 */
[----:B-1----:R-:W-:Y:S02]  /*a490*/  LEA.HI.X.SX32 R11, R6, R63, 0x1, P4 ;  /* 0x0000003f060b7211 */ /* 0x002fe400020f0eff */
[----:B------:R-:W-:-:S03]  /*a4a0*/  IADD3 R6, PT, PT, R9, R42, RZ ;  /* 0x0000002a09067210 */ /* 0x000fc60007ffe0ff */
[----:B------:R1:W-:Y:S04]  /*a4b0*/  STL.64 [R1+0x800], R10 ;  /* 0x0008000a01007387 */ /* 0x0003e80000100a00 */
[----:B------:R2:W-:Y:S01]  /*a4c0*/  STL [R1+0x720], R12 ;  /* 0x0007200c01007387 */ /* 0x0005e20000100800 */
[----:B-1----:R-:W-:Y:S01]  /*a4d0*/  IMAD.IADD R11, R9, 0x1, R44 ;  /* 0x00000001090b7824 */ /* 0x002fe200078e022c */
[----:B------:R-:W-:Y:S01]  /*a4e0*/  IADD3 R10, P4, PT, R13, R62, RZ ;  /* 0x0000003e0d0a7210 */ /* 0x000fe20007f9e0ff */
[----:B--2---:R-:W-:-:S03]  /*a4f0*/  IMAD.IADD R12, R9, 0x1, R43 ;  /* 0x00000001090c7824 */ /* 0x004fc600078e022b */
[----:B------:R1:W-:Y:S04]  /*a500*/  STL [R1+0x71c], R11 ;  /* 0x00071c0b01007387 */ /* 0x0003e80000100800 */
[----:B------:R2:W-:Y:S01]  /*a510*/  STL [R1+0x718], R12 ;  /* 0x0007180c01007387 */ /* 0x0005e20000100800 */
[----:B-1----:R-:W-:Y:S01]  /*a520*/  LEA.HI.X.SX32 R11, R15, R63, 0x1, P4 ;  /* 0x0000003f0f0b7211 */ /* 0x002fe200020f0eff */
[----:B--2---:R-:W-:-:S04]  /*a530*/  IMAD.IADD R12, R9, 0x1, R40 ;  /* 0x00000001090c7824 */ /* 0x004fc800078e0228 */
        /* <DEDUP_REMOVED lines=16> */
[----:B-1----:R-:W-:Y:S02]  /*a640*/  LEA.HI.X.SX32 R11, R7, R63, 0x1, P4 ;  /* 0x0000003f070b7211 */ /* 0x002fe400020f0eff */
[C---:B------:R-:W-:Y:S01]  /*a650*/  IADD3 R7, PT, PT, R9.reuse, R35, RZ ;  /* 0x0000002309077210 */ /* 0x040fe20007ffe0ff */
[----:B--2---:R-:W-:Y:S02]  /*a660*/  IMAD.IADD R12, R9, 0x1, R33 ;  /* 0x00000001090c7824 */ /* 0x004fe400078e0221 */
[----:B------:R1:W-:Y:S04]  /*a670*/  STL.64 [R1+0x7f0], R10 ;  /* 0x0007f00a01007387 */ /* 0x0003e80000100a00 */
[----:B------:R2:W-:Y:S04]  /*a680*/  STL [R1+0x6fc], R6 ;  /* 0x0006fc0601007387 */ /* 0x0005e80000100800 */
[----:B------:R3:W-:Y:S01]  /*a690*/  STL [R1+0x6f8], R7 ;  /* 0x0006f80701007387 */ /* 0x0007e20000100800 */
[----:B-1----:R-:W-:Y:S01]  /*a6a0*/  IADD3 R10, P4, PT, R17, R62, RZ ;  /* 0x0000003e110a7210 */ /* 0x002fe20007f9e0ff */
[----:B--2---:R-:W-:-:S03]  /*a6b0*/  IMAD.IADD R6, R9, 0x1, R34 ;  /* 0x0000000109067824 */ /* 0x004fc600078e0222 */
[----:B------:R-:W-:Y:S01]  /*a6c0*/  LEA.HI.X.SX32 R11, R5, R63, 0x1, P4 ;  /* 0x0000003f050b7211 */ /* 0x000fe200020f0eff */
[C---:B------:R-:W-:Y:S02]  /*a6d0*/  IMAD.IADD R5, R9.reuse, 0x1, R30 ;  /* 0x0000000109057824 */ /* 0x040fe400078e021e */
[----:B---3--:R-:W-:Y:S01]  /*a6e0*/  IMAD.IADD R7, R9, 0x1, R32 ;  /* 0x0000000109077824 */ /* 0x008fe200078e0220 */
[----:B------:R1:W-:Y:S04]  /*a6f0*/  STL [R1+0x6f4], R6 ;  /* 0x0006f40601007387 */ /* 0x0003e80000100800 */
[----:B------:R-:W-:Y:S04]  /*a700*/  STL [R1+0x6f0], R12 ;  /* 0x0006f00c01007387 */ /* 0x000fe80000100800 */
[----:B------:R2:W-:Y:S01]  /*a710*/  STL.64 [R1+0x7e0], R10 ;  /* 0x0007e00a01007387 */ /* 0x0005e20000100a00 */
[----:B-1----:R-:W-:-:S03]  /*a720*/  IADD3 R6, P4, PT, R18, R62, RZ ;  /* 0x0000003e12067210 */ /* 0x002fc60007f9e0ff */
[----:B------:R1:W-:Y:S01]  /*a730*/  STL [R1+0x6ec], R7 ;  /* 0x0006ec0701007387 */ /* 0x0003e20000100800 */
[----:B--2---:R-:W-:Y:S01]  /*a740*/  IMAD.IADD R10, R9, 0x1, R31 ;  /* 0x00000001090a7824 */ /* 0x004fe200078e021f */
[----:B------:R-:W-:Y:S02]  /*a750*/  MOV R11, 0x3f800000 ;  /* 0x3f800000000b7802 */ /* 0x000fe40000000f00 */
[----:B-1----:R-:W-:Y:S02]  /*a760*/  LEA.HI.X.SX32 R7, R19, R63, 0x1, P4 ;  /* 0x0000003f13077211 */ /* 0x002fe400020f0eff */
[----:B------:R1:W-:Y:S04]  /*a770*/  STL [R1+0x6e8], R10 ;  /* 0x0006e80a01007387 */ /* 0x0003e80000100800 */
[----:B------:R2:W-:Y:S04]  /*a780*/  STL.64 [R1+0x7d0], R6 ;  /* 0x0007d00601007387 */ /* 0x0005e80000100a00 */
[----:B------:R3:W-:Y:S01]  /*a790*/  STL [R1+0x6e4], R5 ;  /* 0x0006e40501007387 */ /* 0x0007e20000100800 */
[----:B-1----:R-:W-:-:S02]  /*a7a0*/  LOP3.LUT R10, R2, 0x40, RZ, 0x3c, !PT ;  /* 0x00000040020a7812 */ /* 0x002fc400078e3cff */
[----:B------:R-:W-:Y:S01]  /*a7b0*/  LOP3.LUT R10, R61, 0x40, RZ, 0x3c, !PT ;  /* 0x000000403d0a7812 */ /* 0x000fe200078e3cff */
[C---:B--2---:R-:W-:Y:S01]  /*a7c0*/  IMAD.IADD R7, R9.reuse, 0x1, R29 ;  /* 0x0000000109077824 */ /* 0x044fe200078e021d */
[----:B------:R-:W-:Y:S02]  /*a7d0*/  IADD3 R6, P4, PT, R8, R62, RZ ;  /* 0x0000003e08067210 */ /* 0x000fe40007f9e0ff */
[----:B------:R-:W-:Y:S02]  /*a7e0*/  IADD3 R9, PT, PT, R9, R65, RZ ;  /* 0x0000004109097210 */ /* 0x000fe40007ffe0ff */
[----:B------:R1:W-:Y:S01]  /*a7f0*/  STL [R1+0x6e0], R7 ;  /* 0x0006e00701007387 */ /* 0x0003e20000100800 */
[-C--:B------:R-:W-:Y:S02]  /*a800*/  LEA.HI.X.SX32 R65, R27, R63.reuse, 0x1, P2 ;  /* 0x0000003f1b417211 */ /* 0x080fe400010f0eff */
[----:B---3--:R-:W-:Y:S01]  /*a810*/  LOP3.LUT R5, R20, 0x10, R78, 0x78, !PT ;  /* 0x0000001014057812 */ /* 0x008fe200078e784e */
[----:B------:R2:W-:Y:S01]  /*a820*/  STL [R1+0x6dc], R9 ;  /* 0x0006dc0901007387 */ /* 0x0005e20000100800 */
[----:B-1----:R-:W-:-:S02]  /*a830*/  LEA.HI.X.SX32 R7, R22, R63, 0x1, P4 ;  /* 0x0000003f16077211 */ /* 0x002fc400020f0eff */
[----:B--2---:R-:W-:-:S03]  /*a840*/  LOP3.LUT R9, R2, 0x60, RZ, 0x3c, !PT ;  /* 0x0000006002097812 */ /* 0x004fc600078e3cff */
[----:B------:R1:W-:Y:S01]  /*a850*/  STL.64 [R1+0x7d8], R6 ;  /* 0x0007d80601007387 */ /* 0x0003e20000100a00 */
[----:B------:R-:W-:Y:S01]  /*a860*/  IMAD.MOV.U32 R9, RZ, RZ, 0x3f800000 ;  /* 0x3f800000ff097424 */ /* 0x000fe200078e00ff */
[----:B-1----:R-:W-:Y:S02]  /*a870*/  IADD3 R6, P4, PT, R21, R62, RZ ;  /* 0x0000003e15067210 */ /* 0x002fe40007f9e0ff */
[----:B------:R-:W-:Y:S02]  /*a880*/  LOP3.LUT R7, R2, 0x20, RZ, 0x3c, !PT ;  /* 0x0000002002077812 */ /* 0x000fe400078e3cff */
[----:B------:R-:W-:Y:S01]  /*a890*/  LEA.HI.X.SX32 R7, R8, R63, 0x1, P4 ;  /* 0x0000003f08077211 */ /* 0x000fe200020f0eff */
[----:B------:R-:W-:-:S04]  /*a8a0*/  IMAD.MOV.U32 R8, RZ, RZ, 0x3f800000 ;  /* 0x3f800000ff087424 */ /* 0x000fc800078e00ff */
[----:B------:R1:W-:Y:S02]  /*a8b0*/  STL.64 [R1+0x7c8], R6 ;  /* 0x0007c80601007387 */ /* 0x0003e40000100a00 */
[----:B-1----:R-:W-:Y:S01]  /*a8c0*/  VIADD R7, R25, UR6 ;  /* 0x0000000619077c36 */ /* 0x002fe20008000000 */
[----:B------:R-:W-:-:S04]  /*a8d0*/  IADD3 R6, P4, PT, R24, R62, RZ ;  /* 0x0000003e18067210 */ /* 0x000fc80007f9e0ff */
[----:B------:R1:W-:Y:S04]  /*a8e0*/  STL [R1+0x258], R7 ;  /* 0x0002580701007387 */ /* 0x0003e80000100800 */
[----:B------:R-:W-:Y:S04]  /*a8f0*/  STL.64 [R1+0x8a8], R68 ;  /* 0x0008a84401007387 */ /* 0x000fe80000100a00 */
[----:B------:R-:W-:Y:S01]  /*a900*/  STL.64 [R1+0x8a0], R66 ;  /* 0x0008a04201007387 */ /* 0x000fe20000100a00 */
[----:B-1----:R-:W-:-:S03]  /*a910*/  LEA.HI.X.SX32 R7, R26, R63, 0x1, P4 ;  /* 0x0000003f1a077211 */ /* 0x002fc600020f0eff */
[----:B------:R-:W-:Y:S04]  /*a920*/  STL.64 [R1+0x898], R64 ;  /* 0x0008984001007387 */ /* 0x000fe80000100a00 */
[----:B------:R1:W-:Y:S04]  /*a930*/  STL.64 [R1+0x7c0], R6 ;  /* 0x0007c00601007387 */ /* 0x0003e80000100a00 */
[----:B------:R2:W-:Y:S04]  /*a940*/  STL [R1+0x8b8], R10 ;  /* 0x0008b80a01007387 */ /* 0x0005e80000100800 */
[----:B------:R3:W-:Y:S01]  /*a950*/  STL.64 [R1+0x20], R8 ;  /* 0x0000200801007387 */ /* 0x0007e20000100a00 */
[----:B-1----:R-:W-:-:S02]  /*a960*/  IMAD.MOV.U32 R6, RZ, RZ, 0x3f800000 ;  /* 0x3f800000ff067424 */ /* 0x002fc400078e00ff */
[----:B------:R-:W-:Y:S02]  /*a970*/  IMAD.MOV.U32 R7, RZ, RZ, 0x3f800000 ;  /* 0x3f800000ff077424 */ /* 0x000fe400078e00ff */
[----:B--2---:R-:W-:-:S03]  /*a980*/  IMAD.MOV.U32 R10, RZ, RZ, 0x3f800000 ;  /* 0x3f800000ff0a7424 */ /* 0x004fc600078e00ff */
[----:B------:R3:W-:Y:S04]  /*a990*/  STL.64 [R1+0x18], R6 ;  /* 0x0000180601007387 */ /* 0x0007e80000100a00 */
        /* <DEDUP_REMOVED lines=11> */
[----:B0-----:R3:W-:Y:S02]  /*aa50*/  STL.64 [R1+0x620], R8 ;  /* 0x0006200801007387 */ /* 0x0017e40000100a00 */
.L_x_1:
[----:B0--3--:R-:W2:Y:S04]  /*aa60*/  LDL.64 R6, [R1+0x5d0] ;  /* 0x0005d00001067983 */ /* 0x009ea80000100a00 */
[----:B------:R-:W3:Y:S04]  /*aa70*/  LDL.64 R38, [R1+0x8b0] ;  /* 0x0008b00001267983 */ /* 0x000ee80000100a00 */
[----:B------:R-:W4:Y:S04]  /*aa80*/  LDL.64 R10, [R1+0x810] ;  /* 0x00081000010a7983 */ /* 0x000f280000100a00 */
[----:B------:R-:W3:Y:S04]  /*aa90*/  LDL.64 R8, [R1+0x8a8] ;  /* 0x0008a80001087983 */ /* 0x000ee80000100a00 */
        /* <DEDUP_REMOVED lines=12> */
[----:B------:R-:W-:Y:S04]  /*ab60*/  STL [R1+0x95c], R0 ;  /* 0x00095c0001007387 */ /* 0x000fe80000100800 */
[----:B------:R-:W-:Y:S04]  /*ab70*/  STL [R1+0x958], R80 ;  /* 0x0009585001007387 */ /* 0x000fe80000100800 */
[----:B------:R-:W-:Y:S04]  /*ab80*/  STL [R1+0x954], R81 ;  /* 0x0009545101007387 */ /* 0x000fe80000100800 */
[----:B------:R-:W-:Y:S04]  /*ab90*/  STL [R1+0x950], R84 ;  /* 0x0009505401007387 */ /* 0x000fe80000100800 */
[----:B------:R-:W-:Y:S04]  /*aba0*/  STL [R1+0x94c], R85 ;  /* 0x00094c5501007387 */ /* 0x000fe80000100800 */
[----:B------:R-:W-:Y:S04]  /*abb0*/  STL [R1+0x948], R82 ;  /* 0x0009485201007387 */ /* 0x000fe80000100800 */
[----:B------:R0:W-:Y:S04]  /*abc0*/  STL [R1+0x944], R83 ;  /* 0x0009445301007387 */ /* 0x0001e80000100800 */
[----:B------:R-:W-:Y:S04]  /*abd0*/  STL [R1+0x940], R86 ;  /* 0x0009405601007387 */ /* 0x000fe80000100800 */
[----:B------:R-:W-:Y:S04]  /*abe0*/  STL [R1+0x93c], R87 ;  /* 0x00093c5701007387 */ /* 0x000fe80000100800 */
[----:B------:R1:W-:Y:S04]  /*abf0*/  STL [R1+0x938], R3 ;  /* 0x0009380301007387 */ /* 0x0003e80000100800 */
[----:B------:R2:W-:Y:S04]  /*ac00*/  STL [R1+0x8e4], R5 ;  /* 0x0008e40501007387 */ /* 0x0005e80000100800 */
[----:B0-----:R-:W3:Y:S04]  /*ac10*/  LDL R83, [R1+0x254] ;  /* 0x0002540001537983 */ /* 0x001ee80000100800 */
[----:B-1----:R-:W3:Y:S01]  /*ac20*/  LDL R3, [R1+0x8b8] ;  /* 0x0008b80001037983 */ /* 0x002ee20000100800 */
[----:B--2---:R-:W-:-:S05]  /*ac30*/  IMAD.WIDE R6, R4, 0x2, R6 ;  /* 0x0000000204067825 */ /* 0x004fca00078e0206 */
[----:B------:R3:W2:Y:S01]  /*ac40*/  LDG.E.U16 R20, desc[UR12][R6.64] ;  /* 0x0000000c06147981 */ /* 0x0006a2000c1e1500 */
[----:B----4-:R-:W-:-:S04]  /*ac50*/  IMAD.WIDE R10, R4, 0x2, R10 ;  /* 0x00000002040a7825 */ /* 0x010fc800078e020a */
[----:B---3--:R-:W-:-:S04]  /*ac60*/  IMAD.WIDE R6, R4, 0x2, R38 ;  /* 0x0000000204067825 */ /* 0x008fc800078e0226 */
[C---:B------:R-:W-:Y:S02]  /*ac70*/  IMAD.WIDE R8, R4.reuse, 0x2, R8 ;  /* 0x0000000204087825 */ /* 0x040fe400078e0208 */
[----:B------:R-:W3:Y:S02]  /*ac80*/  LDG.E.U16 R7, desc[UR12][R6.64] ;  /* 0x0000000c06077981 */ /* 0x000ee4000c1e1500 */
[C---:B------:R-:W-:Y:S02]  /*ac90*/  IMAD.WIDE R14, R4.reuse, 0x2, R14 ;  /* 0x00000002040e7825 */ /* 0x040fe400078e020e */
[----:B------:R-:W4:Y:S02]  /*aca0*/  LDG.E.U16 R8, desc[UR12][R8.64] ;  /* 0x0000000c08087981 */ /* 0x000f24000c1e1500 */
[C---:B------:R-:W-:Y:S02]  /*acb0*/  IMAD.WIDE R12, R4.reuse, 0x2, R12 ;  /* 0x00000002040c7825 */ /* 0x040fe400078e020c */
[----:B------:R0:W3:Y:S04]  /*acc0*/  LDG.E.U16 R21, desc[UR12][R14.64] ;  /* 0x0000000c0e157981 */ /* 0x0000e8000c1e1500 */
[----:B------:R1:W3:Y:S04]  /*acd0*/  LDG.E.U16 R6, desc[UR12][R10.64] ;  /* 0x0000000c0a067981 */ /* 0x0002e8000c1e1500 */
[----:B------:R1:W3:Y:S01]  /*ace0*/  LDG.E.U16 R9, desc[UR12][R12.64] ;  /* 0x0000000c0c097981 */ /* 0x0002e2000c1e1500 */
[----:B0-----:R-:W-:-:S04]  /*acf0*/  IMAD.WIDE R14, R4, 0x2, R22 ;  /* 0x00000002040e7825 */ /* 0x001fc800078e0216 */
[----:B-1----:R-:W-:-:S04]  /*ad00*/  IMAD.WIDE R10, R4, 0x2, R26 ;  /* 0x00000002040a7825 */ /* 0x002fc800078e021a */
[C---:B------:R-:W-:Y:S01]  /*ad10*/  IMAD.WIDE R12, R4.reuse, 0x2, R24 ;  /* 0x00000002040c7825 */ /* 0x040fe200078e0218 */
[----:B------:R0:W3:Y:S03]  /*ad20*/  LDG.E.U16 R22, desc[UR12][R10.64] ;  /* 0x0000000c0a167981 */ /* 0x0000e6000c1e1500 */
[C---:B------:R-:W-:Y:S01]  /*ad30*/  IMAD.WIDE R16, R4.reuse, 0x2, R16 ;  /* 0x0000000204107825 */ /* 0x040fe200078e0210 */
[----:B------:R1:W4:Y:S03]  /*ad40*/  LDG.E.U16 R23, desc[UR12][R12.64] ;  /* 0x0000000c0c177981 */ /* 0x000326000c1e1500 */
[C---:B------:R-:W-:Y:S01]  /*ad50*/  IMAD.WIDE R18, R4.reuse, 0x2, R18 ;  /* 0x0000000204127825 */ /* 0x040fe200078e0212 */
[----:B------:R1:W4:Y:S03]  /*ad60*/  LDG.E.U16 R24, desc[UR12][R14.64] ;  /* 0x0000000c0e187981 */ /* 0x000326000c1e1500 */
[C---:B0-----:R-:W-:Y:S01]  /*ad70*/  IMAD.WIDE R10, R4.reuse, 0x2, R36 ;  /* 0x00000002040a7825 */ /* 0x041fe200078e0224 */
[----:B------:R0:W4:Y:S03]  /*ad80*/  LDG.E.U16 R25, desc[UR12][R16.64] ;  /* 0x0000000c10197981 */ /* 0x000126000c1e1500 */
[C---:B-1----:R-:W-:Y:S01]  /*ad90*/  IMAD.WIDE R12, R4.reuse, 0x2, R34 ;  /* 0x00000002040c7825 */ /* 0x042fe200078e0222 */
[----:B------:R1:W4:Y:S03]  /*ada0*/  LDG.E.U16 R26, desc[UR12][R18.64] ;  /* 0x0000000c121a7981 */ /* 0x000326000c1e1500 */
[C---:B------:R-:W-:Y:S01]  /*adb0*/  IMAD.WIDE R14, R4.reuse, 0x2, R32 ;  /* 0x00000002040e7825 */ /* 0x040fe200078e0220 */
[----:B------:R-:W4:Y:S03]  /*adc0*/  LDG.E.U16 R10, desc[UR12][R10.64] ;  /* 0x0000000c0a0a7981 */ /* 0x000f26000c1e1500 */
[----:B0-----:R-:W-:-:S02]  /*add0*/  IMAD.WIDE R16, R4, 0x2, R30 ;  /* 0x0000000204107825 */ /* 0x001fc400078e021e */
[----:B------:R0:W4:Y:S02]  /*ade0*/  LDG.E.U16 R14, desc[UR12][R14.64] ;  /* 0x0000000c0e0e7981 */ /* 0x000124000c1e1500 */
[----:B-1----:R-:W-:Y:S02]  /*adf0*/  IMAD.WIDE R18, R4, 0x2, R28 ;  /* 0x0000000204127825 */ /* 0x002fe400078e021c */
[----:B------:R-:W4:Y:S04]  /*ae00*/  LDG.E.U16 R11, desc[UR12][R12.64] ;  /* 0x0000000c0c0b7981 */ /* 0x000f28000c1e1500 */
[----:B------:R1:W4:Y:S04]  /*ae10*/  LDG.E.U16 R12, desc[UR12][R16.64] ;  /* 0x0000000c100c7981 */ /* 0x000328000c1e1500 */
[----:B------:R0:W4:Y:S01]  /*ae20*/  LDG.E.U16 R13, desc[UR12][R18.64] ;  /* 0x0000000c120d7981 */ /* 0x000122000c1e1500 */
[----:B------:R-:W0:Y:S02]  /*ae30*/  S2R R80, SR_TID.X ;  /* 0x0000000000507919 */ /* 0x000e240000002100 */
[----:B0-----:R-:W-:-:S05]  /*ae40*/  LOP3.LUT R5, R80, 0x1ff, RZ, 0xc0, !PT ;  /* 0x000001ff50057812 */ /* 0x001fca00078ec0ff */
[----:B------:R-:W-:Y:S01]  /*ae50*/  IMAD.SHL.U32 R15, R5, 0x2, RZ ;  /* 0x00000002050f7824 */ /* 0x000fe200078e00ff */
[----:B------:R-:W-:Y:S04]  /*ae60*/  BAR.SYNC.DEFER_BLOCKING 0x0 ;  /* 0x0000000000007b1d */ /* 0x000fe80000010000 */
[C---:B-1----:R-:W-:Y:S02]  /*ae70*/  LOP3.LUT R16, R15.reuse, 0x10, RZ, 0x3c, !PT ;  /* 0x000000100f107812 */ /* 0x042fe400078e3cff */
[C---:B------:R-:W-:Y:S02]  /*ae80*/  LOP3.LUT R17, R15.reuse, 0x20, RZ, 0x3c, !PT ;  /* 0x000000200f117812 */ /* 0x040fe400078e3cff */
[----:B------:R-:W-:Y:S02]  /*ae90*/  LOP3.LUT R18, R15, 0x30, RZ, 0x3c, !PT ;  /* 0x000000300f127812 */ /* 0x000fe400078e3cff */
[----:B-----5:R-:W-:-:S02]  /*aea0*/  LOP3.LUT R81, R2, 0x20, RZ, 0x3c, !PT ;  /* 0x0000002002517812 */ /* 0x020fc400078e3cff */
[----:B------:R-:W-:Y:S01]  /*aeb0*/  LOP3.LUT R0, R2, 0x40, RZ, 0x3c, !PT ;  /* 0x0000004002007812 */ /* 0x000fe200078e3cff */
[----:B--2---:R-:W-:Y:S04]  /*aec0*/  STS.U16 [R15+UR6+0x40000], R20 ;  /* 0x040000140f007988 */ /* 0x004fe80008000406 */
[----:B---3--:R-:W-:Y:S04]  /*aed0*/  STS.U16 [R15+UR6+0x42000], R22 ;  /* 0x042000160f007988 */ /* 0x008fe80008000406 */
[----:B------:R0:W-:Y:S04]  /*aee0*/  STS.U16 [R16+UR6+0x40400], R7 ;  /* 0x0404000710007988 */ /* 0x0001e80008000406 */
[----:B----4-:R1:W-:Y:S01]  /*aef0*/  STS.U16 [R16+UR6+0x42400], R23 ;  /* 0x0424001710007988 */ /* 0x0103e20008000406 */
[----:B0-----:R-:W-:-:S03]  /*af00*/  LOP3.LUT R7, R15, 0x40, RZ, 0x3c, !PT ;  /* 0x000000400f077812 */ /* 0x001fc600078e3cff */
[----:B------:R0:W-:Y:S04]  /*af10*/  STS.U16 [R17+UR6+0x40800], R8 ;  /* 0x0408000811007988 */ /* 0x0001e80008000406 */
[----:B------:R-:W-:Y:S01]  /*af20*/  STS.U16 [R17+UR6+0x42800], R24 ;  /* 0x0428001811007988 */ /* 0x000fe20008000406 */
[----:B-1----:R-:W-:-:S03]  /*af30*/  LOP3.LUT R16, R15, 0x60, RZ, 0x3c, !PT ;  /* 0x000000600f107812 */ /* 0x002fc600078e3cff */
[----:B------:R-:W-:Y:S01]  /*af40*/  STS.U16 [R18+UR6+0x40c00], R21 ;  /* 0x040c001512007988 */ /* 0x000fe20008000406 */
[----:B0-----:R-:W-:-:S03]  /*af50*/  LOP3.LUT R8, R15, 0x50, RZ, 0x3c, !PT ;  /* 0x000000500f087812 */ /* 0x001fc600078e3cff */
[----:B------:R-:W-:Y:S04]  /*af60*/  STS.U16 [R18+UR6+0x42c00], R25 ;  /* 0x042c001912007988 */ /* 0x000fe80008000406 */
[----:B------:R-:W-:Y:S04]  /*af70*/  STS.U16 [R7+UR6+0x41000], R9 ;  /* 0x0410000907007988 */ /* 0x000fe80008000406 */
[----:B------:R0:W-:Y:S04]  /*af80*/  STS.U16 [R7+UR6+0x43000], R26 ;  /* 0x0430001a07007988 */ /* 0x0001e80008000406 */
[----:B------:R-:W-:Y:S01]  /*af90*/  STS.U16 [R8+UR6+0x41400], R6 ;  /* 0x0414000608007988 */ /* 0x000fe20008000406 */
[----:B0-----:R-:W-:-:S03]  /*afa0*/  LOP3.LUT R7, R15, 0x70, RZ, 0x3c, !PT ;  /* 0x000000700f077812 */ /* 0x001fc600078e3cff */
[----:B------:R-:W-:Y:S04]  /*afb0*/  STS.U16 [R8+UR6+0x43400], R10 ;  /* 0x0434000a08007988 */ /* 0x000fe80008000406 */
[----:B------:R-:W-:Y:S04]  /*afc0*/  STS.U16 [R16+UR6+0x41800], R11 ;  /* 0x0418000b10007988 */ /* 0x000fe80008000406 */
[----:B------:R-:W-:Y:S04]  /*afd0*/  STS.U16 [R16+UR6+0x43800], R14 ;  /* 0x0438000e10007988 */ /* 0x000fe80008000406 */
[----:B------:R-:W-:Y:S04]  /*afe0*/  STS.U16 [R7+UR6+0x41c00], R12 ;  /* 0x041c000c07007988 */ /* 0x000fe80008000406 */
[----:B------:R-:W-:Y:S01]  /*aff0*/  STS.U16 [R7+UR6+0x43c00], R13 ;  /* 0x043c000d07007988 */ /* 0x000fe20008000406 */
[----:B------:R-:W-:Y:S06]  /*b000*/  BAR.SYNC.DEFER_BLOCKING 0x0 ;  /* 0x0000000000007b1d */ /* 0x000fec0000010000 */
[----:B------:R-:W-:Y:S04]  /*b010*/  LDSM.16.MT88.4 R12, [R2+UR6] ;  /* 0x00000006020c783b */ /* 0x000fe80008004200 */
[----:B------:R-:W0:Y:S04]  /*b020*/  LDSM.16.M88.4 R8, [R83+UR6+0x40000] ;  /* 0x040000065308783b */ /* 0x000e280008000200 */
[----:B------:R-:W1:Y:S04]  /*b030*/  LDSM.16.MT88.4 R60, [R2+UR6+0x2000] ;  /* 0x00200006023c783b */ /* 0x000e680008004200 */
[----:B------:R-:W2:Y:S04]  /*b040*/  LDSM.16.MT88.4 R16, [R2+UR6+0x80] ;  /* 0x000080060210783b */ /* 0x000ea80008004200 */
[----:B------:R-:W3:Y:S04]  /*b050*/  LDSM.16.MT88.4 R20, [R2+UR6+0x100] ;  /* 0x000100060214783b */ /* 0x000ee80008004200 */
[----:B------:R-:W-:Y:S04]  /*b060*/  LDSM.16.MT88.4 R96, [R2+UR6+0x2080] ;  /* 0x002080060260783b */ /* 0x000fe80008004200 */
[----:B------:R-:W-:Y:S04]  /*b070*/  LDSM.16.MT88.4 R52, [R2+UR6+0x2100] ;  /* 0x002100060234783b */ /* 0x000fe80008004200 */
[----:B------:R-:W4:Y:S04]  /*b080*/  LDSM.16.MT88.4 R76, [R2+UR6+0x180] ;  /* 0x00018006024c783b */ /* 0x000f280008004200 */
[----:B------:R-:W-:Y:S04]  /*b090*/  LDSM.16.MT88.4 R24, [R81+UR6+0x80] ;  /* 0x000080065118783b */ /* 0x000fe80008004200 */
[----:B------:R-:W-:Y:S04]  /*b0a0*/  LDSM.16.MT88.4 R44, [R81+UR6+0x2100] ;  /* 0x00210006512c783b */ /* 0x000fe80008004200 */
[----:B------:R-:W-:Y:S01]  /*b0b0*/  LDSM.16.MT88.4 R72, [R81+UR6] ;  /* 0x000000065148783b */ /* 0x000fe20008004200 */
[----:B0-----:R-:W-:Y:S03]  /*b0c0*/  HMMA.16816.F32 R12, R12, R8, RZ ;  /* 0x000000080c0c723c */ /* 0x001fe600000018ff */
[----:B------:R-:W-:Y:S04]  /*b0d0*/  LDSM.16.MT88.4 R28, [R2+UR6+0x2180] ;  /* 0x00218006021c783b */ /* 0x000fe80008004200 */
[----:B------:R-:W-:Y:S04]  /*b0e0*/  LDSM.16.MT88.4 R36, [R81+UR6+0x2080] ;  /* 0x002080065124783b */ /* 0x000fe80008004200 */
[----:B------:R-:W-:Y:S04]  /*b0f0*/  LDSM.16.MT88.4 R64, [R81+UR6+0x180] ;  /* 0x000180065140783b */ /* 0x000fe80008004200 */
[----:B------:R-:W-:Y:S04]  /*b100*/  LDSM.16.MT88.4 R40, [R0+UR6] ;  /* 0x000000060028783b */ /* 0x000fe80008004200 */
[----:B------:R-:W-:Y:S01]  /*b110*/  LDSM.16.MT88.4 R68, [R0+UR6+0x180] ;  /* 0x000180060044783b */ /* 0x000fe20008004200 */
[----:B-1----:R-:W-:Y:S03]  /*b120*/  HMMA.16816.F32 R60, R60, R10, R12 ;  /* 0x0000000a3c3c723c */ /* 0x002fe6000000180c */
[----:B------:R-:W0:Y:S04]  /*b130*/  LDSM.16.MT88.4 R12, [R81+UR6+0x100] ;  /* 0x00010006510c783b */ /* 0x000e280008004200 */
[----:B------:R-:W-:Y:S01]  /*b140*/  LDSM.16.MT88.4 R48, [R81+UR6+0x2000] ;  /* 0x002000065130783b */ /* 0x000fe20008004200 */
[-C--:B--2---:R-:W-:Y:S03]  /*b150*/  HMMA.16816.F32 R16, R16, R8.reuse, RZ ;  /* 0x000000081010723c */ /* 0x084fe600000018ff */
[----:B------:R-:W-:Y:S04]  /*b160*/  LDSM.16.MT88.4 R32, [R81+UR6+0x2180] ;  /* 0x002180065120783b */ /* 0x000fe80008004200 */
[----:B------:R-:W-:Y:S01]  /*b170*/  LDSM.16.MT88.4 R56, [R0+UR6+0x2080] ;  /* 0x002080060038783b */ /* 0x000fe20008004200 */
[----:B---3--:R-:W-:Y:S01]  /*b180*/  HMMA.16816.F32 R20, R20, R8, RZ ;  /* 0x000000081414723c */ /* 0x008fe200000018ff */
[----:B------:R-:W-:-:S02]  /*b190*/  LOP3.LUT R82, R2, 0x60, RZ, 0x3c, !PT ;  /* 0x0000006002527812 */ /* 0x000fc400078e3cff */
[----:B------:R-:W-:Y:S04]  /*b1a0*/  LDSM.16.MT88.4 R92, [R0+UR6+0x100] ;  /* 0x00010006005c783b */ /* 0x000fe80008004200 */
[----:B------:R-:W-:Y:S01]  /*b1b0*/  LDSM.16.MT88.4 R88, [R82+UR6] ;  /* 0x000000065258783b */ /* 0x000fe20008004200 */
[----:B----4-:R-:W-:Y:S03]  /*b1c0*/  HMMA.16816.F32 R76, R76, R8, RZ ;  /* 0x000000084c4c723c */ /* 0x010fe600000018ff */
[----:B------:R-:W-:Y:S04]  /*b1d0*/  LDSM.16.MT88.4 R104, [R82+UR6+0x180] ;  /* 0x000180065268783b */ /* 0x000fe80008004200 */
[----:B------:R-:W-:Y:S01]  /*b1e0*/  LDSM.16.MT88.4 R100, [R2+UR6+0x4000] ;  /* 0x004000060264783b */ /* 0x000fe20008004200 */
[----:B------:R-:W-:Y:S03]  /*b1f0*/  HMMA.16816.F32 R96, R96, R10, R16 ;  /* 0x0000000a6060723c */ /* 0x000fe60000001810 */
[----:B------:R-:W1:Y:S05]  /*b200*/  LDSM.16.MT88.4 R16, [R0+UR6+0x80] ;  /* 0x000080060010783b */ /* 0x000e6a0008004200 */
[----:B0-----:R-:W-:Y:S08]  /*b210*/  HMMA.16816.F32 R12, R12, R8, RZ ;  /* 0x000000080c0c723c */ /* 0x001ff000000018ff */
[----:B------:R-:W-:Y:S01]  /*b220*/  HMMA.16816.F32 R52, R52, R10, R20 ;  /* 0x0000000a3434723c */ /* 0x000fe20000001814 */
[----:B------:R-:W0:Y:S07]  /*b230*/  LDSM.16.MT88.4 R20, [R0+UR6+0x2000] ;  /* 0x002000060014783b */ /* 0x000e2e0008004200 */
[----:B------:R-:W-:Y:S08]  /*b240*/  HMMA.16816.F32 R24, R24, R8, RZ ;  /* 0x000000081818723c */ /* 0x000ff000000018ff */
[----:B------:R-:W-:Y:S01]  /*b250*/  HMMA.16816.F32 R44, R44, R10, R12 ;  /* 0x0000000a2c2c723c */ /* 0x000fe2000000180c */
[----:B------:R-:W2:Y:S07]  /*b260*/  LDSM.16.MT88.4 R12, [R0+UR6+0x2180] ;  /* 0x00218006000c783b */ /* 0x000eae0008004200 */
[----:B------:R-:W-:Y:S08]  /*b270*/  HMMA.16816.F32 R72, R72, R8, RZ ;  /* 0x000000084848723c */ /* 0x000ff000000018ff */
[-C--:B------:R-:W-:Y:S01]  /*b280*/  HMMA.16816.F32 R28, R28, R10.reuse, R76 ;  /* 0x0000000a1c1c723c */ /* 0x080fe2000000184c */
[----:B------:R-:W3:Y:S07]  /*b290*/  LDSM.16.MT88.4 R76, [R82+UR6+0x80] ;  /* 0x00008006524c783b */ /* 0x000eee0008004200 */
[----:B------:R-:W-:Y:S01]  /*b2a0*/  HMMA.16816.F32 R36, R36, R10, R24 ;  /* 0x0000000a2424723c */ /* 0x000fe20000001818 */
[----:B------:R-:W4:Y:S07]  /*b2b0*/  LDSM.16.MT88.4 R24, [R82+UR6+0x100] ;  /* 0x000100065218783b */ /* 0x000f2e0008004200 */
[-C--:B------:R-:W-:Y:S08]  /*b2c0*/  HMMA.16816.F32 R64, R64, R8.reuse, RZ ;  /* 0x000000084040723c */ /* 0x080ff000000018ff */
[-C--:B------:R-:W-:Y:S08]  /*b2d0*/  HMMA.16816.F32 R40, R40, R8.reuse, RZ ;  /* 0x000000082828723c */ /* 0x080ff000000018ff */
[-C--:B-1----:R-:W-:Y:S08]  /*b2e0*/  HMMA.16816.F32 R16, R16, R8.reuse, RZ ;  /* 0x000000081010723c */ /* 0x082ff000000018ff */
[----:B------:R-:W-:Y:S08]  /*b2f0*/  HMMA.16816.F32 R68, R68, R8, RZ ;  /* 0x000000084444723c */ /* 0x000ff000000018ff */
[-C--:B------:R-:W-:Y:S01]  /*b300*/  HMMA.16816.F32 R48, R48, R10.reuse, R72 ;  /* 0x0000000a3030723c */ /* 0x080fe20000001848 */
[----:B------:R-:W1:Y:S07]  /*b310*/  LDSM.16.MT88.4 R72, [R0+UR6+0x2100] ;  /* 0x002100060048783b */ /* 0x000e6e0008004200 */
[-C--:B------:R-:W-:Y:S01]  /*b320*/  HMMA.16816.F32 R32, R32, R10.reuse, R64 ;  /* 0x0000000a2020723c */ /* 0x080fe20000001840 */
[----:B------:R-:W-:Y:S07]  /*b330*/  LDSM.16.MT88.4 R64, [R82+UR6+0x2100] ;  /* 0x002100065240783b */ /* 0x000fee0008004200 */
[-C--:B0-----:R-:W-:Y:S01]  /*b340*/  HMMA.16816.F32 R20, R20, R10.reuse, R40 ;  /* 0x0000000a1414723c */ /* 0x081fe20000001828 */
[----:B------:R-:W-:Y:S07]  /*b350*/  LDSM.16.MT88.4 R40, [R82+UR6+0x2080] ;  /* 0x002080065228783b */ /* 0x000fee0008004200 */
[-C--:B------:R-:W-:Y:S01]  /*b360*/  HMMA.16816.F32 R56, R56, R10.reuse, R16 ;  /* 0x0000000a3838723c */ /* 0x080fe20000001810 */
[----:B------:R-:W0:Y:S07]  /*b370*/  LDSM.16.MT88.4 R16, [R82+UR6+0x2000] ;  /* 0x002000065210783b */ /* 0x000e2e0008004200 */
[----:B--2---:R-:W-:Y:S01]  /*b380*/  HMMA.16816.F32 R12, R12, R10, R68 ;  /* 0x0000000a0c0c723c */ /* 0x004fe20000001844 */
[----:B------:R-:W2:Y:S07]  /*b390*/  LDSM.16.MT88.4 R68, [R82+UR6+0x2180] ;  /* 0x002180065244783b */ /* 0x000eae0008004200 */
[-C--:B------:R-:W-:Y:S08]  /*b3a0*/  HMMA.16816.F32 R92, R92, R8.reuse, RZ ;  /* 0x000000085c5c723c */ /* 0x080ff000000018ff */
[-C--:B------:R-:W-:Y:S08]  /*b3b0*/  HMMA.16816.F32 R88, R88, R8.reuse, RZ ;  /* 0x000000085858723c */ /* 0x080ff000000018ff */
[-C--:B---3--:R-:W-:Y:S08]  /*b3c0*/  HMMA.16816.F32 R76, R76, R8.reuse, RZ ;  /* 0x000000084c4c723c */ /* 0x088ff000000018ff */
[-C--:B----4-:R-:W-:Y:S08]  /*b3d0*/  HMMA.16816.F32 R24, R24, R8.reuse, RZ ;  /* 0x000000081818723c */ /* 0x090ff000000018ff */
[----:B------:R-:W-:Y:S08]  /*b3e0*/  HMMA.16816.F32 R104, R104, R8, RZ ;  /* 0x000000086868723c */ /* 0x000ff000000018ff */
[-C--:B-1----:R-:W-:Y:S01]  /*b3f0*/  HMMA.16816.F32 R72, R72, R10.reuse, R92 ;  /* 0x0000000a4848723c */ /* 0x082fe2000000185c */
[----:B------:R-:W-:Y:S07]  /*b400*/  LDSM.16.MT88.4 R92, [R2+UR6+0x4100] ;  /* 0x00410006025c783b */ /* 0x000fee0008004200 */
[-C--:B0-----:R-:W-:Y:S01]  /*b410*/  HMMA.16816.F32 R16, R16, R10.reuse, R88 ;  /* 0x0000000a1010723c */ /* 0x081fe20000001858 */
[----:B------:R-:W-:Y:S07]  /*b420*/  LDSM.16.MT88.4 R88, [R2+UR6+0x4180] ;  /* 0x004180060258783b */ /* 0x000fee0008004200 */
[-C--:B------:R-:W-:Y:S01]  /*b430*/  HMMA.16816.F32 R40, R40, R10.reuse, R76 ;  /* 0x0000000a2828723c */ /* 0x080fe2000000184c */
[----:B------:R-:W0:Y:S07]  /*b440*/  LDSM.16.M88.4 R76, [R3+UR6+0x40000] ;  /* 0x04000006034c783b */ /* 0x000e2e0008000200 */
[-C--:B------:R-:W-:Y:S01]  /*b450*/  HMMA.16816.F32 R64, R64, R10.reuse, R24 ;  /* 0x0000000a4040723c */ /* 0x080fe20000001818 */
[----:B------:R-:W-:Y:S07]  /*b460*/  LDSM.16.MT88.4 R24, [R2+UR6+0x4080] ;  /* 0x004080060218783b */ /* 0x000fee0008004200 */
[----:B--2---:R-:W-:Y:S01]  /*b470*/  HMMA.16816.F32 R8, R68, R10, R104 ;  /* 0x0000000a4408723c */ /* 0x004fe20000001868 */
[----:B------:R-:W1:Y:S04]  /*b480*/  LDSM.16.MT88.4 R68, [R81+UR6+0x4000] ;  /* 0x004000065144783b */ /* 0x000e680008004200 */
[----:B------:R-:W-:Y:S03]  /*b490*/  LDSM.16.MT88.4 R104, [R81+UR6+0x6000] ;  /* 0x006000065168783b */ /* 0x000fe60008004200 */
[-C--:B0-----:R-:W-:Y:S01]  /*b4a0*/  HMMA.16816.F32 R52, R92, R76.reuse, R52 ;  /* 0x0000004c5c34723c */ /* 0x081fe20000001834 */
[----:B------:R-:W0:Y:S07]  /*b4b0*/  LDSM.16.MT88.4 R92, [R81+UR6+0x4180] ;  /* 0x00418006515c783b */ /* 0x000e2e0008004200 */
[-C--:B------:R-:W-:Y:S01]  /*b4c0*/  HMMA.16816.F32 R28, R88, R76.reuse, R28 ;  /* 0x0000004c581c723c */ /* 0x080fe2000000181c */
[----:B------:R-:W2:Y:S07]  /*b4d0*/  LDSM.16.MT88.4 R88, [R0+UR6+0x4000] ;  /* 0x004000060058783b */ /* 0x000eae0008004200 */
[-C--:B-1----:R-:W-:Y:S01]  /*b4e0*/  HMMA.16816.F32 R48, R68, R76.reuse, R48 ;  /* 0x0000004c4430723c */ /* 0x082fe20000001830 */
[----:B------:R-:W1:Y:S07]  /*b4f0*/  LDSM.16.MT88.4 R68, [R0+UR6+0x4080] ;  /* 0x004080060044783b */ /* 0x000e6e0008004200 */
[-C--:B------:R-:W-:Y:S01]  /*b500*/  HMMA.16816.F32 R60, R100, R76.reuse, R60 ;  /* 0x0000004c643c723c */ /* 0x080fe2000000183c */
[----:B------:R-:W3:Y:S07]  /*b510*/  LDSM.16.MT88.4 R100, [R81+UR6+0x4080] ;  /* 0x004080065164783b */ /* 0x000eee0008004200 */
[-C--:B------:R-:W-:Y:S01]  /*b520*/  HMMA.16816.F32 R24, R24, R76.reuse, R96 ;  /* 0x0000004c1818723c */ /* 0x080fe20000001860 */
[----:B------:R-:W4:Y:S07]  /*b530*/  LDSM.16.MT88.4 R96, [R81+UR6+0x4100] ;  /* 0x004100065160783b */ /* 0x000f2e0008004200 */
[-C--:B0-----:R-:W-:Y:S01]  /*b540*/  HMMA.16816.F32 R32, R92, R76.reuse, R32 ;  /* 0x0000004c5c20723c */ /* 0x081fe20000001820 */
[----:B------:R-:W0:Y:S07]  /*b550*/  LDSM.16.MT88.4 R92, [R82+UR6+0x4000] ;  /* 0x00400006525c783b */ /* 0x000e2e0008004200 */
[-C--:B--2---:R-:W-:Y:S01]  /*b560*/  HMMA.16816.F32 R20, R88, R76.reuse, R20 ;  /* 0x0000004c5814723c */ /* 0x084fe20000001814 */
[----:B------:R-:W2:Y:S07]  /*b570*/  LDSM.16.MT88.4 R88, [R82+UR6+0x4080] ;  /* 0x004080065258783b */ /* 0x000eae0008004200 */
[-C--:B-1----:R-:W-:Y:S01]  /*b580*/  HMMA.16816.F32 R56, R68, R76.reuse, R56 ;  /* 0x0000004c4438723c */ /* 0x082fe20000001838 */
[----:B------:R-:W1:Y:S07]  /*b590*/  LDSM.16.MT88.4 R68, [R82+UR6+0x4100] ;  /* 0x004100065244783b */ /* 0x000e6e0008004200 */
[-C--:B---3--:R-:W-:Y:S01]  /*b5a0*/  HMMA.16816.F32 R36, R100, R76.reuse, R36 ;  /* 0x0000004c6424723c */ /* 0x088fe20000001824 */
[----:B------:R-:W3:Y:S07]  /*b5b0*/  LDSM.16.MT88.4 R100, [R0+UR6+0x4100] ;  /* 0x004100060064783b */ /* 0x000eee0008004200 */
[-C--:B----4-:R-:W-:Y:S01]  /*b5c0*/  HMMA.16816.F32 R44, R96, R76.reuse, R44 ;  /* 0x0000004c602c723c */ /* 0x090fe2000000182c */
        /* <DEDUP_REMOVED lines=9> */
[----:B----4-:R-:W-:Y:S01]  /*b660*/  HMMA.16816.F32 R12, R96, R76, R12 ;  /* 0x0000004c600c723c */ /* 0x010fe2000000180c */
[----:B------:R-:W4:Y:S07]  /*b670*/  LDSM.16.MT88.4 R96, [R2+UR6+0x6080] ;  /* 0x006080060260783b */ /* 0x000f2e0008004200 */
[-C--:B0-----:R-:W-:Y:S01]  /*b680*/  HMMA.16816.F32 R60, R92, R78.reuse, R60 ;  /* 0x0000004e5c3c723c */ /* 0x081fe2000000183c */
[----:B------:R-:W0:Y:S07]  /*b690*/  LDSM.16.MT88.4 R92, [R81+UR6+0x6080] ;  /* 0x00608006515c783b */ /* 0x000e2e0008004200 */
[-C--:B--2---:R-:W-:Y:S01]  /*b6a0*/  HMMA.16816.F32 R52, R88, R78.reuse, R52 ;  /* 0x0000004e5834723c */ /* 0x084fe20000001834 */
[----:B------:R-:W2:Y:S07]  /*b6b0*/  LDSM.16.MT88.4 R88, [R0+UR6+0x6000] ;  /* 0x006000060058783b */ /* 0x000eae0008004200 */
[----:B-1----:R-:W-:Y:S01]  /*b6c0*/  HMMA.16816.F32 R28, R68, R78, R28 ;  /* 0x0000004e441c723c */ /* 0x002fe2000000181c */
[----:B------:R-:W1:Y:S07]  /*b6d0*/  LDSM.16.MT88.4 R68, [R0+UR6+0x6080] ;  /* 0x006080060044783b */ /* 0x000e6e0008004200 */
[----:B---3--:R-:W-:Y:S01]  /*b6e0*/  HMMA.16816.F32 R8, R100, R76, R8 ;  /* 0x0000004c6408723c */ /* 0x008fe20000001808 */
        /* <DEDUP_REMOVED lines=16> */
[----:B------:R-:W-:Y:S07]  /*b7f0*/  LDSM.16.MT88.4 R88, [R2+UR6+0x8100] ;  /* 0x008100060258783b */ /* 0x000fee0008004200 */
[-C--:B-1----:R-:W-:Y:S01]  /*b800*/  HMMA.16816.F32 R64, R68, R78.reuse, R64 ;  /* 0x0000004e4440723c */ /* 0x082fe20000001840 */
[----:B------:R-:W1:Y:S07]  /*b810*/  LDSM.16.M88.4 R68, [R83+UR6+0x40080] ;  /* 0x040080065344783b */ /* 0x000e6e0008000200 */
[-C--:B------:R-:W-:Y:S01]  /*b820*/  HMMA.16816.F32 R48, R104, R78.reuse, R48 ;  /* 0x0000004e6830723c */ /* 0x080fe20000001830 */
[----:B------:R-:W-:Y:S07]  /*b830*/  LDSM.16.MT88.4 R104, [R81+UR6+0xa080] ;  /* 0x00a080065168783b */ /* 0x000fee0008004200 */
[-C--:B---3--:R-:W-:Y:S01]  /*b840*/  HMMA.16816.F32 R12, R100, R78.reuse, R12 ;  /* 0x0000004e640c723c */ /* 0x088fe2000000180c */
[----:B------:R-:W2:Y:S07]  /*b850*/  LDSM.16.MT88.4 R100, [R2+UR6+0x8000] ;  /* 0x008000060264783b */ /* 0x000eae0008004200 */
[-C--:B----4-:R-:W-:Y:S01]  /*b860*/  HMMA.16816.F32 R16, R96, R78.reuse, R16 ;  /* 0x0000004e6010723c */ /* 0x090fe20000001810 */
[----:B------:R-:W3:Y:S07]  /*b870*/  LDSM.16.MT88.4 R96, [R2+UR6+0x8080] ;  /* 0x008080060260783b */ /* 0x000eee0008004200 */
[----:B0-----:R-:W-:Y:S01]  /*b880*/  HMMA.16816.F32 R76, R92, R78, R8 ;  /* 0x0000004e5c4c723c */ /* 0x001fe20000001808 */
[----:B------:R-:W0:Y:S04]  /*b890*/  LDSM.16.MT88.4 R92, [R2+UR6+0x8180] ;  /* 0x00818006025c783b */ /* 0x000e280008004200 */
[----:B------:R-:W4:Y:S03]  /*b8a0*/  LDSM.16.MT88.4 R8, [R81+UR6+0x8000] ;  /* 0x008000065108783b */ /* 0x000f260008004200 */
[-C--:B-1----:R-:W-:Y:S01]  /*b8b0*/  HMMA.16816.F32 R52, R88, R68.reuse, R52 ;  /* 0x000000445834723c */ /* 0x082fe20000001834 */
[----:B------:R-:W1:Y:S07]  /*b8c0*/  LDSM.16.MT88.4 R88, [R81+UR6+0x8100] ;  /* 0x008100065158783b */ /* 0x000e6e0008004200 */
[-C--:B--2---:R-:W-:Y:S01]  /*b8d0*/  HMMA.16816.F32 R60, R100, R68.reuse, R60 ;  /* 0x00000044643c723c */ /* 0x084fe2000000183c */
[----:B------:R-:W2:Y:S07]  /*b8e0*/  LDSM.16.MT88.4 R100, [R81+UR6+0x8080] ;  /* 0x008080065164783b */ /* 0x000eae0008004200 */
[-C--:B---3--:R-:W-:Y:S01]  /*b8f0*/  HMMA.16816.F32 R24, R96, R68.reuse, R24 ;  /* 0x000000446018723c */ /* 0x088fe20000001818 */
[----:B------:R-:W3:Y:S07]  /*b900*/  LDSM.16.MT88.4 R96, [R81+UR6+0x8180] ;  /* 0x008180065160783b */ /* 0x000eee0008004200 */
[-C--:B0-----:R-:W-:Y:S01]  /*b910*/  HMMA.16816.F32 R28, R92, R68.reuse, R28 ;  /* 0x000000445c1c723c */ /* 0x081fe2000000181c */
[----:B------:R-:W0:Y:S07]  /*b920*/  LDSM.16.MT88.4 R92, [R0+UR6+0x8000] ;  /* 0x00800006005c783b */ /* 0x000e2e0008004200 */
[-C--:B----4-:R-:W-:Y:S01]  /*b930*/  HMMA.16816.F32 R48, R8, R68.reuse, R48 ;  /* 0x000000440830723c */ /* 0x090fe20000001830 */
[----:B------:R-:W4:Y:S07]  /*b940*/  LDSM.16.MT88.4 R8, [R0+UR6+0x8080] ;  /* 0x008080060008783b */ /* 0x000f2e0008004200 */
        /* <DEDUP_REMOVED lines=20> */
[----:B-1----:R-:W-:Y:S01]  /*ba90*/  HMMA.16816.F32 R76, R88, R68, R76 ;  /* 0x00000044584c723c */ /* 0x002fe2000000184c */
        /* <DEDUP_REMOVED lines=21> */
[-C--:B------:R-:W-:Y:S01]  /*bbf0*/  HMMA.16816.F32 R36, R104, R70.reuse, R36 ;  /* 0x000000466824723c */ /* 0x080fe20000001824 */
[----:B------:R-:W-:Y:S07]  /*bc00*/  LDSM.16.MT88.4 R104, [R0+UR6+0xe100] ;  /* 0x00e100060068783b */ /* 0x000fee0008004200 */
[-C--:B--2---:R-:W-:Y:S01]  /*bc10*/  HMMA.16816.F32 R40, R100, R70.reuse, R40 ;  /* 0x000000466428723c */ /* 0x084fe20000001828 */
[----:B------:R-:W-:Y:S07]  /*bc20*/  LDSM.16.MT88.4 R100, [R2+UR6+0xc080] ;  /* 0x00c080060264783b */ /* 0x000fee0008004200 */
[-C--:B---3--:R-:W-:Y:S01]  /*bc30*/  HMMA.16816.F32 R64, R96, R70.reuse, R64 ;  /* 0x000000466040723c */ /* 0x088fe20000001840 */
[----:B------:R-:W-:Y:S07]  /*bc40*/  LDSM.16.MT88.4 R96, [R81+UR6+0xc000] ;  /* 0x00c000065160783b */ /* 0x000fee0008004200 */
[-C--:B0-----:R-:W-:Y:S01]  /*bc50*/  HMMA.16816.F32 R12, R92, R70.reuse, R12 ;  /* 0x000000465c0c723c */ /* 0x081fe2000000180c */
[----:B------:R-:W-:Y:S07]  /*bc60*/  LDSM.16.MT88.4 R92, [R2+UR6+0xc000] ;  /* 0x00c00006025c783b */ /* 0x000fee0008004200 */
[-C--:B----4-:R-:W-:Y:S01]  /*bc70*/  HMMA.16816.F32 R16, R8, R70.reuse, R16 ;  /* 0x000000460810723c */ /* 0x090fe20000001810 */
[----:B------:R-:W0:Y:S07]  /*bc80*/  LDSM.16.M88.4 R8, [R3+UR6+0x40080] ;  /* 0x040080060308783b */ /* 0x000e2e0008000200 */
[----:B-1----:R-:W-:Y:S01]  /*bc90*/  HMMA.16816.F32 R68, R88, R70, R76 ;  /* 0x000000465844723c */ /* 0x002fe2000000184c */
[----:B------:R-:W1:Y:S04]  /*bca0*/  LDSM.16.MT88.4 R88, [R2+UR6+0xc100] ;  /* 0x00c100060258783b */ /* 0x000e680008004200 */
[----:B------:R-:W2:Y:S03]  /*bcb0*/  LDSM.16.MT88.4 R76, [R2+UR6+0xc180] ;  /* 0x00c18006024c783b */ /* 0x000ea60008004200 */
[-C--:B0-----:R-:W-:Y:S01]  /*bcc0*/  HMMA.16816.F32 R60, R92, R8.reuse, R60 ;  /* 0x000000085c3c723c */ /* 0x081fe2000000183c */
[----:B------:R-:W0:Y:S07]  /*bcd0*/  LDSM.16.MT88.4 R92, [R81+UR6+0xc080] ;  /* 0x00c08006515c783b */ /* 0x000e2e0008004200 */
[-C--:B-1----:R-:W-:Y:S01]  /*bce0*/  HMMA.16816.F32 R52, R88, R8.reuse, R52 ;  /* 0x000000085834723c */ /* 0x082fe20000001834 */
[----:B------:R-:W1:Y:S07]  /*bcf0*/  LDSM.16.MT88.4 R88, [R81+UR6+0xc180] ;  /* 0x00c180065158783b */ /* 0x000e6e0008004200 */
[-C--:B--2---:R-:W-:Y:S01]  /*bd00*/  HMMA.16816.F32 R28, R76, R8.reuse, R28 ;  /* 0x000000084c1c723c */ /* 0x084fe2000000181c */
[----:B------:R-:W2:Y:S07]  /*bd10*/  LDSM.16.MT88.4 R76, [R0+UR6+0xc000] ;  /* 0x00c00006004c783b */ /* 0x000eae0008004200 */
[-C--:B------:R-:W-:Y:S01]  /*bd20*/  HMMA.16816.F32 R24, R100, R8.reuse, R24 ;  /* 0x000000086418723c */ /* 0x080fe20000001818 */
[----:B------:R-:W3:Y:S07]  /*bd30*/  LDSM.16.MT88.4 R100, [R81+UR6+0xc100] ;  /* 0x00c100065164783b */ /* 0x000eee0008004200 */
[-C--:B------:R-:W-:Y:S01]  /*bd40*/  HMMA.16816.F32 R48, R96, R8.reuse, R48 ;  /* 0x000000086030723c */ /* 0x080fe20000001830 */
[----:B------:R-:W4:Y:S07]  /*bd50*/  LDSM.16.MT88.4 R96, [R0+UR6+0xc080] ;  /* 0x00c080060060783b */ /* 0x000f2e0008004200 */
[-C--:B0-----:R-:W-:Y:S01]  /*bd60*/  HMMA.16816.F32 R36, R92, R8.reuse, R36 ;  /* 0x000000085c24723c */ /* 0x081fe20000001824 */
[----:B------:R-:W0:Y:S07]  /*bd70*/  LDSM.16.MT88.4 R92, [R0+UR6+0xc100] ;  /* 0x00c10006005c783b */ /* 0x000e2e0008004200 */
[-C--:B-1----:R-:W-:Y:S01]  /*bd80*/  HMMA.16816.F32 R32, R88, R8.reuse, R32 ;  /* 0x000000085820723c */ /* 0x082fe20000001820 */
[----:B------:R-:W1:Y:S07]  /*bd90*/  LDSM.16.MT88.4 R88, [R82+UR6+0xc000] ;  /* 0x00c000065258783b */ /* 0x000e6e0008004200 */
[-C--:B--2---:R-:W-:Y:S01]  /*bda0*/  HMMA.16816.F32 R20, R76, R8.reuse, R20 ;  /* 0x000000084c14723c */ /* 0x084fe20000001814 */
[----:B------:R-:W2:Y:S07]  /*bdb0*/  LDSM.16.MT88.4 R76, [R82+UR6+0xc080] ;  /* 0x00c08006524c783b */ /* 0x000eae0008004200 */
[-C--:B---3--:R-:W-:Y:S01]  /*bdc0*/  HMMA.16816.F32 R44, R100, R8.reuse, R44 ;  /* 0x00000008642c723c */ /* 0x088fe2000000182c */
[----:B------:R-:W3:Y:S07]  /*bdd0*/  LDSM.16.MT88.4 R100, [R0+UR6+0xc180] ;  /* 0x00c180060064783b */ /* 0x000eee0008004200 */
[-C--:B----4-:R-:W-:Y:S01]  /*bde0*/  HMMA.16816.F32 R56, R96, R8.reuse, R56 ;  /* 0x000000086038723c */ /* 0x090fe20000001838 */
        /* <DEDUP_REMOVED lines=11> */
[----:B0-----:R-:W-:Y:S01]  /*bea0*/  HMMA.16816.F32 R68, R92, R8, R68 ;  /* 0x000000085c44723c */ /* 0x001fe20000001844 */
        /* <DEDUP_REMOVED lines=22> */
[----:B------:R-:W-:Y:S07]  /*c010*/  LDSM.16.MT88.4 R88, [R2+UR6+0x10000] ;  /* 0x010000060258783b */ /* 0x000fee0008004200 */
[-C--:B--2---:R-:W-:Y:S01]  /*c020*/  HMMA.16816.F32 R16, R76, R10.reuse, R16 ;  /* 0x0000000a4c10723c */ /* 0x084fe20000001810 */
        /* <DEDUP_REMOVED lines=9> */
[----:B------:R-:W-:Y:S03]  /*c0c0*/  LDSM.16.MT88.4 R92, [R2+UR6+0x10180] ;  /* 0x01018006025c783b */ /* 0x000fe60008004200 */
        /* <DEDUP_REMOVED lines=8> */
[-C--:B-1----:R-:W-:Y:S01]  /*c150*/  HMMA.16816.F32 R36, R88, R76.reuse, R36 ;  /* 0x0000004c5824723c */ /* 0x082fe20000001824 */
[----:B------:R-:W1:Y:S07]  /*c160*/  LDSM.16.MT88.4 R88, [R0+UR6+0x10100] ;  /* 0x010100060058783b */ /* 0x000e6e0008004200 */
[-C--:B------:R-:W-:Y:S01]  /*c170*/  HMMA.16816.F32 R28, R92, R76.reuse, R28 ;  /* 0x0000004c5c1c723c */ /* 0x080fe2000000181c */
[----:B------:R-:W4:Y:S07]  /*c180*/  LDSM.16.MT88.4 R92, [R0+UR6+0x10000] ;  /* 0x01000006005c783b */ /* 0x000f2e0008004200 */
        /* <DEDUP_REMOVED lines=8> */
[-C--:B----4-:R-:W-:Y:S01]  /*c210*/  HMMA.16816.F32 R20, R92, R76.reuse, R20 ;  /* 0x0000004c5c14723c */ /* 0x090fe20000001814 */
        /* <DEDUP_REMOVED lines=9> */
[----:B----4-:R-:W-:Y:S01]  /*c2b0*/  HMMA.16816.F32 R64, R92, R76, R64 ;  /* 0x0000004c5c40723c */ /* 0x010fe20000001840 */
[----:B------:R-:W4:Y:S07]  /*c2c0*/  LDSM.16.MT88.4 R92, [R81+UR6+0x12000] ;  /* 0x01200006515c783b */ /* 0x000f2e0008004200 */
[-C--:B--2---:R-:W-:Y:S01]  /*c2d0*/  HMMA.16816.F32 R52, R100, R78.reuse, R52 ;  /* 0x0000004e6434723c */ /* 0x084fe20000001834 */
[----:B------:R-:W2:Y:S07]  /*c2e0*/  LDSM.16.MT88.4 R100, [R81+UR6+0x12180] ;  /* 0x012180065164783b */ /* 0x000eae0008004200 */
[-C--:B---3--:R-:W-:Y:S01]  /*c2f0*/  HMMA.16816.F32 R28, R96, R78.reuse, R28 ;  /* 0x0000004e601c723c */ /* 0x088fe2000000181c */
[----:B------:R-:W-:Y:S07]  /*c300*/  LDSM.16.MT88.4 R96, [R0+UR6+0x12000] ;  /* 0x012000060060783b */ /* 0x000fee0008004200 */
[-C--:B0-----:R-:W-:Y:S01]  /*c310*/  HMMA.16816.F32 R24, R68, R78.reuse, R24 ;  /* 0x0000004e4418723c */ /* 0x081fe20000001818 */
[----:B------:R-:W0:Y:S07]  /*c320*/  LDSM.16.MT88.4 R68, [R81+UR6+0x12100] ;  /* 0x012100065144783b */ /* 0x000e2e0008004200 */
[-C--:B-1----:R-:W-:Y:S01]  /*c330*/  HMMA.16816.F32 R36, R88, R78.reuse, R36 ;  /* 0x0000004e5824723c */ /* 0x082fe20000001824 */
[----:B------:R-:W1:Y:S07]  /*c340*/  LDSM.16.MT88.4 R88, [R0+UR6+0x12100] ;  /* 0x012100060058783b */ /* 0x000e6e0008004200 */
[-C--:B------:R-:W-:Y:S01]  /*c350*/  HMMA.16816.F32 R60, R104, R78.reuse, R60 ;  /* 0x0000004e683c723c */ /* 0x080fe2000000183c */
[----:B------:R-:W3:Y:S07]  /*c360*/  LDSM.16.MT88.4 R104, [R82+UR6+0x12000] ;  /* 0x012000065268783b */ /* 0x000eee0008004200 */
[-C--:B----4-:R-:W-:Y:S01]  /*c370*/  HMMA.16816.F32 R48, R92, R78.reuse, R48 ;  /* 0x0000004e5c30723c */ /* 0x090fe20000001830 */
[----:B------:R-:W4:Y:S07]  /*c380*/  LDSM.16.MT88.4 R92, [R0+UR6+0x12080] ;  /* 0x01208006005c783b */ /* 0x000f2e0008004200 */
[-C--:B--2---:R-:W-:Y:S01]  /*c390*/  HMMA.16816.F32 R32, R100, R78.reuse, R32 ;  /* 0x0000004e6420723c */ /* 0x084fe20000001820 */
[----:B------:R-:W2:Y:S07]  /*c3a0*/  LDSM.16.MT88.4 R100, [R82+UR6+0x12080] ;  /* 0x012080065264783b */ /* 0x000eae0008004200 */
[-C--:B0-----:R-:W-:Y:S01]  /*c3b0*/  HMMA.16816.F32 R44, R68, R78.reuse, R44 ;  /* 0x0000004e442c723c */ /* 0x081fe2000000182c */
[----:B------:R-:W0:Y:S07]  /*c3c0*/  LDSM.16.MT88.4 R68, [R0+UR6+0x12180] ;  /* 0x012180060044783b */ /* 0x000e2e0008004200 */
[-C--:B------:R-:W-:Y:S01]  /*c3d0*/  HMMA.16816.F32 R20, R96, R78.reuse, R20 ;  /* 0x0000004e6014723c */ /* 0x080fe20000001814 */
[----:B------:R-:W0:Y:S07]  /*c3e0*/  LDSM.16.MT88.4 R96, [R82+UR6+0x12100] ;  /* 0x012100065260783b */ /* 0x000e2e0008004200 */
[-C--:B-1----:R-:W-:Y:S01]  /*c3f0*/  HMMA.16816.F32 R72, R88, R78.reuse, R72 ;  /* 0x0000004e5848723c */ /* 0x082fe20000001848 */
[----:B------:R-:W1:Y:S07]  /*c400*/  LDSM.16.MT88.4 R88, [R82+UR6+0x12180] ;  /* 0x012180065258783b */ /* 0x000e6e0008004200 */
[-C--:B---3--:R-:W-:Y:S01]  /*c410*/  HMMA.16816.F32 R16, R104, R78.reuse, R16 ;  /* 0x0000004e6810723c */ /* 0x088fe20000001810 */
[----:B------:R-:W-:Y:S07]  /*c420*/  LDSM.16.MT88.4 R104, [R81+UR6+0x16100] ;  /* 0x016100065168783b */ /* 0x000fee0008004200 */
[-C--:B----4-:R-:W-:Y:S01]  /*c430*/  HMMA.16816.F32 R56, R92, R78.reuse, R56 ;  /* 0x0000004e5c38723c */ /* 0x090fe20000001838 */
[----:B------:R-:W-:Y:S07]  /*c440*/  LDSM.16.M88.4 R92, [R3+UR6+0x40100] ;  /* 0x04010006035c783b */ /* 0x000fee0008000200 */
[-C--:B--2---:R-:W-:Y:S01]  /*c450*/  HMMA.16816.F32 R40, R100, R78.reuse, R40 ;  /* 0x0000004e6428723c */ /* 0x084fe20000001828 */
[----:B------:R-:W-:Y:S07]  /*c460*/  LDSM.16.MT88.4 R100, [R2+UR6+0x14080] ;  /* 0x014080060264783b */ /* 0x000fee0008004200 */
[-C--:B0-----:R-:W-:Y:S01]  /*c470*/  HMMA.16816.F32 R12, R68, R78.reuse, R12 ;  /* 0x0000004e440c723c */ /* 0x081fe2000000180c */
[----:B------:R-:W0:Y:S07]  /*c480*/  LDSM.16.MT88.4 R68, [R2+UR6+0x14000] ;  /* 0x014000060244783b */ /* 0x000e2e0008004200 */
[-C--:B------:R-:W-:Y:S01]  /*c490*/  HMMA.16816.F32 R64, R96, R78.reuse, R64 ;  /* 0x0000004e6040723c */ /* 0x080fe20000001840 */
[----:B------:R-:W-:Y:S07]  /*c4a0*/  LDSM.16.MT88.4 R96, [R2+UR6+0x14100] ;  /* 0x014100060260783b */ /* 0x000fee0008004200 */
[----:B-1----:R-:W-:Y:S01]  /*c4b0*/  HMMA.16816.F32 R76, R88, R78, R8 ;  /* 0x0000004e584c723c */ /* 0x002fe20000001808 */
[----:B------:R-:W1:Y:S04]  /*c4c0*/  LDSM.16.MT88.4 R8, [R2+UR6+0x14180] ;  /* 0x014180060208783b */ /* 0x000e680008004200 */
[----:B------:R-:W-:Y:S03]  /*c4d0*/  LDSM.16.MT88.4 R88, [R81+UR6+0x14000] ;  /* 0x014000065158783b */ /* 0x000fe60008004200 */
[-C--:B0-----:R-:W-:Y:S01]  /*c4e0*/  HMMA.16816.F32 R60, R68, R92.reuse, R60 ;  /* 0x0000005c443c723c */ /* 0x081fe2000000183c */
[----:B------:R-:W0:Y:S07]  /*c4f0*/  LDSM.16.MT88.4 R68, [R81+UR6+0x14080] ;  /* 0x014080065144783b */ /* 0x000e2e0008004200 */
[-C--:B-1----:R-:W-:Y:S01]  /*c500*/  HMMA.16816.F32 R28, R8, R92.reuse, R28 ;  /* 0x0000005c081c723c */ /* 0x082fe2000000181c */
[----:B------:R-:W1:Y:S07]  /*c510*/  LDSM.16.MT88.4 R8, [R81+UR6+0x14180] ;  /* 0x014180065108783b */ /* 0x000e6e0008004200 */
[-C--:B------:R-:W-:Y:S01]  /*c520*/  HMMA.16816.F32 R52, R96, R92.reuse, R52 ;  /* 0x0000005c6034723c */ /* 0x080fe20000001834 */
[----:B------:R-:W2:Y:S07]  /*c530*/  LDSM.16.MT88.4 R96, [R0+UR6+0x14000] ;  /* 0x014000060060783b */ /* 0x000eae0008004200 */
[-C--:B0-----:R-:W-:Y:S01]  /*c540*/  HMMA.16816.F32 R36, R68, R92.reuse, R36 ;  /* 0x0000005c4424723c */ /* 0x081fe20000001824 */
[----:B------:R-:W0:Y:S07]  /*c550*/  LDSM.16.MT88.4 R68, [R0+UR6+0x14100] ;  /* 0x014100060044783b */ /* 0x000e2e0008004200 */
[-C--:B-1----:R-:W-:Y:S01]  /*c560*/  HMMA.16816.F32 R32, R8, R92.reuse, R32 ;  /* 0x0000005c0820723c */ /* 0x082fe20000001820 */
[----:B------:R-:W1:Y:S07]  /*c570*/  LDSM.16.MT88.4 R8, [R0+UR6+0x14180] ;  /* 0x014180060008783b */ /* 0x000e6e0008004200 */
[-C--:B------:R-:W-:Y:S01]  /*c580*/  HMMA.16816.F32 R24, R100, R92.reuse, R24 ;  /* 0x0000005c6418723c */ /* 0x080fe20000001818 */
[----:B------:R-:W3:Y:S07]  /*c590*/  LDSM.16.MT88.4 R100, [R81+UR6+0x14100] ;  /* 0x014100065164783b */ /* 0x000eee0008004200 */
[-C--:B------:R-:W-:Y:S01]  /*c5a0*/  HMMA.16816.F32 R48, R88, R92.reuse, R48 ;  /* 0x0000005c5830723c */ /* 0x080fe20000001830 */
[----:B------:R-:W4:Y:S07]  /*c5b0*/  LDSM.16.MT88.4 R88, [R0+UR6+0x14080] ;  /* 0x014080060058783b */ /* 0x000f2e0008004200 */
[-C--:B--2---:R-:W-:Y:S01]  /*c5c0*/  HMMA.16816.F32 R20, R96, R92.reuse, R20 ;  /* 0x0000005c6014723c */ /* 0x084fe20000001814 */
[----:B------:R-:W2:Y:S07]  /*c5d0*/  LDSM.16.MT88.4 R96, [R82+UR6+0x14080] ;  /* 0x014080065260783b */ /* 0x000eae0008004200 */
[-C--:B0-----:R-:W-:Y:S01]  /*c5e0*/  HMMA.16816.F32 R72, R68, R92.reuse, R72 ;  /* 0x0000005c4448723c */ /* 0x081fe20000001848 */
[----:B------:R-:W0:Y:S07]  /*c5f0*/  LDSM.16.MT88.4 R68, [R82+UR6+0x14180] ;  /* 0x014180065244783b */ /* 0x000e2e0008004200 */
[-C--:B-1----:R-:W-:Y:S01]  /*c600*/  HMMA.16816.F32 R12, R8, R92.reuse, R12 ;  /* 0x0000005c080c723c */ /* 0x082fe2000000180c */
[----:B------:R-:W1:Y:S07]  /*c610*/  LDSM.16.MT88.4 R8, [R2+UR6+0x16000] ;  /* 0x016000060208783b */ /* 0x000e6e0008004200 */
[-C--:B---3--:R-:W-:Y:S01]  /*c620*/  HMMA.16816.F32 R44, R100, R92.reuse, R44 ;  /* 0x0000005c642c723c */ /* 0x088fe2000000182c */
[----:B------:R-:W3:Y:S07]  /*c630*/  LDSM.16.MT88.4 R100, [R82+UR6+0x14000] ;  /* 0x014000065264783b */ /* 0x000eee0008004200 */
[-C--:B----4-:R-:W-:Y:S01]  /*c640*/  HMMA.16816.F32 R56, R88, R92.reuse, R56 ;  /* 0x0000005c5838723c */ /* 0x090fe20000001838 */
[----:B------:R-:W4:Y:S07]  /*c650*/  LDSM.16.MT88.4 R88, [R82+UR6+0x14100] ;  /* 0x014100065258783b */ /* 0x000f2e0008004200 */
[-C--:B--2---:R-:W-:Y:S01]  /*c660*/  HMMA.16816.F32 R40, R96, R92.reuse, R40 ;  /* 0x0000005c6028723c */ /* 0x084fe20000001828 */
[----:B------:R-:W2:Y:S07]  /*c670*/  LDSM.16.MT88.4 R96, [R2+UR6+0x16100] ;  /* 0x016100060260783b */ /* 0x000eae0008004200 */
[----:B0-----:R-:W-:Y:S01]  /*c680*/  HMMA.16816.F32 R76, R68, R92, R76 ;  /* 0x0000005c444c723c */ /* 0x001fe2000000184c */
[----:B------:R-:W0:Y:S07]  /*c690*/  LDSM.16.MT88.4 R68, [R81+UR6+0x16000] ;  /* 0x016000065144783b */ /* 0x000e2e0008004200 */
[----:B-1----:R-:W-:Y:S01]  /*c6a0*/  HMMA.16816.F32 R60, R8, R94, R60 ;  /* 0x0000005e083c723c */ /* 0x002fe2000000183c */
[----:B------:R-:W1:Y:S07]  /*c6b0*/  LDSM.16.MT88.4 R8, [R81+UR6+0x16080] ;  /* 0x016080065108783b */ /* 0x000e6e0008004200 */
[-C--:B---3--:R-:W-:Y:S01]  /*c6c0*/  HMMA.16816.F32 R16, R100, R92.reuse, R16 ;  /* 0x0000005c6410723c */ /* 0x088fe20000001810 */
[----:B------:R-:W3:Y:S07]  /*c6d0*/  LDSM.16.MT88.4 R100, [R2+UR6+0x16080] ;  /* 0x016080060264783b */ /* 0x000eee0008004200 */
[----:B----4-:R-:W-:Y:S01]  /*c6e0*/  HMMA.16816.F32 R64, R88, R92, R64 ;  /* 0x0000005c5840723c */ /* 0x010fe20000001840 */
        /* <DEDUP_REMOVED lines=12> */
[----:B------:R-:W-:Y:S07]  /*c7b0*/  LDSM.16.M88.4 R96, [R83+UR6+0x40180] ;  /* 0x040180065360783b */ /* 0x000fee0008000200 */
[-C--:B0-----:R-:W-:Y:S01]  /*c7c0*/  HMMA.16816.F32 R56, R68, R94.reuse, R56 ;  /* 0x0000005e4438723c */ /* 0x081fe20000001838 */
[----:B------:R-:W0:Y:S07]  /*c7d0*/  LDSM.16.MT88.4 R68, [R82+UR6+0x16100] ;  /* 0x016100065244783b */ /* 0x000e2e0008004200 */
[-C--:B-1----:R-:W-:Y:S01]  /*c7e0*/  HMMA.16816.F32 R12, R8, R94.reuse, R12 ;  /* 0x0000005e080c723c */ /* 0x082fe2000000180c */
[----:B------:R-:W1:Y:S07]  /*c7f0*/  LDSM.16.MT88.4 R8, [R2+UR6+0x18000] ;  /* 0x018000060208783b */ /* 0x000e6e0008004200 */
[-C--:B------:R-:W-:Y:S01]  /*c800*/  HMMA.16816.F32 R44, R104, R94.reuse, R44 ;  /* 0x0000005e682c723c */ /* 0x080fe2000000182c */
[----:B------:R-:W2:Y:S07]  /*c810*/  LDSM.16.MT88.4 R104, [R82+UR6+0x16000] ;  /* 0x016000065268783b */ /* 0x000eae0008004200 */
[-C--:B---3--:R-:W-:Y:S01]  /*c820*/  HMMA.16816.F32 R32, R100, R94.reuse, R32 ;  /* 0x0000005e6420723c */ /* 0x088fe20000001820 */
[----:B------:R-:W3:Y:S07]  /*c830*/  LDSM.16.MT88.4 R100, [R82+UR6+0x16080] ;  /* 0x016080065264783b */ /* 0x000eee0008004200 */
[-C--:B----4-:R-:W-:Y:S01]  /*c840*/  HMMA.16816.F32 R72, R88, R94.reuse, R72 ;  /* 0x0000005e5848723c */ /* 0x090fe20000001848 */
[----:B------:R-:W4:Y:S07]  /*c850*/  LDSM.16.MT88.4 R88, [R82+UR6+0x16180] ;  /* 0x016180065258783b */ /* 0x000f2e0008004200 */
[----:B0-----:R-:W-:Y:S01]  /*c860*/  HMMA.16816.F32 R64, R68, R94, R64 ;  /* 0x0000005e4440723c */ /* 0x001fe20000001840 */
[----:B------:R-:W0:Y:S07]  /*c870*/  LDSM.16.MT88.4 R68, [R2+UR6+0x18100] ;  /* 0x018100060244783b */ /* 0x000e2e0008004200 */
[----:B-1----:R-:W-:Y:S01]  /*c880*/  HMMA.16816.F32 R60, R8, R96, R60 ;  /* 0x00000060083c723c */ /* 0x002fe2000000183c */
[----:B------:R-:W1:Y:S07]  /*c890*/  LDSM.16.MT88.4 R8, [R81+UR6+0x18080] ;  /* 0x018080065108783b */ /* 0x000e6e0008004200 */
[-C--:B--2---:R-:W-:Y:S01]  /*c8a0*/  HMMA.16816.F32 R16, R104, R94.reuse, R16 ;  /* 0x0000005e6810723c */ /* 0x084fe20000001810 */
[----:B------:R-:W-:Y:S07]  /*c8b0*/  LDSM.16.MT88.4 R104, [R2+UR6+0x1a080] ;  /* 0x01a080060268783b */ /* 0x000fee0008004200 */
[-C--:B---3--:R-:W-:Y:S01]  /*c8c0*/  HMMA.16816.F32 R40, R100, R94.reuse, R40 ;  /* 0x0000005e6428723c */ /* 0x088fe20000001828 */
[----:B------:R-:W-:Y:S07]  /*c8d0*/  LDSM.16.MT88.4 R100, [R2+UR6+0x18080] ;  /* 0x018080060264783b */ /* 0x000fee0008004200 */
[----:B----4-:R-:W-:Y:S01]  /*c8e0*/  HMMA.16816.F32 R92, R88, R94, R76 ;  /* 0x0000005e585c723c */ /* 0x010fe2000000184c */
[----:B------:R-:W2:Y:S04]  /*c8f0*/  LDSM.16.MT88.4 R88, [R2+UR6+0x18180] ;  /* 0x018180060258783b */ /* 0x000ea80008004200 */
[----:B------:R-:W3:Y:S03]  /*c900*/  LDSM.16.MT88.4 R76, [R81+UR6+0x18000] ;  /* 0x01800006514c783b */ /* 0x000ee60008004200 */
        /* <DEDUP_REMOVED lines=26> */
[----:B---3--:R-:W-:Y:S01]  /*cab0*/  HMMA.16816.F32 R64, R76, R96, R64 ;  /* 0x000000604c40723c */ /* 0x008fe20000001840 */
[----:B------:R-:W3:Y:S07]  /*cac0*/  LDSM.16.MT88.4 R76, [R81+UR6+0x1a080] ;  /* 0x01a08006514c783b */ /* 0x000eee0008004200 */
[-C--:B0-----:R-:W-:Y:S01]  /*cad0*/  HMMA.16816.F32 R60, R68, R98.reuse, R60 ;  /* 0x00000062443c723c */ /* 0x081fe2000000183c */
[----:B------:R-:W0:Y:S07]  /*cae0*/  LDSM.16.MT88.4 R68, [R81+UR6+0x1a100] ;  /* 0x01a100065144783b */ /* 0x000e2e0008004200 */
[----:B-1----:R-:W-:Y:S01]  /*caf0*/  HMMA.16816.F32 R48, R8, R98, R48 ;  /* 0x000000620830723c */ /* 0x002fe20000001830 */
[----:B------:R-:W1:Y:S07]  /*cb00*/  LDSM.16.MT88.4 R8, [R0+UR6+0x1a080] ;  /* 0x01a080060008783b */ /* 0x000e6e0008004200 */
[----:B----4-:R-:W-:Y:S01]  /*cb10*/  HMMA.16816.F32 R16, R100, R96, R16 ;  /* 0x000000606410723c */ /* 0x010fe20000001810 */
        /* <DEDUP_REMOVED lines=10> */
[----:B------:R-:W1:Y:S07]  /*cbc0*/  LDSM.16.MT88.4 R104, [R81+UR6+0x1a180] ;  /* 0x01a180065168783b */ /* 0x000e6e0008004200 */
[-C--:B----4-:R-:W-:Y:S01]  /*cbd0*/  HMMA.16816.F32 R52, R100, R98.reuse, R52 ;  /* 0x000000626434723c */ /* 0x090fe20000001834 */
[----:B------:R-:W4:Y:S07]  /*cbe0*/  LDSM.16.MT88.4 R100, [R0+UR6+0x1a000] ;  /* 0x01a000060064783b */ /* 0x000f2e0008004200 */
[-C--:B--2---:R-:W-:Y:S01]  /*cbf0*/  HMMA.16816.F32 R72, R88, R98.reuse, R72 ;  /* 0x000000625848723c */ /* 0x084fe20000001848 */
[----:B------:R-:W-:Y:S07]  /*cc00*/  LDSM.16.M88.4 R88, [R3+UR6+0x40180] ;  /* 0x040180060358783b */ /* 0x000fee0008000200 */
[-C--:B---3--:R-:W-:Y:S01]  /*cc10*/  HMMA.16816.F32 R12, R76, R98.reuse, R12 ;  /* 0x000000624c0c723c */ /* 0x088fe2000000180c */
[----:B------:R-:W2:Y:S07]  /*cc20*/  LDSM.16.MT88.4 R76, [R2+UR6+0x1c000] ;  /* 0x01c00006024c783b */ /* 0x000eae0008004200 */
[-C--:B0-----:R-:W-:Y:S01]  /*cc30*/  HMMA.16816.F32 R16, R68, R98.reuse, R16 ;  /* 0x000000624410723c */ /* 0x081fe20000001810 */
[----:B------:R-:W0:Y:S07]  /*cc40*/  LDSM.16.MT88.4 R68, [R2+UR6+0x1c080] ;  /* 0x01c080060244783b */ /* 0x000e2e0008004200 */
[-C--:B-1----:R-:W-:Y:S01]  /*cc50*/  HMMA.16816.F32 R64, R8, R98.reuse, R64 ;  /* 0x000000620840723c */ /* 0x082fe20000001840 */
[----:B------:R-:W1:Y:S07]  /*cc60*/  LDSM.16.MT88.4 R8, [R2+UR6+0x1c100] ;  /* 0x01c100060208783b */ /* 0x000e6e0008004200 */
[-C--:B------:R-:W-:Y:S01]  /*cc70*/  HMMA.16816.F32 R32, R104, R98.reuse, R32 ;  /* 0x000000626820723c */ /* 0x080fe20000001820 */
[----:B------:R-:W3:Y:S07]  /*cc80*/  LDSM.16.MT88.4 R104, [R82+UR6+0x1a080] ;  /* 0x01a080065268783b */ /* 0x000eee0008004200 */
[----:B----4-:R-:W-:Y:S01]  /*cc90*/  HMMA.16816.F32 R20, R100, R98, R20 ;  /* 0x000000626414723c */ /* 0x010fe20000001814 */
[----:B------:R-:W4:Y:S07]  /*cca0*/  LDSM.16.MT88.4 R100, [R82+UR6+0x1a180] ;  /* 0x01a180065264783b */ /* 0x000f2e0008004200 */
[-C--:B--2---:R-:W-:Y:S01]  /*ccb0*/  HMMA.16816.F32 R60, R76, R88.reuse, R60 ;  /* 0x000000584c3c723c */ /* 0x084fe2000000183c */
[----:B------:R-:W2:Y:S07]  /*ccc0*/  LDSM.16.MT88.4 R76, [R81+UR6+0x1c080] ;  /* 0x01c08006514c783b */ /* 0x000eae0008004200 */
[-C--:B0-----:R-:W-:Y:S01]  /*ccd0*/  HMMA.16816.F32 R24, R68, R88.reuse, R24 ;  /* 0x000000584418723c */ /* 0x081fe20000001818 */
[----:B------:R-:W0:Y:S07]  /*cce0*/  LDSM.16.MT88.4 R68, [R81+UR6+0x1c100] ;  /* 0x01c100065144783b */ /* 0x000e2e0008004200 */
[----:B-1----:R-:W-:Y:S01]  /*ccf0*/  HMMA.16816.F32 R52, R8, R88, R52 ;  /* 0x000000580834723c */ /* 0x002fe20000001834 */
[----:B------:R-:W1:Y:S07]  /*cd00*/  LDSM.16.MT88.4 R8, [R81+UR6+0x1c180] ;  /* 0x01c180065108783b */ /* 0x000e6e0008004200 */
[-C--:B---3--:R-:W-:Y:S01]  /*cd10*/  HMMA.16816.F32 R40, R104, R98.reuse, R40 ;  /* 0x000000626828723c */ /* 0x088fe20000001828 */
[----:B------:R-:W-:Y:S07]  /*cd20*/  LDSM.16.MT88.4 R104, [R2+UR6+0x1e100] ;  /* 0x01e100060268783b */ /* 0x000fee0008004200 */
[----:B----4-:R-:W-:Y:S01]  /*cd30*/  HMMA.16816.F32 R96, R100, R98, R92 ;  /* 0x000000626460723c */ /* 0x010fe2000000185c */
[----:B------:R-:W3:Y:S04]  /*cd40*/  LDSM.16.MT88.4 R100, [R2+UR6+0x1c180] ;  /* 0x01c180060264783b */ /* 0x000ee80008004200 */
[----:B------:R-:W4:Y:S03]  /*cd50*/  LDSM.16.MT88.4 R92, [R81+UR6+0x1c000] ;  /* 0x01c00006515c783b */ /* 0x000f260008004200 */
        /* <DEDUP_REMOVED lines=20> */
[----:B--2---:R-:W-:Y:S01]  /*cea0*/  HMMA.16816.F32 R96, R76, R88, R96 ;  /* 0x000000584c60723c */ /* 0x004fe20000001860 */
[----:B------:R-:W2:Y:S07]  /*ceb0*/  LDSM.16.MT88.4 R76, [R2+UR6+0x1e180] ;  /* 0x01e18006024c783b */ /* 0x000eae0008004200 */
[-C--:B0-----:R-:W-:Y:S01]  /*cec0*/  HMMA.16816.F32 R60, R68, R90.reuse, R60 ;  /* 0x0000005a443c723c */ /* 0x081fe2000000183c */
        /* <DEDUP_REMOVED lines=20> */
[----:B------:R-:W-:Y:S07]  /*d010*/  LDSM.16.M88.4 R68, [R83+UR6+0x40200] ;  /* 0x040200065344783b */ /* 0x000fee0008000200 */
[-C--:B-1----:R-:W-:Y:S01]  /*d020*/  HMMA.16816.F32 R16, R8, R90.reuse, R16 ;  /* 0x0000005a0810723c */ /* 0x082fe20000001810 */
[----:B------:R-:W0:Y:S07]  /*d030*/  LDSM.16.MT88.4 R8, [R2+UR6+0x20000] ;  /* 0x020000060208783b */ /* 0x000e2e0008004200 */
[-C--:B------:R-:W-:Y:S01]  /*d040*/  HMMA.16816.F32 R52, R104, R90.reuse, R52 ;  /* 0x0000005a6834723c */ /* 0x080fe20000001834 */
[----:B------:R-:W1:Y:S07]  /*d050*/  LDSM.16.MT88.4 R104, [R82+UR6+0x1e100] ;  /* 0x01e100065268783b */ /* 0x000e6e0008004200 */
[-C--:B---3--:R-:W-:Y:S01]  /*d060*/  HMMA.16816.F32 R56, R100, R90.reuse, R56 ;  /* 0x0000005a6438723c */ /* 0x088fe20000001838 */
[----:B------:R-:W3:Y:S07]  /*d070*/  LDSM.16.MT88.4 R100, [R82+UR6+0x1e180] ;  /* 0x01e180065264783b */ /* 0x000eee0008004200 */
[-C--:B----4-:R-:W-:Y:S01]  /*d080*/  HMMA.16816.F32 R72, R92, R90.reuse, R72 ;  /* 0x0000005a5c48723c */ /* 0x090fe20000001848 */
[----:B------:R-:W4:Y:S07]  /*d090*/  LDSM.16.MT88.4 R92, [R2+UR6+0x20080] ;  /* 0x02008006025c783b */ /* 0x000f2e0008004200 */
[----:B--2---:R-:W-:Y:S01]  /*d0a0*/  HMMA.16816.F32 R40, R76, R90, R40 ;  /* 0x0000005a4c28723c */ /* 0x004fe20000001828 */
[----:B------:R-:W2:Y:S07]  /*d0b0*/  LDSM.16.MT88.4 R76, [R2+UR6+0x20100] ;  /* 0x02010006024c783b */ /* 0x000eae0008004200 */
[----:B0-----:R-:W-:Y:S01]  /*d0c0*/  HMMA.16816.F32 R60, R8, R68, R60 ;  /* 0x00000044083c723c */ /* 0x001fe2000000183c */
[----:B------:R-:W0:Y:S07]  /*d0d0*/  LDSM.16.MT88.4 R8, [R81+UR6+0x20000] ;  /* 0x020000065108783b */ /* 0x000e2e0008004200 */
[-C--:B-1----:R-:W-:Y:S01]  /*d0e0*/  HMMA.16816.F32 R64, R104, R90.reuse, R64 ;  /* 0x0000005a6840723c */ /* 0x082fe20000001840 */
[----:B------:R-:W-:Y:S07]  /*d0f0*/  LDSM.16.MT88.4 R104, [R2+UR6+0x22180] ;  /* 0x022180060268783b */ /* 0x000fee0008004200 */
[----:B---3--:R-:W-:Y:S01]  /*d100*/  HMMA.16816.F32 R88, R100, R90, R96 ;  /* 0x0000005a6458723c */ /* 0x008fe20000001860 */
[----:B------:R-:W1:Y:S04]  /*d110*/  LDSM.16.MT88.4 R100, [R2+UR6+0x20180] ;  /* 0x020180060264783b */ /* 0x000e680008004200 */
[----:B------:R-:W-:Y:S03]  /*d120*/  LDSM.16.MT88.4 R96, [R81+UR6+0x20080] ;  /* 0x020080065160783b */ /* 0x000fe60008004200 */
[-C--:B----4-:R-:W-:Y:S01]  /*d130*/  HMMA.16816.F32 R24, R92, R68.reuse, R24 ;  /* 0x000000445c18723c */ /* 0x090fe20000001818 */
[----:B------:R-:W3:Y:S07]  /*d140*/  LDSM.16.MT88.4 R92, [R81+UR6+0x20100] ;  /* 0x02010006515c783b */ /* 0x000eee0008004200 */
        /* <DEDUP_REMOVED lines=8> */
[-C--:B--2---:R-:W-:Y:S01]  /*d1d0*/  HMMA.16816.F32 R32, R76, R68.reuse, R32 ;  /* 0x000000444c20723c */ /* 0x084fe20000001820 */
[----:B------:R-:W2:Y:S07]  /*d1e0*/  LDSM.16.MT88.4 R76, [R82+UR6+0x20000] ;  /* 0x02000006524c783b */ /* 0x000eae0008004200 */
[-C--:B0-----:R-:W-:Y:S01]  /*d1f0*/  HMMA.16816.F32 R20, R8, R68.reuse, R20 ;  /* 0x000000440814723c */ /* 0x081fe20000001814 */
[----:B------:R-:W0:Y:S07]  /*d200*/  LDSM.16.MT88.4 R8, [R82+UR6+0x20080] ;  /* 0x020080065208783b */ /* 0x000e2e0008004200 */
[-C--:B------:R-:W-:Y:S01]  /*d210*/  HMMA.16816.F32 R36, R96, R68.reuse, R36 ;  /* 0x000000446024723c */ /* 0x080fe20000001824 */
[----:B------:R-:W4:Y:S07]  /*d220*/  LDSM.16.MT88.4 R96, [R0+UR6+0x20100] ;  /* 0x020100060060783b */ /* 0x000f2e0008004200 */
        /* <DEDUP_REMOVED lines=8> */
[-C--:B----4-:R-:W-:Y:S01]  /*d2b0*/  HMMA.16816.F32 R72, R96, R68.reuse, R72 ;  /* 0x000000446048723c */ /* 0x090fe20000001848 */
[----:B------:R-:W4:Y:S07]  /*d2c0*/  LDSM.16.MT88.4 R96, [R82+UR6+0x20180] ;  /* 0x020180065260783b */ /* 0x000f2e0008004200 */
[----:B-1----:R-:W-:Y:S01]  /*d2d0*/  HMMA.16816.F32 R64, R100, R68, R64 ;  /* 0x000000446440723c */ /* 0x002fe20000001840 */
[----:B------:R-:W1:Y:S07]  /*d2e0*/  LDSM.16.MT88.4 R100, [R81+UR6+0x22000] ;  /* 0x022000065164783b */ /* 0x000e6e0008004200 */
[-C--:B---3--:R-:W-:Y:S01]  /*d2f0*/  HMMA.16816.F32 R60, R92, R70.reuse, R60 ;  /* 0x000000465c3c723c */ /* 0x088fe2000000183c */
[----:B------:R-:W3:Y:S07]  /*d300*/  LDSM.16.MT88.4 R92, [R81+UR6+0x22080] ;  /* 0x02208006515c783b */ /* 0x000eee0008004200 */
[-C--:B--2---:R-:W-:Y:S01]  /*d310*/  HMMA.16816.F32 R24, R76, R70.reuse, R24 ;  /* 0x000000464c18723c */ /* 0x084fe20000001818 */
[----:B------:R-:W2:Y:S07]  /*d320*/  LDSM.16.MT88.4 R76, [R81+UR6+0x22180] ;  /* 0x02218006514c783b */ /* 0x000eae0008004200 */
[----:B0-----:R-:W-:Y:S01]  /*d330*/  HMMA.16816.F32 R52, R8, R70, R52 ;  /* 0x000000460834723c */ /* 0x001fe20000001834 */
[----:B------:R-:W0:Y:S07]  /*d340*/  LDSM.16.MT88.4 R8, [R0+UR6+0x22000] ;  /* 0x022000060008783b */ /* 0x000e2e0008004200 */
[----:B----4-:R-:W-:Y:S01]  /*d350*/  HMMA.16816.F32 R88, R96, R68, R88 ;  /* 0x000000446058723c */ /* 0x010fe20000001858 */
        /* <DEDUP_REMOVED lines=11> */
[-C--:B-1----:R-:W-:Y:S01]  /*d410*/  HMMA.16816.F32 R56, R100, R70.reuse, R56 ;  /* 0x000000466438723c */ /* 0x082fe20000001838 */
[----:B------:R-:W1:Y:S07]  /*d420*/  LDSM.16.MT88.4 R100, [R82+UR6+0x22100] ;  /* 0x022100065264783b */ /* 0x000e6e0008004200 */
[-C--:B---3--:R-:W-:Y:S01]  /*d430*/  HMMA.16816.F32 R72, R92, R70.reuse, R72 ;  /* 0x000000465c48723c */ /* 0x088fe20000001848 */
[----:B------:R-:W3:Y:S07]  /*d440*/  LDSM.16.MT88.4 R92, [R82+UR6+0x22180] ;  /* 0x02218006525c783b */ /* 0x000eee0008004200 */
[-C--:B--2---:R-:W-:Y:S01]  /*d450*/  HMMA.16816.F32 R16, R76, R70.reuse, R16 ;  /* 0x000000464c10723c */ /* 0x084fe20000001810 */
[----:B------:R-:W-:Y:S07]  /*d460*/  LDSM.16.MT88.4 R76, [R2+UR6+0x24080] ;  /* 0x02408006024c783b */ /* 0x000fee0008004200 */
[-C--:B0-----:R-:W-:Y:S01]  /*d470*/  HMMA.16816.F32 R40, R8, R70.reuse, R40 ;  /* 0x000000460828723c */ /* 0x081fe20000001828 */
[----:B------:R-:W0:Y:S07]  /*d480*/  LDSM.16.M88.4 R8, [R3+UR6+0x40200] ;  /* 0x040200060308783b */ /* 0x000e2e0008000200 */
[-C--:B------:R-:W-:Y:S01]  /*d490*/  HMMA.16816.F32 R28, R104, R70.reuse, R28 ;  /* 0x00000046681c723c */ /* 0x080fe2000000181c */
[----:B------:R-:W-:Y:S07]  /*d4a0*/  LDSM.16.MT88.4 R104, [R0+UR6+0x26000] ;  /* 0x026000060068783b */ /* 0x000fee0008004200 */
[-C--:B----4-:R-:W-:Y:S01]  /*d4b0*/  HMMA.16816.F32 R12, R96, R70.reuse, R12 ;  /* 0x00000046600c723c */ /* 0x090fe2000000180c */
[----:B------:R-:W2:Y:S07]  /*d4c0*/  LDSM.16.MT88.4 R96, [R2+UR6+0x24000] ;  /* 0x024000060260783b */ /* 0x000eae0008004200 */
[-C--:B-1----:R-:W-:Y:S01]  /*d4d0*/  HMMA.16816.F32 R64, R100, R70.reuse, R64 ;  /* 0x000000466440723c */ /* 0x082fe20000001840 */
[----:B------:R-:W1:Y:S07]  /*d4e0*/  LDSM.16.MT88.4 R100, [R81+UR6+0x24000] ;  /* 0x024000065164783b */ /* 0x000e6e0008004200 */
[----:B---3--:R-:W-:Y:S01]  /*d4f0*/  HMMA.16816.F32 R68, R92, R70, R88 ;  /* 0x000000465c44723c */ /* 0x008fe20000001858 */
[----:B------:R-:W3:Y:S04]  /*d500*/  LDSM.16.MT88.4 R92, [R2+UR6+0x24100] ;  /* 0x02410006025c783b */ /* 0x000ee80008004200 */
[----:B------:R-:W4:Y:S03]  /*d510*/  LDSM.16.MT88.4 R88, [R2+UR6+0x24180] ;  /* 0x024180060258783b */ /* 0x000f260008004200 */
        /* <DEDUP_REMOVED lines=30> */
[----:B0-----:R-:W-:Y:S01]  /*d700*/  HMMA.16816.F32 R60, R76, R10, R60 ;  /* 0x0000000a4c3c723c */ /* 0x001fe2000000183c */
[----:B------:R-:W0:Y:S07]  /*d710*/  LDSM.16.MT88.4 R76, [R81+UR6+0x26080] ;  /* 0x02608006514c783b */ /* 0x000e2e0008004200 */
[----:B--2---:R-:W-:Y:S01]  /*d720*/  HMMA.16816.F32 R68, R96, R8, R68 ;  /* 0x000000086044723c */ /* 0x004fe20000001844 */
        /* <DEDUP_REMOVED lines=19> */
[-C--:B------:R-:W-:Y:S01]  /*d860*/  HMMA.16816.F32 R20, R104, R10.reuse, R20 ;  /* 0x0000000a6814723c */ /* 0x080fe20000001814 */
[----:B------:R-:W-:Y:S07]  /*d870*/  LDSM.16.MT88.4 R104, [R82+UR6+0x2a080] ;  /* 0x02a080065268783b */ /* 0x000fee0008004200 */
[-C--:B--2---:R-:W-:Y:S01]  /*d880*/  HMMA.16816.F32 R12, R96, R10.reuse, R12 ;  /* 0x0000000a600c723c */ /* 0x084fe2000000180c */
[----:B------:R-:W-:Y:S07]  /*d890*/  LDSM.16.MT88.4 R96, [R2+UR6+0x28000] ;  /* 0x028000060260783b */ /* 0x000fee0008004200 */
[-C--:B-1----:R-:W-:Y:S01]  /*d8a0*/  HMMA.16816.F32 R64, R100, R10.reuse, R64 ;  /* 0x0000000a6440723c */ /* 0x082fe20000001840 */
[----:B------:R-:W-:Y:S07]  /*d8b0*/  LDSM.16.MT88.4 R100, [R81+UR6+0x28000] ;  /* 0x028000065164783b */ /* 0x000fee0008004200 */
[-C--:B---3--:R-:W-:Y:S01]  /*d8c0*/  HMMA.16816.F32 R16, R92, R10.reuse, R16 ;  /* 0x0000000a5c10723c */ /* 0x088fe20000001810 */
[----:B------:R-:W-:Y:S07]  /*d8d0*/  LDSM.16.MT88.4 R92, [R2+UR6+0x28080] ;  /* 0x02808006025c783b */ /* 0x000fee0008004200 */
[-C--:B----4-:R-:W-:Y:S01]  /*d8e0*/  HMMA.16816.F32 R40, R88, R10.reuse, R40 ;  /* 0x0000000a5828723c */ /* 0x090fe20000001828 */
[----:B------:R-:W1:Y:S07]  /*d8f0*/  LDSM.16.M88.4 R88, [R83+UR6+0x40280] ;  /* 0x040280065358783b */ /* 0x000e6e0008000200 */
[----:B0-----:R-:W-:Y:S01]  /*d900*/  HMMA.16816.F32 R8, R76, R10, R68 ;  /* 0x0000000a4c08723c */ /* 0x001fe20000001844 */
[----:B------:R-:W0:Y:S04]  /*d910*/  LDSM.16.MT88.4 R76, [R2+UR6+0x28100] ;  /* 0x02810006024c783b */ /* 0x000e280008004200 */
[----:B------:R-:W2:Y:S03]  /*d920*/  LDSM.16.MT88.4 R68, [R2+UR6+0x28180] ;  /* 0x028180060244783b */ /* 0x000ea60008004200 */
[-C--:B-1----:R-:W-:Y:S01]  /*d930*/  HMMA.16816.F32 R24, R92, R88.reuse, R24 ;  /* 0x000000585c18723c */ /* 0x082fe20000001818 */
[----:B------:R-:W1:Y:S07]  /*d940*/  LDSM.16.MT88.4 R92, [R81+UR6+0x28100] ;  /* 0x02810006515c783b */ /* 0x000e6e0008004200 */
[-C--:B------:R-:W-:Y:S01]  /*d950*/  HMMA.16816.F32 R60, R96, R88.reuse, R60 ;  /* 0x00000058603c723c */ /* 0x080fe2000000183c */
[----:B------:R-:W3:Y:S07]  /*d960*/  LDSM.16.MT88.4 R96, [R81+UR6+0x28080] ;  /* 0x028080065160783b */ /* 0x000eee0008004200 */
[-C--:B0-----:R-:W-:Y:S01]  /*d970*/  HMMA.16816.F32 R52, R76, R88.reuse, R52 ;  /* 0x000000584c34723c */ /* 0x081fe20000001834 */
[----:B------:R-:W0:Y:S07]  /*d980*/  LDSM.16.MT88.4 R76, [R81+UR6+0x28180] ;  /* 0x02818006514c783b */ /* 0x000e2e0008004200 */
[-C--:B--2---:R-:W-:Y:S01]  /*d990*/  HMMA.16816.F32 R28, R68, R88.reuse, R28 ;  /* 0x00000058441c723c */ /* 0x084fe2000000181c */
[----:B------:R-:W2:Y:S07]  /*d9a0*/  LDSM.16.MT88.4 R68, [R0+UR6+0x28000] ;  /* 0x028000060044783b */ /* 0x000eae0008004200 */
[-C--:B------:R-:W-:Y:S01]  /*d9b0*/  HMMA.16816.F32 R48, R100, R88.reuse, R48 ;  /* 0x000000586430723c */ /* 0x080fe20000001830 */
[----:B------:R-:W4:Y:S07]  /*d9c0*/  LDSM.16.MT88.4 R100, [R0+UR6+0x28080] ;  /* 0x028080060064783b */ /* 0x000f2e0008004200 */
[-C--:B-1----:R-:W-:Y:S01]  /*d9d0*/  HMMA.16816.F32 R44, R92, R88.reuse, R44 ;  /* 0x000000585c2c723c */ /* 0x082fe2000000182c */
[----:B------:R-:W1:Y:S07]  /*d9e0*/  LDSM.16.MT88.4 R92, [R0+UR6+0x28180] ;  /* 0x02818006005c783b */ /* 0x000e6e0008004200 */
[-C--:B---3--:R-:W-:Y:S01]  /*d9f0*/  HMMA.16816.F32 R36, R96, R88.reuse, R36 ;  /* 0x000000586024723c */ /* 0x088fe20000001824 */
[----:B------:R-:W3:Y:S07]  /*da00*/  LDSM.16.MT88.4 R96, [R0+UR6+0x28100] ;  /* 0x028100060060783b */ /* 0x000eee0008004200 */
[-C--:B0-----:R-:W-:Y:S01]  /*da10*/  HMMA.16816.F32 R32, R76, R88.reuse, R32 ;  /* 0x000000584c20723c */ /* 0x081fe20000001820 */
[----:B------:R-:W0:Y:S07]  /*da20*/  LDSM.16.MT88.4 R76, [R82+UR6+0x28000] ;  /* 0x02800006524c783b */ /* 0x000e2e0008004200 */
[-C--:B--2---:R-:W-:Y:S01]  /*da30*/  HMMA.16816.F32 R20, R68, R88.reuse, R20 ;  /* 0x000000584414723c */ /* 0x084fe20000001814 */
[----:B------:R-:W2:Y:S07]  /*da40*/  LDSM.16.MT88.4 R68, [R82+UR6+0x28080] ;  /* 0x028080065244783b */ /* 0x000eae0008004200 */
[-C--:B----4-:R-:W-:Y:S01]  /*da50*/  HMMA.16816.F32 R56, R100, R88.reuse, R56 ;  /* 0x000000586438723c */ /* 0x090fe20000001838 */
        /* <DEDUP_REMOVED lines=9> */
[----:B----4-:R-:W-:Y:S01]  /*daf0*/  HMMA.16816.F32 R64, R100, R88, R64 ;  /* 0x000000586440723c */ /* 0x010fe20000001840 */
[----:B------:R-:W4:Y:S07]  /*db00*/  LDSM.16.MT88.4 R100, [R2+UR6+0x2a180] ;  /* 0x02a180060264783b */ /* 0x000f2e0008004200 */
[----:B-1----:R-:W-:Y:S01]  /*db10*/  HMMA.16816.F32 R60, R92, R90, R60 ;  /* 0x0000005a5c3c723c */ /* 0x002fe2000000183c */
[----:B------:R-:W1:Y:S07]  /*db20*/  LDSM.16.MT88.4 R92, [R81+UR6+0x2a080] ;  /* 0x02a08006515c783b */ /* 0x000e6e0008004200 */
[----:B---3--:R-:W-:Y:S01]  /*db30*/  HMMA.16816.F32 R8, R96, R88, R8 ;  /* 0x000000586008723c */ /* 0x008fe20000001808 */
        /* <DEDUP_REMOVED lines=20> */
[----:B------:R-:W-:Y:S07]  /*dc80*/  LDSM.16.M88.4 R96, [R3+UR6+0x40280] ;  /* 0x040280060360783b */ /* 0x000fee0008000200 */
[-C--:B0-----:R-:W-:Y:S01]  /*dc90*/  HMMA.16816.F32 R12, R76, R90.reuse, R12 ;  /* 0x0000005a4c0c723c */ /* 0x081fe2000000180c */
[----:B------:R-:W0:Y:S07]  /*dca0*/  LDSM.16.MT88.4 R76, [R2+UR6+0x2c000] ;  /* 0x02c00006024c783b */ /* 0x000e2e0008004200 */
[-C--:B--2---:R-:W-:Y:S01]  /*dcb0*/  HMMA.16816.F32 R16, R68, R90.reuse, R16 ;  /* 0x0000005a4410723c */ /* 0x084fe20000001810 */
[----:B------:R-:W2:Y:S07]  /*dcc0*/  LDSM.16.MT88.4 R68, [R2+UR6+0x2c080] ;  /* 0x02c080060244783b */ /* 0x000eae0008004200 */
[-C--:B------:R-:W-:Y:S01]  /*dcd0*/  HMMA.16816.F32 R40, R104, R90.reuse, R40 ;  /* 0x0000005a6828723c */ /* 0x080fe20000001828 */
[----:B------:R-:W-:Y:S07]  /*dce0*/  LDSM.16.MT88.4 R104, [R2+UR6+0x2e100] ;  /* 0x02e100060268783b */ /* 0x000fee0008004200 */
[-C--:B----4-:R-:W-:Y:S01]  /*dcf0*/  HMMA.16816.F32 R64, R100, R90.reuse, R64 ;  /* 0x0000005a6440723c */ /* 0x090fe20000001840 */
[----:B------:R-:W-:Y:S07]  /*dd00*/  LDSM.16.MT88.4 R100, [R2+UR6+0x2c100] ;  /* 0x02c100060264783b */ /* 0x000fee0008004200 */
[----:B-1----:R-:W-:Y:S01]  /*dd10*/  HMMA.16816.F32 R88, R92, R90, R8 ;  /* 0x0000005a5c58723c */ /* 0x002fe20000001808 */
[----:B------:R-:W1:Y:S04]  /*dd20*/  LDSM.16.MT88.4 R8, [R2+UR6+0x2c180] ;  /* 0x02c180060208783b */ /* 0x000e680008004200 */
[----:B------:R-:W3:Y:S03]  /*dd30*/  LDSM.16.MT88.4 R92, [R81+UR6+0x2c000] ;  /* 0x02c00006515c783b */ /* 0x000ee60008004200 */
        /* <DEDUP_REMOVED lines=8> */
[-C--:B0-----:R-:W-:Y:S01]  /*ddc0*/  HMMA.16816.F32 R36, R76, R96.reuse, R36 ;  /* 0x000000604c24723c */ /* 0x081fe20000001824 */
[----:B------:R-:W0:Y:S07]  /*ddd0*/  LDSM.16.MT88.4 R76, [R0+UR6+0x2c100] ;  /* 0x02c10006004c783b */ /* 0x000e2e0008004200 */
[-C--:B------:R-:W-:Y:S01]  /*dde0*/  HMMA.16816.F32 R52, R100, R96.reuse, R52 ;  /* 0x000000606434723c */ /* 0x080fe20000001834 */
[----:B------:R-:W4:Y:S07]  /*ddf0*/  LDSM.16.MT88.4 R100, [R0+UR6+0x2c000] ;  /* 0x02c000060064783b */ /* 0x000f2e0008004200 */
        /* <DEDUP_REMOVED lines=8> */
[-C--:B----4-:R-:W-:Y:S01]  /*de80*/  HMMA.16816.F32 R20, R100, R96.reuse, R20 ;  /* 0x000000606414723c */ /* 0x090fe20000001814 */
        /* <DEDUP_REMOVED lines=9> */
[----:B----4-:R-:W-:Y:S01]  /*df20*/  HMMA.16816.F32 R40, R100, R96, R40 ;  /* 0x000000606428723c */ /* 0x010fe20000001828 */
        /* <DEDUP_REMOVED lines=22> */
[----:B------:R-:W-:Y:S07]  /*e090*/  LDSM.16.M88.4 R68, [R83+UR6+0x40300] ;  /* 0x040300065344783b */ /* 0x000fee0008000200 */
[-C--:B-1----:R-:W-:Y:S01]  /*e0a0*/  HMMA.16816.F32 R16, R8, R98.reuse, R16 ;  /* 0x000000620810723c */ /* 0x082fe20000001810 */
[----:B------:R-:W1:Y:S07]  /*e0b0*/  LDSM.16.MT88.4 R8, [R2+UR6+0x30000] ;  /* 0x030000060208783b */ /* 0x000e6e0008004200 */
[-C--:B---3--:R-:W-:Y:S01]  /*e0c0*/  HMMA.16816.F32 R40, R92, R98.reuse, R40 ;  /* 0x000000625c28723c */ /* 0x088fe20000001828 */
[----:B------:R-:W2:Y:S07]  /*e0d0*/  LDSM.16.MT88.4 R92, [R2+UR6+0x30080] ;  /* 0x03008006025c783b */ /* 0x000eae0008004200 */
[-C--:B0-----:R-:W-:Y:S01]  /*e0e0*/  HMMA.16816.F32 R64, R76, R98.reuse, R64 ;  /* 0x000000624c40723c */ /* 0x081fe20000001840 */
[----:B------:R-:W0:Y:S07]  /*e0f0*/  LDSM.16.MT88.4 R76, [R2+UR6+0x30100] ;  /* 0x03010006024c783b */ /* 0x000e2e0008004200 */
[-C--:B------:R-:W-:Y:S01]  /*e100*/  HMMA.16816.F32 R52, R104, R98.reuse, R52 ;  /* 0x000000626834723c */ /* 0x080fe20000001834 */
[----:B------:R-:W-:Y:S07]  /*e110*/  LDSM.16.MT88.4 R104, [R81+UR6+0x32180] ;  /* 0x032180065168783b */ /* 0x000fee0008004200 */
[----:B----4-:R-:W-:Y:S01]  /*e120*/  HMMA.16816.F32 R96, R100, R98, R88 ;  /* 0x000000626460723c */ /* 0x010fe20000001858 */
[----:B------:R-:W3:Y:S04]  /*e130*/  LDSM.16.MT88.4 R88, [R81+UR6+0x30000] ;  /* 0x030000065158783b */ /* 0x000ee80008004200 */
[----:B------:R-:W-:Y:S03]  /*e140*/  LDSM.16.MT88.4 R100, [R2+UR6+0x30180] ;  /* 0x030180060264783b */ /* 0x000fe60008004200 */
[-C--:B-1----:R-:W-:Y:S01]  /*e150*/  HMMA.16816.F32 R60, R8, R68.reuse, R60 ;  /* 0x00000044083c723c */ /* 0x082fe2000000183c */
[----:B------:R-:W1:Y:S07]  /*e160*/  LDSM.16.MT88.4 R8, [R81+UR6+0x30080] ;  /* 0x030080065108783b */ /* 0x000e6e0008004200 */
[-C--:B--2---:R-:W-:Y:S01]  /*e170*/  HMMA.16816.F32 R24, R92, R68.reuse, R24 ;  /* 0x000000445c18723c */ /* 0x084fe20000001818 */
[----:B------:R-:W2:Y:S07]  /*e180*/  LDSM.16.MT88.4 R92, [R81+UR6+0x30100] ;  /* 0x03010006515c783b */ /* 0x000eae0008004200 */
[-C--:B0-----:R-:W-:Y:S01]  /*e190*/  HMMA.16816.F32 R52, R76, R68.reuse, R52 ;  /* 0x000000444c34723c */ /* 0x081fe20000001834 */
[----:B------:R-:W0:Y:S07]  /*e1a0*/  LDSM.16.MT88.4 R76, [R81+UR6+0x30180] ;  /* 0x03018006514c783b */ /* 0x000e2e0008004200 */
[-C--:B---3--:R-:W-:Y:S01]  /*e1b0*/  HMMA.16816.F32 R48, R88, R68.reuse, R48 ;  /* 0x000000445830723c */ /* 0x088fe20000001830 */
[----:B------:R-:W3:Y:S07]  /*e1c0*/  LDSM.16.MT88.4 R88, [R0+UR6+0x30080] ;  /* 0x030080060058783b */ /* 0x000eee0008004200 */
[-C--:B-1----:R-:W-:Y:S01]  /*e1d0*/  HMMA.16816.F32 R36, R8, R68.reuse, R36 ;  /* 0x000000440824723c */ /* 0x082fe20000001824 */
[----:B------:R-:W1:Y:S07]  /*e1e0*/  LDSM.16.MT88.4 R8, [R0+UR6+0x30100] ;  /* 0x030100060008783b */ /* 0x000e6e0008004200 */
[-C--:B--2---:R-:W-:Y:S01]  /*e1f0*/  HMMA.16816.F32 R44, R92, R68.reuse, R44 ;  /* 0x000000445c2c723c */ /* 0x084fe2000000182c */
[----:B------:R-:W2:Y:S07]  /*e200*/  LDSM.16.MT88.4 R92, [R0+UR6+0x30180] ;  /* 0x03018006005c783b */ /* 0x000eae0008004200 */
[-C--:B0-----:R-:W-:Y:S01]  /*e210*/  HMMA.16816.F32 R32, R76, R68.reuse, R32 ;  /* 0x000000444c20723c */ /* 0x081fe20000001820 */
[----:B------:R-:W0:Y:S07]  /*e220*/  LDSM.16.MT88.4 R76, [R82+UR6+0x30000] ;  /* 0x03000006524c783b */ /* 0x000e2e0008004200 */
[-C--:B------:R-:W-:Y:S01]  /*e230*/  HMMA.16816.F32 R28, R100, R68.reuse, R28 ;  /* 0x00000044641c723c */ /* 0x080fe2000000181c */
[----:B------:R-:W4:Y:S07]  /*e240*/  LDSM.16.MT88.4 R100, [R0+UR6+0x30000] ;  /* 0x030000060064783b */ /* 0x000f2e0008004200 */
        /* <DEDUP_REMOVED lines=8> */
[-C--:B----4-:R-:W-:Y:S01]  /*e2d0*/  HMMA.16816.F32 R20, R100, R68.reuse, R20 ;  /* 0x000000446414723c */ /* 0x090fe20000001814 */
[----:B------:R-:W4:Y:S07]  /*e2e0*/  LDSM.16.MT88.4 R100, [R82+UR6+0x30080] ;  /* 0x030080065264783b */ /* 0x000f2e0008004200 */
[-C--:B---3--:R-:W-:Y:S01]  /*e2f0*/  HMMA.16816.F32 R64, R88, R68.reuse, R64 ;  /* 0x000000445840723c */ /* 0x088fe20000001840 */
[----:B------:R-:W3:Y:S07]  /*e300*/  LDSM.16.MT88.4 R88, [R2+UR6+0x32180] ;  /* 0x032180060258783b */ /* 0x000eee0008004200 */
[----:B-1----:R-:W-:Y:S01]  /*e310*/  HMMA.16816.F32 R96, R8, R68, R96 ;  /* 0x000000440860723c */ /* 0x002fe20000001860 */
[----:B------:R-:W1:Y:S07]  /*e320*/  LDSM.16.MT88.4 R8, [R81+UR6+0x32000] ;  /* 0x032000065108783b */ /* 0x000e6e0008004200 */
[-C--:B--2---:R-:W-:Y:S01]  /*e330*/  HMMA.16816.F32 R60, R92, R70.reuse, R60 ;  /* 0x000000465c3c723c */ /* 0x084fe2000000183c */
[----:B------:R-:W2:Y:S07]  /*e340*/  LDSM.16.MT88.4 R92, [R81+UR6+0x32080] ;  /* 0x03208006515c783b */ /* 0x000eae0008004200 */
[----:B0-----:R-:W-:Y:S01]  /*e350*/  HMMA.16816.F32 R24, R76, R70, R24 ;  /* 0x000000464c18723c */ /* 0x001fe20000001818 */
[----:B------:R-:W0:Y:S07]  /*e360*/  LDSM.16.MT88.4 R76, [R81+UR6+0x32100] ;  /* 0x03210006514c783b */ /* 0x000e2e0008004200 */
[----:B----4-:R-:W-:Y:S01]  /*e370*/  HMMA.16816.F32 R40, R100, R68, R40 ;  /* 0x000000446428723c */ /* 0x010fe20000001828 */
        /* <DEDUP_REMOVED lines=13> */
[-C--:B-1----:R-:W-:Y:S01]  /*e450*/  HMMA.16816.F32 R56, R8, R70.reuse, R56 ;  /* 0x000000460838723c */ /* 0x082fe20000001838 */
[----:B------:R-:W1:Y:S07]  /*e460*/  LDSM.16.MT88.4 R8, [R82+UR6+0x32100] ;  /* 0x032100065208783b */ /* 0x000e6e0008004200 */
[-C--:B--2---:R-:W-:Y:S01]  /*e470*/  HMMA.16816.F32 R12, R92, R70.reuse, R12 ;  /* 0x000000465c0c723c */ /* 0x084fe2000000180c */
[----:B------:R-:W-:Y:S07]  /*e480*/  LDSM.16.MT88.4 R92, [R2+UR6+0x34000] ;  /* 0x03400006025c783b */ /* 0x000fee0008004200 */
[-C--:B0-----:R-:W-:Y:S01]  /*e490*/  HMMA.16816.F32 R16, R76, R70.reuse, R16 ;  /* 0x000000464c10723c */ /* 0x081fe20000001810 */
[----:B------:R-:W0:Y:S07]  /*e4a0*/  LDSM.16.M88.4 R76, [R3+UR6+0x40300] ;  /* 0x04030006034c783b */ /* 0x000e2e0008000200 */
[-C--:B----4-:R-:W-:Y:S01]  /*e4b0*/  HMMA.16816.F32 R72, R100, R70.reuse, R72 ;  /* 0x000000466448723c */ /* 0x090fe20000001848 */
[----:B------:R-:W2:Y:S07]  /*e4c0*/  LDSM.16.MT88.4 R100, [R82+UR6+0x32180] ;  /* 0x032180065264783b */ /* 0x000eae0008004200 */
[-C--:B---3--:R-:W-:Y:S01]  /*e4d0*/  HMMA.16816.F32 R40, R88, R70.reuse, R40 ;  /* 0x000000465828723c */ /* 0x088fe20000001828 */
[----:B------:R-:W3:Y:S07]  /*e4e0*/  LDSM.16.MT88.4 R88, [R2+UR6+0x34080] ;  /* 0x034080060258783b */ /* 0x000eee0008004200 */
[----:B-1----:R-:W-:Y:S01]  /*e4f0*/  HMMA.16816.F32 R64, R8, R70, R64 ;  /* 0x000000460840723c */ /* 0x002fe20000001840 */
[----:B------:R-:W1:Y:S07]  /*e500*/  LDSM.16.MT88.4 R8, [R2+UR6+0x34100] ;  /* 0x034100060208783b */ /* 0x000e6e0008004200 */
[----:B0-----:R-:W-:Y:S01]  /*e510*/  HMMA.16816.F32 R60, R92, R76, R60 ;  /* 0x0000004c5c3c723c */ /* 0x001fe2000000183c */
[----:B------:R-:W0:Y:S07]  /*e520*/  LDSM.16.MT88.4 R92, [R81+UR6+0x34080] ;  /* 0x03408006515c783b */ /* 0x000e2e0008004200 */
[-C--:B------:R-:W-:Y:S01]  /*e530*/  HMMA.16816.F32 R32, R104, R70.reuse, R32 ;  /* 0x000000466820723c */ /* 0x080fe20000001820 */
[----:B------:R-:W-:Y:S07]  /*e540*/  LDSM.16.MT88.4 R104, [R82+UR6+0x36000] ;  /* 0x036000065268783b */ /* 0x000fee0008004200 */
[----:B--2---:R-:W-:Y:S01]  /*e550*/  HMMA.16816.F32 R68, R100, R70, R96 ;  /* 0x000000466444723c */ /* 0x004fe20000001860 */
[----:B------:R-:W2:Y:S04]  /*e560*/  LDSM.16.MT88.4 R100, [R2+UR6+0x34180] ;  /* 0x034180060264783b */ /* 0x000ea80008004200 */
[----:B------:R-:W4:Y:S03]  /*e570*/  LDSM.16.MT88.4 R96, [R81+UR6+0x34000] ;  /* 0x034000065160783b */ /* 0x000f260008004200 */
[-C--:B---3--:R-:W-:Y:S01]  /*e580*/  HMMA.16816.F32 R24, R88, R76.reuse, R24 ;  /* 0x0000004c5818723c */ /* 0x088fe20000001818 */
[----:B------:R-:W3:Y:S07]  /*e590*/  LDSM.16.MT88.4 R88, [R81+UR6+0x34100] ;  /* 0x034100065158783b */ /* 0x000eee0008004200 */
[-C--:B-1----:R-:W-:Y:S01]  /*e5a0*/  HMMA.16816.F32 R52, R8, R76.reuse, R52 ;  /* 0x0000004c0834723c */ /* 0x082fe20000001834 */
[----:B------:R-:W1:Y:S07]  /*e5b0*/  LDSM.16.MT88.4 R8, [R81+UR6+0x34180] ;  /* 0x034180065108783b */ /* 0x000e6e0008004200 */
[-C--:B0-----:R-:W-:Y:S01]  /*e5c0*/  HMMA.16816.F32 R36, R92, R76.reuse, R36 ;  /* 0x0000004c5c24723c */ /* 0x081fe20000001824 */
[----:B------:R-:W0:Y:S07]  /*e5d0*/  LDSM.16.MT88.4 R92, [R0+UR6+0x34100] ;  /* 0x03410006005c783b */ /* 0x000e2e0008004200 */
[-C--:B--2---:R-:W-:Y:S01]  /*e5e0*/  HMMA.16816.F32 R28, R100, R76.reuse, R28 ;  /* 0x0000004c641c723c */ /* 0x084fe2000000181c */
[----:B------:R-:W2:Y:S07]  /*e5f0*/  LDSM.16.MT88.4 R100, [R0+UR6+0x34000] ;  /* 0x034000060064783b */ /* 0x000eae0008004200 */
[-C--:B----4-:R-:W-:Y:S01]  /*e600*/  HMMA.16816.F32 R48, R96, R76.reuse, R48 ;  /* 0x0000004c6030723c */ /* 0x090fe20000001830 */
[----:B------:R-:W4:Y:S07]  /*e610*/  LDSM.16.MT88.4 R96, [R0+UR6+0x34080] ;  /* 0x034080060060783b */ /* 0x000f2e0008004200 */
        /* <DEDUP_REMOVED lines=18> */
[----:B----4-:R-:W-:Y:S01]  /*e740*/  HMMA.16816.F32 R64, R96, R76, R64 ;  /* 0x0000004c6040723c */ /* 0x010fe20000001840 */
        /* <DEDUP_REMOVED lines=22> */
[----:B------:R-:W-:Y:S07]  /*e8b0*/  LDSM.16.M88.4 R88, [R83+UR6+0x40380] ;  /* 0x040380065358783b */ /* 0x000fee0008000200 */
[-C--:B-1----:R-:W-:Y:S01]  /*e8c0*/  HMMA.16816.F32 R12, R8, R78.reuse, R12 ;  /* 0x0000004e080c723c */ /* 0x082fe2000000180c */
[----:B------:R-:W1:Y:S07]  /*e8d0*/  LDSM.16.MT88.4 R8, [R2+UR6+0x38000] ;  /* 0x038000060208783b */ /* 0x000e6e0008004200 */
[-C--:B0-----:R-:W-:Y:S01]  /*e8e0*/  HMMA.16816.F32 R64, R92, R78.reuse, R64 ;  /* 0x0000004e5c40723c */ /* 0x081fe20000001840 */
[----:B------:R-:W0:Y:S07]  /*e8f0*/  LDSM.16.MT88.4 R92, [R2+UR6+0x38100] ;  /* 0x03810006025c783b */ /* 0x000e2e0008004200 */
[-C--:B------:R-:W-:Y:S01]  /*e900*/  HMMA.16816.F32 R16, R104, R78.reuse, R16 ;  /* 0x0000004e6810723c */ /* 0x080fe20000001810 */
[----:B------:R-:W3:Y:S01]  /*e910*/  S2R R108, SR_TID.X ;  /* 0x00000000006c7919 */ /* 0x000ee20000002100 */
[----:B------:R-:W3:Y:S06]  /*e920*/  S2R R119, SR_TID.X ;  /* 0x0000000000777919 */ /* 0x000eec0000002100 */
[-C--:B--2---:R-:W-:Y:S01]  /*e930*/  HMMA.16816.F32 R40, R100, R78.reuse, R40 ;  /* 0x0000004e6428723c */ /* 0x084fe20000001828 */
[----:B------:R-:W2:Y:S04]  /*e940*/  LDSM.16.MT88.4 R100, [R2+UR6+0x38080] ;  /* 0x038080060264783b */ /* 0x000ea80008004200 */
[----:B------:R-:W-:Y:S03]  /*e950*/  LDSM.16.MT88.4 R104, [R0+UR6+0x3c180] ;  /* 0x03c180060068783b */ /* 0x000fe60008004200 */
[----:B----4-:R-:W-:Y:S01]  /*e960*/  HMMA.16816.F32 R76, R96, R78, R68 ;  /* 0x0000004e604c723c */ /* 0x010fe20000001844 */
[----:B------:R-:W4:Y:S04]  /*e970*/  LDSM.16.MT88.4 R96, [R2+UR6+0x38180] ;  /* 0x038180060260783b */ /* 0x000f280008004200 */
[----:B------:R-:W3:Y:S03]  /*e980*/  LDSM.16.MT88.4 R68, [R81+UR6+0x38000] ;  /* 0x038000065144783b */ /* 0x000ee60008004200 */
        /* <DEDUP_REMOVED lines=30> */
[----:B-1----:R-:W-:Y:S01]  /*eb70*/  HMMA.16816.F32 R64, R8, R88, R64 ;  /* 0x000000580840723c */ /* 0x002fe20000001840 */
        /* <DEDUP_REMOVED lines=24> */
[----:B------:R-:W-:Y:S07]  /*ed00*/  LDSM.16.MT88.4 R100, [R2+UR6+0x3c080] ;  /* 0x03c080060264783b */ /* 0x000fee0008004200 */
[-C--:B----4-:R-:W-:Y:S01]  /*ed10*/  HMMA.16816.F32 R64, R96, R90.reuse, R64 ;  /* 0x0000005a6040723c */ /* 0x090fe20000001840 */
[----:B------:R-:W-:Y:S07]  /*ed20*/  LDSM.16.MT88.4 R96, [R2+UR6+0x3c100] ;  /* 0x03c100060260783b */ /* 0x000fee0008004200 */
[-C--:B---3--:R-:W-:Y:S01]  /*ed30*/  HMMA.16816.F32 R12, R68, R90.reuse, R12 ;  /* 0x0000005a440c723c */ /* 0x088fe2000000180c */
[----:B------:R-:W-:Y:S07]  /*ed40*/  LDSM.16.M88.4 R68, [R3+UR6+0x40380] ;  /* 0x040380060344783b */ /* 0x000fee0008000200 */
[-C--:B-1----:R-:W-:Y:S01]  /*ed50*/  HMMA.16816.F32 R16, R8, R90.reuse, R16 ;  /* 0x0000005a0810723c */ /* 0x082fe20000001810 */
[----:B------:R-:W1:Y:S07]  /*ed60*/  LDSM.16.MT88.4 R8, [R2+UR6+0x3c000] ;  /* 0x03c000060208783b */ /* 0x000e6e0008004200 */
[----:B0-----:R-:W-:Y:S01]  /*ed70*/  HMMA.16816.F32 R88, R92, R90, R76 ;  /* 0x0000005a5c58723c */ /* 0x001fe2000000184c */
[----:B------:R-:W0:Y:S04]  /*ed80*/  LDSM.16.MT88.4 R76, [R81+UR6+0x3c000] ;  /* 0x03c00006514c783b */ /* 0x000e280008004200 */
[----:B------:R-:W2:Y:S03]  /*ed90*/  LDSM.16.MT88.4 R92, [R2+UR6+0x3c180] ;  /* 0x03c18006025c783b */ /* 0x000ea60008004200 */
[-C--:B-1----:R-:W-:Y:S01]  /*eda0*/  HMMA.16816.F32 R60, R8, R68.reuse, R60 ;  /* 0x00000044083c723c */ /* 0x082fe2000000183c */
[----:B------:R-:W1:Y:S07]  /*edb0*/  LDSM.16.MT88.4 R8, [R81+UR6+0x3c080] ;  /* 0x03c080065108783b */ /* 0x000e6e0008004200 */
[-C--:B0-----:R-:W-:Y:S01]  /*edc0*/  HMMA.16816.F32 R48, R76, R68.reuse, R48 ;  /* 0x000000444c30723c */ /* 0x081fe20000001830 */
[----:B------:R-:W0:Y:S07]  /*edd0*/  LDSM.16.MT88.4 R76, [R0+UR6+0x3c080] ;  /* 0x03c08006004c783b */ /* 0x000e2e0008004200 */
[-C--:B--2---:R-:W-:Y:S01]  /*ede0*/  HMMA.16816.F32 R28, R92, R68.reuse, R28 ;  /* 0x000000445c1c723c */ /* 0x084fe2000000181c */
[----:B------:R-:W2:Y:S07]  /*edf0*/  LDSM.16.MT88.4 R92, [R0+UR6+0x3c000] ;  /* 0x03c00006005c783b */ /* 0x000eae0008004200 */
[-C--:B------:R-:W-:Y:S01]  /*ee00*/  HMMA.16816.F32 R24, R100, R68.reuse, R24 ;  /* 0x000000446418723c */ /* 0x080fe20000001818 */
[----:B------:R-:W-:Y:S07]  /*ee10*/  LDSM.16.MT88.4 R100, [R81+UR6+0x3c100] ;  /* 0x03c100065164783b */ /* 0x000fee0008004200 */
[-C--:B-1----:R-:W-:Y:S01]  /*ee20*/  HMMA.16816.F32 R36, R8, R68.reuse, R36 ;  /* 0x000000440824723c */ /* 0x082fe20000001824 */
[----:B------:R-:W1:Y:S07]  /*ee30*/  LDSM.16.MT88.4 R8, [R0+UR6+0x3c100] ;  /* 0x03c100060008783b */ /* 0x000e6e0008004200 */
[-C--:B0-----:R-:W-:Y:S01]  /*ee40*/  HMMA.16816.F32 R56, R76, R68.reuse, R56 ;  /* 0x000000444c38723c */ /* 0x081fe20000001838 */
[----:B------:R-:W0:Y:S07]  /*ee50*/  LDSM.16.MT88.4 R76, [R82+UR6+0x3c180] ;  /* 0x03c18006524c783b */ /* 0x000e2e0008004200 */
[-C--:B--2---:R-:W-:Y:S01]  /*ee60*/  HMMA.16816.F32 R20, R92, R68.reuse, R20 ;  /* 0x000000445c14723c */ /* 0x084fe20000001814 */
[----:B------:R-:W2:Y:S07]  /*ee70*/  LDSM.16.MT88.4 R92, [R82+UR6+0x3c080] ;  /* 0x03c08006525c783b */ /* 0x000eae0008004200 */
[-C--:B------:R-:W-:Y:S01]  /*ee80*/  HMMA.16816.F32 R52, R96, R68.reuse, R52 ;  /* 0x000000446034723c */ /* 0x080fe20000001834 */
[----:B------:R-:W3:Y:S07]  /*ee90*/  LDSM.16.MT88.4 R96, [R81+UR6+0x3c180] ;  /* 0x03c180065160783b */ /* 0x000eee0008004200 */
[-C--:B-1----:R-:W-:Y:S01]  /*eea0*/  HMMA.16816.F32 R72, R8, R68.reuse, R72 ;  /* 0x000000440848723c */ /* 0x082fe20000001848 */
[----:B------:R-:W1:Y:S07]  /*eeb0*/  LDSM.16.MT88.4 R8, [R2+UR6+0x3e000] ;  /* 0x03e000060208783b */ /* 0x000e6e0008004200 */
[-C--:B0-----:R-:W-:Y:S01]  /*eec0*/  HMMA.16816.F32 R88, R76, R68.reuse, R88 ;  /* 0x000000444c58723c */ /* 0x081fe20000001858 */
[----:B------:R-:W0:Y:S07]  /*eed0*/  LDSM.16.MT88.4 R76, [R81+UR6+0x3e080] ;  /* 0x03e08006514c783b */ /* 0x000e2e0008004200 */
[-C--:B--2---:R-:W-:Y:S01]  /*eee0*/  HMMA.16816.F32 R40, R92, R68.reuse, R40 ;  /* 0x000000445c28723c */ /* 0x084fe20000001828 */
[----:B------:R-:W2:Y:S07]  /*eef0*/  LDSM.16.MT88.4 R92, [R2+UR6+0x3e080] ;  /* 0x03e08006025c783b */ /* 0x000eae0008004200 */
[-C--:B------:R-:W-:Y:S01]  /*ef00*/  HMMA.16816.F32 R44, R100, R68.reuse, R44 ;  /* 0x00000044642c723c */ /* 0x080fe2000000182c */
[----:B------:R-:W4:Y:S07]  /*ef10*/  LDSM.16.MT88.4 R100, [R82+UR6+0x3c000] ;  /* 0x03c000065264783b */ /* 0x000f2e0008004200 */
[----:B---3--:R-:W-:Y:S01]  /*ef20*/  HMMA.16816.F32 R32, R96, R68, R32 ;  /* 0x000000446020723c */ /* 0x008fe20000001820 */
[----:B------:R-:W3:Y:S07]  /*ef30*/  LDSM.16.MT88.4 R96, [R82+UR6+0x3c100] ;  /* 0x03c100065260783b */ /* 0x000eee0008004200 */
[-C--:B-1----:R-:W-:Y:S01]  /*ef40*/  HMMA.16816.F32 R60, R8, R70.reuse, R60 ;  /* 0x00000046083c723c */ /* 0x082fe2000000183c */
[----:B------:R-:W-:Y:S07]  /*ef50*/  LDSM.16.MT88.4 R8, [R81+UR6+0x3e000] ;  /* 0x03e000065108783b */ /* 0x000fee0008004200 */
[-C--:B0-----:R-:W-:Y:S01]  /*ef60*/  HMMA.16816.F32 R36, R76, R70.reuse, R36 ;  /* 0x000000464c24723c */ /* 0x081fe20000001824 */
[----:B------:R-:W0:Y:S01]  /*ef70*/  LDSM.16.MT88.4 R76, [R0+UR6+0x3e080] ;  /* 0x03e08006004c783b */ /* 0x000e220008004200 */
[----:B------:R-:W1:Y:S06]  /*ef80*/  S2R R118, SR_CTAID.X ;  /* 0x0000000000767919 */ /* 0x000e6c0000002500 */
[----:B--2---:R-:W-:Y:S01]  /*ef90*/  HMMA.16816.F32 R24, R92, R70, R24 ;  /* 0x000000465c18723c */ /* 0x004fe20000001818 */
[----:B------:R-:W2:Y:S01]  /*efa0*/  LDSM.16.MT88.4 R92, [R0+UR6+0x3e000] ;  /* 0x03e00006005c783b */ /* 0x000ea20008004200 */
[----:B------:R-:W0:Y:S06]  /*efb0*/  S2R R113, SR_TID.X ;  /* 0x0000000000717919 */ /* 0x000e2c0000002100 */
[-C--:B----4-:R-:W-:Y:S01]  /*efc0*/  HMMA.16816.F32 R16, R100, R68.reuse, R16 ;  /* 0x000000446410723c */ /* 0x090fe20000001810 */
[----:B------:R-:W4:Y:S01]  /*efd0*/  LDSM.16.MT88.4 R100, [R2+UR6+0x3e100] ;  /* 0x03e100060264783b */ /* 0x000f220008004200 */
[----:B------:R-:W2:Y:S06]  /*efe0*/  S2R R112, SR_CTAID.X ;  /* 0x0000000000707919 */ /* 0x000eac0000002500 */
[----:B---3--:R-:W-:Y:S01]  /*eff0*/  HMMA.16816.F32 R64, R96, R68, R64 ;  /* 0x000000446040723c */ /* 0x008fe20000001840 */
[----:B------:R3:W-:Y:S04]  /*f000*/  STL [R1+0x8cc], R4 ;  /* 0x0008cc0401007387 */ /* 0x0007e80000100800 */
[----:B------:R-:W4:Y:S01]  /*f010*/  LDSM.16.MT88.4 R96, [R2+UR6+0x3e180] ;  /* 0x03e180060260783b */ /* 0x000f220008004200 */
[----:B---3--:R-:W-:-:S02]  /*f020*/  LOP3.LUT R4, R108, 0x3, RZ, 0xc0, !PT ;  /* 0x000000036c047812 */ /* 0x008fc400078ec0ff */
[C---:B------:R-:W-:Y:S02]  /*f030*/  LOP3.LUT R115, R119.reuse, 0x1c, RZ, 0xc0, !PT ;  /* 0x0000001c77737812 */ /* 0x040fe400078ec0ff */
[----:B------:R-:W-:Y:S01]  /*f040*/  LOP3.LUT R3, R108, 0x20, RZ, 0xc0, !PT ;  /* 0x000000206c037812 */ /* 0x000fe200078ec0ff */
[----:B------:R-:W-:Y:S01]  /*f050*/  IMAD.SHL.U32 R4, R4, 0x2, RZ ;  /* 0x0000000204047824 */ /* 0x000fe200078e00ff */
[----:B------:R-:W-:Y:S01]  /*f060*/  LOP3.LUT R117, R119, 0x1c, RZ, 0xc0, !PT ;  /* 0x0000001c77757812 */ /* 0x000fe200078ec0ff */
[----:B-1----:R-:W-:Y:S01]  /*f070*/  IMAD.SHL.U32 R114, R118, 0x100, RZ ;  /* 0x0000010076727824 */ /* 0x002fe200078e00ff */
[----:B------:R-:W-:Y:S01]  /*f080*/  LEA.HI R115, R115, 0xb0, RZ, 0x1e ;  /* 0x000000b073737811 */ /* 0x000fe200078ff0ff */
[----:B0-----:R-:W-:Y:S01]  /*f090*/  HMMA.16816.F32 R56, R76, R70, R56 ;  /* 0x000000464c38723c */ /* 0x001fe20000001838 */
[----:B------:R-:W-:Y:S01]  /*f0a0*/  LEA.HI R3, R3, R4, RZ, 0x1e ;  /* 0x0000000403037211 */ /* 0x000fe200078ff0ff */
[----:B------:R-:W0:Y:S01]  /*f0b0*/  LDSM.16.MT88.4 R76, [R82+UR6+0x3e080] ;  /* 0x03e08006524c783b */ /* 0x000e220008004200 */
[----:B------:R-:W-:-:S02]  /*f0c0*/  LOP3.LUT R85, R119, 0x1c, RZ, 0xc0, !PT ;  /* 0x0000001c77557812 */ /* 0x000fc400078ec0ff */
[----:B------:R-:W-:Y:S01]  /*f0d0*/  LOP3.LUT R87, R119, 0x1c, RZ, 0xc0, !PT ;  /* 0x0000001c77577812 */ /* 0x000fe200078ec0ff */
[----:B------:R-:W-:Y:S01]  /*f0e0*/  IMAD.SHL.U32 R116, R118, 0x100, RZ ;  /* 0x0000010076747824 */ /* 0x000fe200078e00ff */
[----:B------:R-:W-:Y:S01]  /*f0f0*/  LEA.HI R117, R117, 0xb8, RZ, 0x1e ;  /* 0x000000b875757811 */ /* 0x000fe200078ff0ff */
[-C--:B------:R-:W-:Y:S01]  /*f100*/  HMMA.16816.F32 R48, R8, R70.reuse, R48 ;  /* 0x000000460830723c */ /* 0x080fe20000001830 */
[----:B------:R-:W-:Y:S01]  /*f110*/  IADD3 R10, P2, PT, R3, UR4, RZ ;  /* 0x00000004030a7c10 */ /* 0x000fe2000ff5e0ff */
[----:B------:R-:W-:Y:S01]  /*f120*/  IMAD.IADD R114, R114, 0x1, R115 ;  /* 0x0000000172727824 */ /* 0x000fe200078e0273 */
[----:B------:R-:W-:Y:S01]  /*f130*/  LEA.HI R85, R85, 0x90, RZ, 0x1e ;  /* 0x0000009055557811 */ /* 0x000fe200078ff0ff */
[C---:B------:R-:W-:Y:S01]  /*f140*/  IMAD.SHL.U32 R86, R118.reuse, 0x100, RZ ;  /* 0x0000010076567824 */ /* 0x040fe200078e00ff */
[----:B------:R-:W-:Y:S02]  /*f150*/  SHF.L.U32 R84, R118, 0x8, RZ ;  /* 0x0000000876547819 */ /* 0x000fe400000006ff */
[----:B------:R-:W-:Y:S01]  /*f160*/  LEA.HI R87, R87, 0x98, RZ, 0x1e ;  /* 0x0000009857577811 */ /* 0x000fe200078ff0ff */
[----:B--2---:R-:W-:Y:S01]  /*f170*/  HMMA.16816.F32 R20, R92, R70, R20 ;  /* 0x000000465c14723c */ /* 0x004fe20000001814 */
[C---:B------:R-:W-:Y:S01]  /*f180*/  LOP3.LUT R111, R113.reuse, 0x1c, RZ, 0xc0, !PT ;  /* 0x0000001c716f7812 */ /* 0x040fe200078ec0ff */
[----:B------:R-:W-:Y:S01]  /*f190*/  IMAD.IADD R116, R116, 0x1, R117 ;  /* 0x0000000174747824 */ /* 0x000fe200078e0275 */
[----:B------:R-:W1:Y:S01]  /*f1a0*/  LDSM.16.MT88.4 R92, [R82+UR6+0x3e000] ;  /* 0x03e00006525c783b */ /* 0x000e620008004200 */
[----:B------:R-:W-:Y:S01]  /*f1b0*/  IMAD.IADD R86, R86, 0x1, R87 ;  /* 0x0000000156567824 */ /* 0x000fe200078e0257 */
[----:B------:R-:W-:Y:S01]  /*f1c0*/  LOP3.LUT R109, R113, 0x1c, RZ, 0xc0, !PT ;  /* 0x0000001c716d7812 */ /* 0x000fe200078ec0ff */
[----:B------:R-:W-:-:S02]  /*f1d0*/  IMAD.IADD R84, R84, 0x1, R85 ;  /* 0x0000000154547824 */ /* 0x000fc400078e0255 */
[----:B------:R-:W-:Y:S01]  /*f1e0*/  HMMA.16816.F32 R12, R104, R68, R12 ;  /* 0x00000044680c723c */ /* 0x000fe2000000180c */
[----:B------:R-:W-:Y:S01]  /*f1f0*/  IMAD.X R6, RZ, RZ, UR5, P2 ;  /* 0x00000005ff067e24 */ /* 0x000fe200090e06ff */
[----:B------:R-:W-:Y:S01]  /*f200*/  LOP3.LUT R106, R113, 0x1c, RZ, 0xc0, !PT ;  /* 0x0000001c716a7812 */ /* 0x000fe200078ec0ff */
[----:B------:R-:W-:Y:S01]  /*f210*/  IMAD.SHL.U32 R110, R112, 0x100, RZ ;  /* 0x00000100706e7824 */ /* 0x000fe200078e00ff */
[----:B------:R-:W-:Y:S02]  /*f220*/  ISETP.GT.U32.AND P3, PT, R10, R114, PT ;  /* 0x000000720a00720c */ /* 0x000fe40003f64070 */
[----:B------:R-:W-:Y:S01]  /*f230*/  LEA.HI R111, R111, 0xa8, RZ, 0x1e ;  /* 0x000000a86f6f7811 */ /* 0x000fe200078ff0ff */
[----:B------:R-:W-:Y:S01]  /*f240*/  IMAD.SHL.U32 R108, R112, 0x100, RZ ;  /* 0x00000100706c7824 */ /* 0x000fe200078e00ff */
[----:B------:R-:W-:Y:S01]  /*f250*/  ISETP.GT.U32.AND P1, PT, R10, R116, PT ;  /* 0x000000740a00720c */ /* 0x000fe20003f24070 */
[----:B------:R-:W-:Y:S01]  /*f260*/  IMAD.SHL.U32 R105, R112, 0x100, RZ ;  /* 0x0000010070697824 */ /* 0x000fe200078e00ff */
[----:B------:R-:W-:-:S02]  /*f270*/  LEA.HI R109, R109, 0xa0, RZ, 0x1e ;  /* 0x000000a06d6d7811 */ /* 0x000fc400078ff0ff */
[----:B------:R-:W-:Y:S02]  /*f280*/  LEA.HI R106, R106, 0xd8, RZ, 0x1e ;  /* 0x000000d86a6a7811 */ /* 0x000fe400078ff0ff */
[----:B------:R-:W-:Y:S02]  /*f290*/  LOP3.LUT R3, R119, 0x1c, RZ, 0xc0, !PT ;  /* 0x0000001c77037812 */ /* 0x000fe400078ec0ff */
[C---:B------:R-:W-:Y:S02]  /*f2a0*/  ISETP.GT.U32.AND P4, PT, R10.reuse, R86, PT ;  /* 0x000000560a00720c */ /* 0x040fe40003f84070 */
[----:B------:R-:W-:Y:S02]  /*f2b0*/  ISETP.GT.U32.AND P2, PT, R10, R84, PT ;  /* 0x000000540a00720c */ /* 0x000fe40003f44070 */
[----:B------:R-:W-:Y:S02]  /*f2c0*/  ISETP.GT.U32.AND.EX P3, PT, R6, RZ, PT, P3 ;  /* 0x000000ff0600720c */ /* 0x000fe40003f64130 */
[----:B------:R-:W-:Y:S01]  /*f2d0*/  LOP3.LUT R104, R113, 0x1c, RZ, 0xc0, !PT ;  /* 0x0000001c71687812 */ /* 0x000fe200078ec0ff */
[----:B------:R2:W-:Y:S01]  /*f2e0*/  STL [R1+0x8c8], R2 ;  /* 0x0008c80201007387 */ /* 0x0005e20000100800 */
[----:B------:R-:W-:Y:S01]  /*f2f0*/  IADD3 R110, PT, PT, R110, R111, RZ ;  /* 0x0000006f6e6e7210 */ /* 0x000fe20007ffe0ff */
[----:B----4-:R-:W-:Y:S01]  /*f300*/  HMMA.16816.F32 R52, R100, R70, R52 ;  /* 0x000000466434723c */ /* 0x010fe20000001834 */
[----:B------:R-:W-:Y:S01]  /*f310*/  ISETP.GT.U32.AND.EX P1, PT, R6, RZ, PT, P1 ;  /* 0x000000ff0600720c */ /* 0x000fe20003f24110 */
[----:B------:R-:W-:Y:S01]  /*f320*/  IMAD.IADD R108, R108, 0x1, R109 ;  /* 0x000000016c6c7824 */ /* 0x000fe200078e026d */
[----:B------:R-:W-:Y:S01]  /*f330*/  LEA.HI R3, R3, 0xf0, RZ, 0x1e ;  /* 0x000000f003037811 */ /* 0x000fe200078ff0ff */
[----:B------:R-:W-:Y:S01]  /*f340*/  IMAD.IADD R105, R105, 0x1, R106 ;  /* 0x0000000169697824 */ /* 0x000fe200078e026a */
[----:B------:R-:W-:Y:S01]  /*f350*/  ISETP.GT.U32.AND.EX P4, PT, R6, RZ, PT, P4 ;  /* 0x000000ff0600720c */ /* 0x000fe20003f84140 */
[----:B------:R-:W-:Y:S01]  /*f360*/  IMAD.SHL.U32 R103, R112, 0x100, RZ ;  /* 0x0000010070677824 */ /* 0x000fe200078e00ff */
[----:B------:R-:W-:-:S02]  /*f370*/  ISETP.GT.U32.AND.EX P2, PT, R6, RZ, PT, P2 ;  /* 0x000000ff0600720c */ /* 0x000fc40003f44120 */
[----:B--2---:R-:W-:Y:S02]  /*f380*/  SHF.L.U32 R2, R118, 0x8, RZ ;  /* 0x0000000876027819 */ /* 0x004fe400000006ff */
[----:B------:R-:W-:Y:S02]  /*f390*/  SEL R11, RZ, 0x1fffe, !P3 ;  /* 0x0001fffeff0b7807 */ /* 0x000fe40005800000 */
[----:B------:R-:W-:Y:S02]  /*f3a0*/  LEA.HI R104, R104, 0xd0, RZ, 0x1e ;  /* 0x000000d068687811 */ /* 0x000fe400078ff0ff */
[----:B------:R-:W-:Y:S01]  /*f3b0*/  ISETP.GT.U32.AND P3, PT, R10, R110, PT ;  /* 0x0000006e0a00720c */ /* 0x000fe20003f64070 */
[----:B------:R-:W-:Y:S01]  /*f3c0*/  IMAD.IADD R2, R2, 0x1, R3 ;  /* 0x0000000102027824 */ /* 0x000fe200078e0203 */
[----:B------:R-:W-:Y:S01]  /*f3d0*/  SEL R8, RZ, 0x1, !P1 ;  /* 0x00000001ff087807 */ /* 0x000fe20004800000 */
[----:B------:R-:W-:Y:S01]  /*f3e0*/  IMAD.IADD R103, R103, 0x1, R104 ;  /* 0x0000000167677824 */ /* 0x000fe200078e0268 */
[----:B------:R-:W-:-:S02]  /*f3f0*/  SEL R7, RZ, 0x1, !P4 ;  /* 0x00000001ff077807 */ /* 0x000fc40006000000 */
[----:B------:R-:W-:Y:S02]  /*f400*/  SEL R9, RZ, 0x1fffe, !P2 ;  /* 0x0001fffeff097807 */ /* 0x000fe40005000000 */
[----:B------:R-:W-:Y:S02]  /*f410*/  ISETP.GT.U32.AND P4, PT, R10, R108, PT ;  /* 0x0000006c0a00720c */ /* 0x000fe40003f84070 */
[----:B------:R-:W-:Y:S02]  /*f420*/  ISETP.GT.U32.AND.EX P3, PT, R6, RZ, PT, P3 ;  /* 0x000000ff0600720c */ /* 0x000fe40003f64130 */
[----:B------:R-:W-:Y:S01]  /*f430*/  ISETP.GT.U32.AND P2, PT, R10, R105, PT ;  /* 0x000000690a00720c */ /* 0x000fe20003f44070 */
[----:B------:R-:W-:Y:S01]  /*f440*/  IMAD.IADD R8, R8, 0x1, R11 ;  /* 0x0000000108087824 */ /* 0x000fe200078e020b */
[----:B------:R-:W-:Y:S02]  /*f450*/  LOP3.LUT R83, R119, 0x1c, RZ, 0xc0, !PT ;  /* 0x0000001c77537812 */ /* 0x000fe400078ec0ff */
[----:B------:R-:W-:-:S02]  /*f460*/  ISETP.GT.U32.AND P1, PT, R10, R2, PT ;  /* 0x000000020a00720c */ /* 0x000fc40003f24070 */
[----:B------:R-:W-:Y:S02]  /*f470*/  SEL R11, RZ, 0x4, !P3 ;  /* 0x00000004ff0b7807 */ /* 0x000fe40005800000 */
[C---:B------:R-:W-:Y:S02]  /*f480*/  ISETP.GT.U32.AND.EX P4, PT, R6.reuse, RZ, PT, P4 ;  /* 0x000000ff0600720c */ /* 0x040fe40003f84140 */
[----:B------:R-:W-:Y:S02]  /*f490*/  ISETP.GT.U32.AND.EX P2, PT, R6, RZ, PT, P2 ;  /* 0x000000ff0600720c */ /* 0x000fe40003f44120 */
[C---:B------:R-:W-:Y:S02]  /*f4a0*/  LOP3.LUT R102, R113.reuse, 0x1c, RZ, 0xc0, !PT ;  /* 0x0000001c71667812 */ /* 0x040fe400078ec0ff */
[----:B------:R-:W-:Y:S02]  /*f4b0*/  LOP3.LUT R100, R113, 0x1c, RZ, 0xc0, !PT ;  /* 0x0000001c71647812 */ /* 0x000fe400078ec0ff */
[----:B------:R-:W-:Y:S01]  /*f4c0*/  ISETP.GT.U32.AND P3, PT, R10, R103, PT ;  /* 0x000000670a00720c */ /* 0x000fe20003f64070 */
[----:B------:R-:W-:Y:S01]  /*f4d0*/  HMMA.16816.F32 R28, R96, R70, R28 ;  /* 0x00000046601c723c */ /* 0x000fe2000000181c */
[----:B------:R-:W-:Y:S01]  /*f4e0*/  LEA.HI R83, R83, 0xf8, RZ, 0x1e ;  /* 0x000000f853537811 */ /* 0x000fe200078ff0ff */
[----:B------:R-:W-:Y:S01]  /*f4f0*/  IMAD.SHL.U32 R4, R118, 0x100, RZ ;  /* 0x0000010076047824 */ /* 0x000fe200078e00ff */
[----:B------:R-:W-:Y:S01]  /*f500*/  ISETP.GT.U32.AND.EX P1, PT, R6, RZ, PT, P1 ;  /* 0x000000ff0600720c */ /* 0x000fe20003f24110 */
[----:B------:R-:W-:Y:S01]  /*f510*/  IMAD.SHL.U32 R99, R112, 0x100, RZ ;  /* 0x0000010070637824 */ /* 0x000fe200078e00ff */
[----:B------:R-:W-:-:S02]  /*f520*/  SEL R68, RZ, 0x1, !P2 ;  /* 0x00000001ff447807 */ /* 0x000fc40005000000 */
[----:B------:R-:W-:Y:S02]  /*f530*/  SEL R96, RZ, 0x7fff8, !P4 ;  /* 0x0007fff8ff607807 */ /* 0x000fe40006000000 */
[----:B------:R-:W-:Y:S02]  /*f540*/  LEA.HI R102, R102, 0x88, RZ, 0x1e ;  /* 0x0000008866667811 */ /* 0x000fe400078ff0ff */
[----:B------:R-:W-:Y:S02]  /*f550*/  SHF.L.U32 R101, R112, 0x8, RZ ;  /* 0x0000000870657819 */ /* 0x000fe400000006ff */
[----:B------:R-:W-:Y:S02]  /*f560*/  LEA.HI R100, R100, 0x80, RZ, 0x1e ;  /* 0x0000008064647811 */ /* 0x000fe400078ff0ff */
[----:B------:R-:W-:Y:S02]  /*f570*/  ISETP.GT.U32.AND.EX P3, PT, R6, RZ, PT, P3 ;  /* 0x000000ff0600720c */ /* 0x000fe40003f64130 */
[----:B------:R-:W-:-:S02]  /*f580*/  ISETP.GE.U32.AND P2, PT, R10, R114, PT ;  /* 0x000000720a00720c */ /* 0x000fc40003f46070 */
[----:B------:R-:W-:Y:S01]  /*f590*/  ISETP.GE.U32.AND P4, PT, R10, R86, PT ;  /* 0x000000560a00720c */ /* 0x000fe20003f86070 */
[----:B------:R-:W-:Y:S01]  /*f5a0*/  IMAD.IADD R4, R4, 0x1, R83 ;  /* 0x0000000104047824 */ /* 0x000fe200078e0253 */
[----:B------:R-:W-:Y:S01]  /*f5b0*/  LOP3.LUT R87, R113, 0x1c, RZ, 0xc0, !PT ;  /* 0x0000001c71577812 */ /* 0x000fe200078ec0ff */
[----:B------:R-:W-:Y:S01]  /*f5c0*/  IMAD.IADD R101, R101, 0x1, R102 ;  /* 0x0000000165657824 */ /* 0x000fe200078e0266 */
[----:B------:R-:W-:Y:S01]  /*f5d0*/  SEL R98, RZ, 0x1fffe, !P1 ;  /* 0x0001fffeff627807 */ /* 0x000fe20004800000 */
[----:B------:R-:W-:Y:S01]  /*f5e0*/  IMAD.IADD R99, R99, 0x1, R100 ;  /* 0x0000000163637824 */ /* 0x000fe200078e0264 */
[----:B------:R-:W-:Y:S01]  /*f5f0*/  LOP3.LUT R97, R8, 0x3, RZ, 0xc0, !PT ;  /* 0x0000000308617812 */ /* 0x000fe200078ec0ff */
[----:B------:R-:W-:Y:S01]  /*f600*/  IMAD.SHL.U32 R86, R112, 0x100, RZ ;  /* 0x0000010070567824 */ /* 0x000fe200078e00ff */
[----:B------:R-:W-:Y:S02]  /*f610*/  SEL R69, RZ, 0x1fffe, !P3 ;  /* 0x0001fffeff457807 */ /* 0x000fe40005800000 */
[----:B------:R-:W-:-:S02]  /*f620*/  ISETP.GE.U32.AND P1, PT, R10, R116, PT ;  /* 0x000000740a00720c */ /* 0x000fc40003f26070 */
[C---:B------:R-:W-:Y:S02]  /*f630*/  ISETP.GE.U32.AND.EX P2, PT, R6.reuse, RZ, PT, P2 ;  /* 0x000000ff0600720c */ /* 0x040fe40003f46120 */
[----:B------:R-:W-:Y:S02]  /*f640*/  ISETP.GE.U32.AND.EX P4, PT, R6, RZ, PT, P4 ;  /* 0x000000ff0600720c */ /* 0x000fe40003f86140 */
[----:B------:R-:W-:Y:S02]  /*f650*/  LOP3.LUT R85, R113, 0x1c, RZ, 0xc0, !PT ;  /* 0x0000001c71557812 */ /* 0x000fe400078ec0ff */
[----:B------:R-:W-:Y:S02]  /*f660*/  ISETP.GE.U32.AND P3, PT, R10, R84, PT ;  /* 0x000000540a00720c */ /* 0x000fe40003f66070 */
[----:B------:R-:W-:Y:S02]  /*f670*/  LEA.HI R87, R87, 0xe8, RZ, 0x1e ;  /* 0x000000e857577811 */ /* 0x000fe400078ff0ff */
[----:B------:R-:W-:Y:S01]  /*f680*/  IADD3 R97, PT, PT, R97, R96, R11 ;  /* 0x0000006061617210 */ /* 0x000fe20007ffe00b */
[----:B------:R-:W-:Y:S01]  /*f690*/  IMAD.SHL.U32 R84, R112, 0x100, RZ ;  /* 0x0000010070547824 */ /* 0x000fe200078e00ff */
[----:B------:R-:W-:-:S02]  /*f6a0*/  ISETP.GT.U32.AND P5, PT, R10, R4, PT ;  /* 0x000000040a00720c */ /* 0x000fc40003fa4070 */
[C---:B------:R-:W-:Y:S02]  /*f6b0*/  ISETP.GE.U32.AND.EX P1, PT, R6.reuse, RZ, PT, P1 ;  /* 0x000000ff0600720c */ /* 0x040fe40003f26110 */
[----:B------:R-:W-:Y:S02]  /*f6c0*/  SEL R96, RZ, 0x1fffe, P2 ;  /* 0x0001fffeff607807 */ /* 0x000fe40001000000 */
[----:B------:R-:W-:Y:S02]  /*f6d0*/  SEL R11, RZ, 0x1, P4 ;  /* 0x00000001ff0b7807 */ /* 0x000fe40002000000 */
[----:B------:R-:W-:Y:S01]  /*f6e0*/  LEA.HI R85, R85, 0xe0, RZ, 0x1e ;  /* 0x000000e055557811 */ /* 0x000fe200078ff0ff */
[----:B0-----:R-:W-:Y:S01]  /*f6f0*/  HMMA.16816.F32 R40, R76, R70, R40 ;  /* 0x000000464c28723c */ /* 0x001fe20000001828 */
[----:B------:R-:W-:Y:S02]  /*f700*/  ISETP.GE.U32.AND.EX P3, PT, R6, RZ, PT, P3 ;  /* 0x000000ff0600720c */ /* 0x000fe40003f66130 */
[----:B------:R-:W-:Y:S01]  /*f710*/  LOP3.LUT R83, R113, 0x1c, RZ, 0xc0, !PT ;  /* 0x0000001c71537812 */ /* 0x000fe200078ec0ff */
[----:B------:R-:W-:Y:S01]  /*f720*/  IMAD.IADD R8, R68, 0x1, R69 ;  /* 0x0000000144087824 */ /* 0x000fe200078e0245 */
[C---:B------:R-:W-:Y:S01]  /*f730*/  ISETP.GT.U32.AND P2, PT, R10.reuse, R101, PT ;  /* 0x000000650a00720c */ /* 0x040fe20003f44070 */
[----:B------:R-:W0:Y:S01]  /*f740*/  LDSM.16.MT88.4 R76, [R82+UR6+0x3e180] ;  /* 0x03e18006524c783b */ /* 0x000e220008004200 */
[----:B------:R-:W-:-:S02]  /*f750*/  ISETP.GT.U32.AND P4, PT, R10, R99, PT ;  /* 0x000000630a00720c */ /* 0x000fc40003f84070 */
[----:B------:R-:W-:Y:S01]  /*f760*/  IADD3 R86, PT, PT, R86, R87, RZ ;  /* 0x0000005756567210 */ /* 0x000fe20007ffe0ff */
[----:B------:R-:W-:Y:S01]  /*f770*/  IMAD.IADD R84, R84, 0x1, R85 ;  /* 0x0000000154547824 */ /* 0x000fe200078e0255 */
[C---:B------:R-:W-:Y:S02]  /*f780*/  ISETP.GT.U32.AND.EX P5, PT, R6.reuse, RZ, PT, P5 ;  /* 0x000000ff0600720c */ /* 0x040fe40003fa4150 */
[----:B------:R-:W-:Y:S02]  /*f790*/  SEL R68, RZ, 0x1, P1 ;  /* 0x00000001ff447807 */ /* 0x000fe40000800000 */
[----:B------:R-:W-:Y:S02]  /*f7a0*/  SEL R69, RZ, 0x1fffe, P3 ;  /* 0x0001fffeff457807 */ /* 0x000fe40001800000 */
[----:B------:R-:W-:Y:S02]  /*f7b0*/  ISETP.GT.U32.AND.EX P2, PT, R6, RZ, PT, P2 ;  /* 0x000000ff0600720c */ /* 0x000fe40003f44120 */
[----:B------:R-:W-:Y:S01]  /*f7c0*/  ISETP.GE.U32.AND P1, PT, R10, R4, PT ;  /* 0x000000040a00720c */ /* 0x000fe20003f26070 */
[----:B------:R-:W-:Y:S01]  /*f7d0*/  IMAD.SHL.U32 R4, R112, 0x100, RZ ;  /* 0x0000010070047824 */ /* 0x000fe200078e00ff */
[----:B------:R-:W-:-:S02]  /*f7e0*/  ISETP.GT.U32.AND.EX P4, PT, R6, RZ, PT, P4 ;  /* 0x000000ff0600720c */ /* 0x000fc40003f84140 */
[----:B------:R-:W-:Y:S01]  /*f7f0*/  LEA.HI R83, R83, 0xc8, RZ, 0x1e ;  /* 0x000000c853537811 */ /* 0x000fe200078ff0ff */
[----:B------:R-:W-:Y:S01]  /*f800*/  IMAD.IADD R7, R7, 0x1, R9 ;  /* 0x0000000107077824 */ /* 0x000fe200078e0209 */
[----:B------:R-:W-:Y:S01]  /*f810*/  ISETP.GT.U32.AND P3, PT, R10, R86, PT ;  /* 0x000000560a00720c */ /* 0x000fe20003f64070 */
[----:B-1----:R-:W-:Y:S01]  /*f820*/  HMMA.16816.F32 R16, R92, R70, R16 ;  /* 0x000000465c10723c */ /* 0x002fe20000001810 */
[----:B------:R-:W-:Y:S01]  /*f830*/  SEL R9, RZ, 0x1, !P5 ;  /* 0x00000001ff097807 */ /* 0x000fe20006800000 */
[----:B------:R-:W-:Y:S01]  /*f840*/  IMAD.IADD R4, R4, 0x1, R83 ;  /* 0x0000000104047824 */ /* 0x000fe200078e0253 */
[----:B------:R-:W-:Y:S02]  /*f850*/  SEL R93, RZ, 0x4, !P2 ;  /* 0x00000004ff5d7807 */ /* 0x000fe40005000000 */
[----:B------:R-:W-:Y:S02]  /*f860*/  SEL R94, RZ, 0x7fff8, !P4 ;  /* 0x0007fff8ff5e7807 */ /* 0x000fe40006000000 */
[----:B------:R-:W-:-:S02]  /*f870*/  ISETP.GE.U32.AND P2, PT, R10, R2, PT ;  /* 0x000000020a00720c */ /* 0x000fc40003f46070 */
[----:B------:R-:W-:Y:S02]  /*f880*/  ISETP.GT.U32.AND.EX P3, PT, R6, RZ, PT, P3 ;  /* 0x000000ff0600720c */ /* 0x000fe40003f64130 */
[----:B------:R-:W-:Y:S01]  /*f890*/  ISETP.GT.U32.AND P4, PT, R10, R84, PT ;  /* 0x000000540a00720c */ /* 0x000fe20003f84070 */
[----:B------:R-:W-:Y:S01]  /*f8a0*/  IMAD.IADD R9, R9, 0x1, R98 ;  /* 0x0000000109097824 */ /* 0x000fe200078e0262 */
[C---:B------:R-:W-:Y:S01]  /*f8b0*/  ISETP.GE.U32.AND.EX P2, PT, R6.reuse, RZ, PT, P2 ;  /* 0x000000ff0600720c */ /* 0x040fe20003f46120 */
[----:B------:R-:W-:Y:S01]  /*f8c0*/  IMAD.IADD R11, R11, 0x1, R69 ;  /* 0x000000010b0b7824 */ /* 0x000fe200078e0245 */
[----:B------:R-:W-:Y:S01]  /*f8d0*/  SEL R69, RZ, 0x4, !P3 ;  /* 0x00000004ff457807 */ /* 0x000fe20005800000 */
[----:B------:R-:W1:Y:S01]  /*f8e0*/  S2R R124, SR_TID.X ;  /* 0x00000000007c7919 */ /* 0x000e620000002100 */
[----:B------:R-:W-:Y:S02]  /*f8f0*/  ISETP.GT.U32.AND.EX P4, PT, R6, RZ, PT, P4 ;  /* 0x000000ff0600720c */ /* 0x000fe40003f84140 */
[----:B------:R-:W-:Y:S01]  /*f900*/  ISETP.GT.U32.AND P3, PT, R10, R4, PT ;  /* 0x000000040a00720c */ /* 0x000fe20003f64070 */
[----:B------:R-:W-:Y:S01]  /*f910*/  IMAD.IADD R68, R68, 0x1, R96 ;  /* 0x0000000144447824 */ /* 0x000fe200078e0260 */
[----:B------:R-:W-:Y:S01]  /*f920*/  LOP3.LUT R3, R113, 0x1c, RZ, 0xc0, !PT ;  /* 0x0000001c71037812 */ /* 0x000fe200078ec0ff */
[----:B------:R-:W-:Y:S01]  /*f930*/  IMAD.SHL.U32 R2, R112, 0x100, RZ ;  /* 0x0000010070027824 */ /* 0x000fe200078e00ff */
[----:B------:R-:W-:Y:S01]  /*f940*/  SEL R95, RZ, 0x1fffe, P2 ;  /* 0x0001fffeff5f7807 */ /* 0x000fe20001000000 */
[----:B------:R-:W2:Y:S01]  /*f950*/  S2R R125, SR_CTAID.X ;  /* 0x00000000007d7919 */ /* 0x000ea20000002500 */
[----:B------:R-:W-:-:S02]  /*f960*/  LOP3.LUT R9, R9, 0x3, RZ, 0xc0, !PT ;  /* 0x0000000309097812 */ /* 0x000fc400078ec0ff */
[----:B------:R-:W-:Y:S02]  /*f970*/  SEL R96, RZ, 0x7fff8, !P4 ;  /* 0x0007fff8ff607807 */ /* 0x000fe40006000000 */
[C---:B------:R-:W-:Y:S02]  /*f980*/  ISETP.GT.U32.AND.EX P2, PT, R6.reuse, RZ, PT, P3 ;  /* 0x000000ff0600720c */ /* 0x040fe40003f44130 */
[----:B------:R-:W-:Y:S02]  /*f990*/  LEA.HI R3, R3, 0xc0, RZ, 0x1e ;  /* 0x000000c003037811 */ /* 0x000fe400078ff0ff */
[----:B------:R-:W-:Y:S02]  /*f9a0*/  ISETP.GE.U32.AND.EX P1, PT, R6, RZ, PT, P1 ;  /* 0x000000ff0600720c */ /* 0x000fe40003f26110 */
[----:B------:R-:W-:Y:S02]  /*f9b0*/  IADD3 R69, PT, PT, R9, R96, R69 ;  /* 0x0000006009457210 */ /* 0x000fe40007ffe045 */
[----:B------:R-:W-:-:S02]  /*f9c0*/  SEL R9, RZ, 0x4, !P2 ;  /* 0x00000004ff097807 */ /* 0x000fc40005000000 */
[----:B------:R-:W-:Y:S02]  /*f9d0*/  IADD3 R2, PT, PT, R2, R3, RZ ;  /* 0x0000000302027210 */ /* 0x000fe40007ffe0ff */
[C---:B------:R-:W-:Y:S02]  /*f9e0*/  ISETP.GE.U32.AND P2, PT, R10.reuse, R103, PT ;  /* 0x000000670a00720c */ /* 0x040fe40003f46070 */
[----:B------:R-:W-:Y:S02]  /*f9f0*/  SEL R92, RZ, 0x1, P1 ;  /* 0x00000001ff5c7807 */ /* 0x000fe40000800000 */
[C---:B------:R-:W-:Y:S02]  /*fa00*/  ISETP.GE.U32.AND P3, PT, R10.reuse, R105, PT ;  /* 0x000000690a00720c */ /* 0x040fe40003f66070 */
[----:B------:R-:W-:Y:S02]  /*fa10*/  ISETP.GT.U32.AND P4, PT, R10, R2, PT ;  /* 0x000000020a00720c */ /* 0x000fe40003f84070 */
[----:B------:R-:W-:-:S02]  /*fa20*/  ISETP.GE.U32.AND.EX P2, PT, R6, RZ, PT, P2 ;  /* 0x000000ff0600720c */ /* 0x000fc40003f46120 */
[----:B------:R-:W-:Y:S01]  /*fa30*/  LOP3.LUT R7, R7, 0x3, RZ, 0xc0, !PT ;  /* 0x0000000307077812 */ /* 0x000fe200078ec0ff */
[----:B------:R-:W-:Y:S01]  /*fa40*/  IMAD.IADD R92, R92, 0x1, R95 ;  /* 0x000000015c5c7824 */ /* 0x000fe200078e025f */
[C---:B------:R-:W-:Y:S02]  /*fa50*/  ISETP.GE.U32.AND.EX P3, PT, R6.reuse, RZ, PT, P3 ;  /* 0x000000ff0600720c */ /* 0x040fe40003f66130 */
[----:B------:R-:W-:Y:S02]  /*fa60*/  ISETP.GT.U32.AND.EX P4, PT, R6, RZ, PT, P4 ;  /* 0x000000ff0600720c */ /* 0x000fe40003f84140 */
[----:B------:R-:W-:Y:S02]  /*fa70*/  SEL R95, RZ, 0x1fffe, P2 ;  /* 0x0001fffeff5f7807 */ /* 0x000fe40001000000 */
[----:B------:R-:W-:Y:S02]  /*fa80*/  IADD3 R7, PT, PT, R7, R94, R93 ;  /* 0x0000005e07077210 */ /* 0x000fe40007ffe05d */
[----:B------:R-:W-:-:S02]  /*fa90*/  ISETP.GE.U32.AND P2, PT, R10, R108, PT ;  /* 0x0000006c0a00720c */ /* 0x000fc40003f46070 */
[----:B------:R-:W-:Y:S02]  /*faa0*/  SEL R93, RZ, 0x1, P3 ;  /* 0x00000001ff5d7807 */ /* 0x000fe40001800000 */
[----:B------:R-:W-:Y:S02]  /*fab0*/  ISETP.GE.U32.AND P3, PT, R10, R110, PT ;  /* 0x0000006e0a00720c */ /* 0x000fe40003f66070 */
[----:B------:R-:W-:Y:S02]  /*fac0*/  SEL R94, RZ, 0x7fff8, !P4 ;  /* 0x0007fff8ff5e7807 */ /* 0x000fe40006000000 */
[----:B------:R-:W-:Y:S02]  /*fad0*/  LOP3.LUT R8, R8, 0x3, RZ, 0xc0, !PT ;  /* 0x0000000308087812 */ /* 0x000fe400078ec0ff */
[C---:B------:R-:W-:Y:S02]  /*fae0*/  ISETP.GE.U32.AND.EX P2, PT, R6.reuse, RZ, PT, P2 ;  /* 0x000000ff0600720c */ /* 0x040fe40003f46120 */
[----:B------:R-:W-:-:S02]  /*faf0*/  ISETP.GE.U32.AND.EX P3, PT, R6, RZ, PT, P3 ;  /* 0x000000ff0600720c */ /* 0x000fc40003f66130 */
[----:B------:R-:W-:Y:S02]  /*fb00*/  IADD3 R9, PT, PT, R8, R94, R9 ;  /* 0x0000005e08097210 */ /* 0x000fe40007ffe009 */
[C---:B------:R-:W-:Y:S02]  /*fb10*/  ISETP.GE.U32.AND P4, PT, R10.reuse, R101, PT ;  /* 0x000000650a00720c */ /* 0x040fe40003f86070 */
[----:B------:R-:W-:Y:S01]  /*fb20*/  SEL R94, RZ, 0x7fff8, P2 ;  /* 0x0007fff8ff5e7807 */ /* 0x000fe20001000000 */
[----:B0-----:R-:W-:Y:S01]  /*fb30*/  HMMA.16816.F32 R76, R76, R70, R88 ;  /* 0x000000464c4c723c */ /* 0x001fe20000001858 */
[C---:B------:R-:W-:Y:S02]  /*fb40*/  ISETP.GE.U32.AND P2, PT, R10.reuse, R99, PT ;  /* 0x000000630a00720c */ /* 0x040fe40003f46070 */
[----:B------:R-:W-:Y:S02]  /*fb50*/  SEL R8, RZ, 0x4, P3 ;  /* 0x00000004ff087807 */ /* 0x000fe40001800000 */
[----:B------:R-:W-:-:S02]  /*fb60*/  ISETP.GE.U32.AND P3, PT, R10, R86, PT ;  /* 0x000000560a00720c */ /* 0x000fc40003f66070 */
[----:B------:R-:W-:Y:S02]  /*fb70*/  LOP3.LUT R68, R68, 0x3, RZ, 0xc0, !PT ;  /* 0x0000000344447812 */ /* 0x000fe400078ec0ff */
[C---:B------:R-:W-:Y:S02]  /*fb80*/  ISETP.GE.U32.AND.EX P4, PT, R6.reuse, RZ, PT, P4 ;  /* 0x000000ff0600720c */ /* 0x040fe40003f86140 */
[----:B------:R-:W-:Y:S02]  /*fb90*/  ISETP.GE.U32.AND.EX P2, PT, R6, RZ, PT, P2 ;  /* 0x000000ff0600720c */ /* 0x000fe40003f46120 */
[----:B-1----:R-:W-:Y:S01]  /*fba0*/  LOP3.LUT R123, R124, 0x1c, RZ, 0xc0, !PT ;  /* 0x0000001c7c7b7812 */ /* 0x002fe200078ec0ff */
[----:B------:R-:W-:Y:S01]  /*fbb0*/  IMAD.IADD R93, R93, 0x1, R95 ;  /* 0x000000015d5d7824 */ /* 0x000fe200078e025f */
[----:B------:R-:W-:Y:S02]  /*fbc0*/  ISETP.GE.U32.AND.EX P3, PT, R6, RZ, PT, P3 ;  /* 0x000000ff0600720c */ /* 0x000fe40003f66130 */
[----:B------:R-:W-:-:S02]  /*fbd0*/  LOP3.LUT R121, R124, 0x1c, RZ, 0xc0, !PT ;  /* 0x0000001c7c797812 */ /* 0x000fc400078ec0ff */
[----:B------:R-:W-:Y:S02]  /*fbe0*/  IADD3 R8, PT, PT, R68, R94, R8 ;  /* 0x0000005e44087210 */ /* 0x000fe40007ffe008 */
[----:B------:R-:W-:Y:S01]  /*fbf0*/  SEL R95, RZ, 0x4, P4 ;  /* 0x00000004ff5f7807 */ /* 0x000fe20002000000 */
[----:B--2---:R-:W-:Y:S01]  /*fc00*/  IMAD.SHL.U32 R122, R125, 0x100, RZ ;  /* 0x000001007d7a7824 */ /* 0x004fe200078e00ff */
[C---:B------:R-:W-:Y:S02]  /*fc10*/  ISETP.GE.U32.AND P4, PT, R10.reuse, R84, PT ;  /* 0x000000540a00720c */ /* 0x040fe40003f86070 */
[----:B------:R-:W-:Y:S02]  /*fc20*/  SEL R94, RZ, 0x7fff8, P2 ;  /* 0x0007fff8ff5e7807 */ /* 0x000fe40001000000 */
[----:B------:R-:W-:Y:S02]  /*fc30*/  LEA.HI R123, R123, 0x78, RZ, 0x1e ;  /* 0x000000787b7b7811 */ /* 0x000fe400078ff0ff */
[----:B------:R-:W-:Y:S01]  /*fc40*/  ISETP.GE.U32.AND P2, PT, R10, R4, PT ;  /* 0x000000040a00720c */ /* 0x000fe20003f46070 */
[----:B------:R-:W-:Y:S01]  /*fc50*/  IMAD.SHL.U32 R120, R125, 0x100, RZ ;  /* 0x000001007d787824 */ /* 0x000fe200078e00ff */
[----:B------:R-:W-:-:S02]  /*fc60*/  SEL R68, RZ, 0x4, P3 ;  /* 0x00000004ff447807 */ /* 0x000fc40001800000 */
[----:B------:R-:W-:Y:S02]  /*fc70*/  LEA.HI R121, R121, 0x70, RZ, 0x1e ;  /* 0x0000007079797811 */ /* 0x000fe400078ff0ff */
[----:B------:R-:W-:Y:S02]  /*fc80*/  LOP3.LUT R11, R11, 0x3, RZ, 0xc0, !PT ;  /* 0x000000030b0b7812 */ /* 0x000fe400078ec0ff */
[----:B------:R-:W-:Y:S01]  /*fc90*/  ISETP.GE.U32.AND P3, PT, R10, R2, PT ;  /* 0x000000020a00720c */ /* 0x000fe20003f66070 */
[----:B------:R-:W-:Y:S01]  /*fca0*/  IMAD.IADD R122, R122, 0x1, R123 ;  /* 0x000000017a7a7824 */ /* 0x000fe200078e027b */
[----:B------:R-:W-:Y:S02]  /*fcb0*/  ISETP.GE.U32.AND.EX P4, PT, R6, RZ, PT, P4 ;  /* 0x000000ff0600720c */ /* 0x000fe40003f86140 */
[C---:B------:R-:W-:Y:S02]  /*fcc0*/  LOP3.LUT R117, R124.reuse, 0x1c, RZ, 0xc0, !PT ;  /* 0x0000001c7c757812 */ /* 0x040fe400078ec0ff */
[----:B------:R-:W-:-:S02]  /*fcd0*/  LOP3.LUT R119, R124, 0x1c, RZ, 0xc0, !PT ;  /* 0x0000001c7c777812 */ /* 0x000fc400078ec0ff */
[----:B------:R-:W-:Y:S02]  /*fce0*/  ISETP.GE.U32.AND.EX P2, PT, R6, RZ, PT, P2 ;  /* 0x000000ff0600720c */ /* 0x000fe40003f46120 */
[----:B------:R-:W-:Y:S01]  /*fcf0*/  LOP3.LUT R113, R124, 0x1c, RZ, 0xc0, !PT ;  /* 0x0000001c7c717812 */ /* 0x000fe200078ec0ff */
[----:B------:R-:W-:Y:S01]  /*fd00*/  IMAD.IADD R120, R120, 0x1, R121 ;  /* 0x0000000178787824 */ /* 0x000fe200078e0279 */
[----:B------:R-:W-:Y:S01]  /*fd10*/  IADD3 R98, PT, PT, R11, R94, R95 ;  /* 0x0000005e0b627210 */ /* 0x000fe20007ffe05f */
[C---:B------:R-:W-:Y:S01]  /*fd20*/  IMAD.SHL.U32 R118, R125.reuse, 0x100, RZ ;  /* 0x000001007d767824 */ /* 0x040fe200078e00ff */
[----:B------:R-:W-:Y:S02]  /*fd30*/  ISETP.GE.U32.AND.EX P3, PT, R6, RZ, PT, P3 ;  /* 0x000000ff0600720c */ /* 0x000fe40003f66130 */
[----:B------:R-:W-:Y:S01]  /*fd40*/  LOP3.LUT R111, R124, 0x1c, RZ, 0xc0, !PT ;  /* 0x0000001c7c6f7812 */ /* 0x000fe200078ec0ff */
[----:B------:R-:W-:Y:S01]  /*fd50*/  FMUL R89, R26, UR9 ;  /* 0x000000091a597c20 */ /* 0x000fe20008400000 */
[----:B------:R-:W-:Y:S01]  /*fd60*/  SEL R94, RZ, 0x7fff8, P4 ;  /* 0x0007fff8ff5e7807 */ /* 0x000fe20002000000 */
[----:B------:R-:W-:Y:S01]  /*fd70*/  IMAD.SHL.U32 R116, R125, 0x100, RZ ;  /* 0x000001007d747824 */ /* 0x000fe200078e00ff */
[----:B------:R-:W-:-:S02]  /*fd80*/  LOP3.LUT R92, R92, 0x3, RZ, 0xc0, !PT ;  /* 0x000000035c5c7812 */ /* 0x000fc400078ec0ff */
[----:B------:R-:W-:Y:S02]  /*fd90*/  LEA.HI R117, R117, 0x60, RZ, 0x1e ;  /* 0x0000006075757811 */ /* 0x000fe400078ff0ff */
[----:B------:R-:W-:Y:S01]  /*fda0*/  LEA.HI R119, R119, 0x68, RZ, 0x1e ;  /* 0x0000006877777811 */ /* 0x000fe200078ff0ff */
[----:B------:R-:W-:Y:S01]  /*fdb0*/  FMUL R90, R25, UR9 ;  /* 0x00000009195a7c20 */ /* 0x000fe20008400000 */
[----:B------:R-:W-:Y:S01]  /*fdc0*/  SEL R11, RZ, 0x4, P2 ;  /* 0x00000004ff0b7807 */ /* 0x000fe20001000000 */
[----:B------:R-:W-:Y:S01]  /*fdd0*/  FMUL R26, R57, UR9 ;  /* 0x00000009391a7c20 */ /* 0x000fe20008400000 */
[----:B------:R-:W-:Y:S01]  /*fde0*/  LEA.HI R113, R113, 0x50, RZ, 0x1e ;  /* 0x0000005071717811 */ /* 0x000fe200078ff0ff */
[----:B------:R-:W-:Y:S01]  /*fdf0*/  IMAD.SHL.U32 R112, R125, 0x100, RZ ;  /* 0x000001007d707824 */ /* 0x000fe200078e00ff */
[----:B------:R-:W-:Y:S01]  /*fe00*/  ISETP.GT.U32.AND P2, PT, R10, R122, PT ;  /* 0x0000007a0a00720c */ /* 0x000fe20003f44070 */
[----:B------:R-:W-:Y:S01]  /*fe10*/  FMUL R25, R39, UR9 ;  /* 0x0000000927197c20 */ /* 0x000fe20008400000 */
[----:B------:R-:W-:Y:S01]  /*fe20*/  LOP3.LUT R115, R124, 0x1c, RZ, 0xc0, !PT ;  /* 0x0000001c7c737812 */ /* 0x000fe200078ec0ff */
[----:B------:R-:W-:Y:S01]  /*fe30*/  FMUL R57, R18, UR9 ;  /* 0x0000000912397c20 */ /* 0x000fe20008400000 */
[----:B------:R-:W-:Y:S01]  /*fe40*/  SEL R95, RZ, 0x7fff8, P3 ;  /* 0x0007fff8ff5f7807 */ /* 0x000fe20001800000 */
[----:B------:R-:W-:Y:S01]  /*fe50*/  FMUL R39, R16, UR9 ;  /* 0x0000000910277c20 */ /* 0x000fe20008400000 */
[----:B------:R-:W-:Y:S01]  /*fe60*/  LOP3.LUT R109, R124, 0x1c, RZ, 0xc0, !PT ;  /* 0x0000001c7c6d7812 */ /* 0x000fe200078ec0ff */
[----:B------:R-:W-:Y:S01]  /*fe70*/  FMUL R18, R78, UR9 ;  /* 0x000000094e127c20 */ /* 0x000fe20008400000 */
[----:B------:R-:W-:-:S02]  /*fe80*/  LEA.HI R111, R111, 0x48, RZ, 0x1e ;  /* 0x000000486f6f7811 */ /* 0x000fc400078ff0ff */
[----:B------:R-:W-:Y:S01]  /*fe90*/  SHF.L.U32 R110, R125, 0x8, RZ ;  /* 0x000000087d6e7819 */ /* 0x000fe200000006ff */
[----:B------:R-:W-:Y:S01]  /*fea0*/  FMUL R16, R42, UR9 ;  /* 0x000000092a107c20 */ /* 0x000fe20008400000 */
[----:B------:R-:W-:Y:S01]  /*feb0*/  IADD3 R68, PT, PT, R92, R94, R68 ;  /* 0x0000005e5c447210 */ /* 0x000fe20007ffe044 */
[----:B------:R-:W-:Y:S01]  /*fec0*/  FMUL R92, R36, UR9 ;  /* 0x00000009245c7c20 */ /* 0x000fe20008400000 */
[----:B------:R-:W-:Y:S01]  /*fed0*/  ISETP.GT.U32.AND P3, PT, R10, R120, PT ;  /* 0x000000780a00720c */ /* 0x000fe20003f64070 */
[----:B------:R-:W-:Y:S01]  /*fee0*/  IMAD.IADD R116, R116, 0x1, R117 ;  /* 0x0000000174747824 */ /* 0x000fe200078e0275 */
[----:B------:R-:W-:Y:S01]  /*fef0*/  IADD3 R118, PT, PT, R118, R119, RZ ;  /* 0x0000007776767210 */ /* 0x000fe20007ffe0ff */
[----:B------:R-:W-:Y:S01]  /*ff00*/  FMUL R36, R17, UR9 ;  /* 0x0000000911247c20 */ /* 0x000fe20008400000 */
[----:B------:R-:W-:Y:S01]  /*ff10*/  LOP3.LUT R107, R124, 0x1c, RZ, 0xc0, !PT ;  /* 0x0000001c7c6b7812 */ /* 0x000fe200078ec0ff */
[----:B------:R-:W-:Y:S01]  /*ff20*/  IMAD.IADD R112, R112, 0x1, R113 ;  /* 0x0000000170707824 */ /* 0x000fe200078e0271 */
[----:B------:R-:W-:Y:S01]  /*ff30*/  LEA.HI R115, R115, 0x58, RZ, 0x1e ;  /* 0x0000005873737811 */ /* 0x000fe200078ff0ff */
[----:B------:R-:W-:Y:S01]  /*ff40*/  FMUL R17, R40, UR9 ;  /* 0x0000000928117c20 */ /* 0x000fe20008400000 */
[----:B------:R-:W-:Y:S01]  /*ff50*/  ISETP.GT.U32.AND.EX P2, PT, R6, RZ, PT, P2 ;  /* 0x000000ff0600720c */ /* 0x000fe20003f44120 */
[----:B------:R-:W-:Y:S01]  /*ff60*/  IMAD.SHL.U32 R114, R125, 0x100, RZ ;  /* 0x000001007d727824 */ /* 0x000fe200078e00ff */
[----:B------:R-:W-:Y:S01]  /*ff70*/  LOP3.LUT R103, R124, 0x1c, RZ, 0xc0, !PT ;  /* 0x0000001c7c677812 */ /* 0x000fe200078ec0ff */
[----:B------:R-:W-:Y:S01]  /*ff80*/  IMAD.IADD R110, R110, 0x1, R111 ;  /* 0x000000016e6e7824 */ /* 0x000fe200078e026f */
[----:B------:R-:W-:Y:S01]  /*ff90*/  LEA.HI R109, R109, 0x40, RZ, 0x1e ;  /* 0x000000406d6d7811 */ /* 0x000fe200078ff0ff */
[----:B------:R-:W-:Y:S01]  /*ffa0*/  IMAD.SHL.U32 R108, R125, 0x100, RZ ;  /* 0x000001007d6c7824 */ /* 0x000fe200078e00ff */
[----:B------:R-:W-:-:S02]  /*ffb0*/  ISETP.GT.U32.AND P4, PT, R10, R118, PT ;  /* 0x000000760a00720c */ /* 0x000fc40003f84070 */
[----:B------:R-:W-:Y:S02]  /*ffc0*/  ISETP.GT.U32.AND.EX P3, PT, R6, RZ, PT, P3 ;  /* 0x000000ff0600720c */ /* 0x000fe40003f64130 */
[----:B------:R-:W-:Y:S01]  /*ffd0*/  LOP3.LUT R101, R124, 0x1c, RZ, 0xc0, !PT ;  /* 0x0000001c7c657812 */ /* 0x000fe200078ec0ff */
[----:B------:R-:W-:Y:S01]  /*ffe0*/  FMUL R40, R79, UR9 ;  /* 0x000000094f287c20 */ /* 0x000fe20008400000 */
[----:B------:R-:W-:Y:S01]  /*fff0*/  FSEL R3, R18, -INF , !P5 ;  /* 0xff80000012037808 */ /* 0x000fe20006800000 */
[----:B------:R-:W-:Y:S01]  /*10000*/  IMAD.SHL.U32 R106, R125, 0x100, RZ ;  /* 0x000001007d6a7824 */ /* 0x000fe200078e00ff */
[----:B------:R-:W-:Y:S01]  /*10010*/  LEA.HI R107, R107, 0x38, RZ, 0x1e ;  /* 0x000000386b6b7811 */ /* 0x000fe200078ff0ff */
[----:B------:R-:W-:Y:S01]  /*10020*/  FMUL R58, R58, UR9 ;  /* 0x000000093a3a7c20 */ /* 0x000fe20008400000 */
[----:B------:R-:W-:Y:S01]  /*10030*/  ISETP.GT.U32.AND P5, PT, R10, R116, PT ;  /* 0x000000740a00720c */ /* 0x000fe20003fa4070 */
[----:B------:R-:W-:Y:S01]  /*10040*/  IMAD.IADD R114, R114, 0x1, R115 ;  /* 0x0000000172727824 */ /* 0x000fe200078e0273 */
[----:B------:R-:W-:Y:S01]  /*10050*/  FSEL R16, R16, -INF , !P2 ;  /* 0xff80000010107808 */ /* 0x000fe20005000000 */
[----:B------:R-:W-:Y:S01]  /*10060*/  IMAD.SHL.U32 R102, R125, 0x100, RZ ;  /* 0x000001007d667824 */ /* 0x000fe200078e00ff */
[----:B------:R-:W-:Y:S01]  /*10070*/  LEA.HI R103, R103, 0x28, RZ, 0x1e ;  /* 0x0000002867677811 */ /* 0x000fe200078ff0ff */
[----:B------:R-:W-:Y:S01]  /*10080*/  IMAD.IADD R108, R108, 0x1, R109 ;  /* 0x000000016c6c7824 */ /* 0x000fe200078e026d */
[----:B------:R-:W-:Y:S01]  /*10090*/  ISETP.GT.U32.AND P2, PT, R10, R112, PT ;  /* 0x000000700a00720c */ /* 0x000fe20003f44070 */
[----:B------:R-:W-:Y:S01]  /*100a0*/  FMUL R56, R56, UR9 ;  /* 0x0000000938387c20 */ /* 0x000fe20008400000 */
[----:B------:R-:W-:Y:S01]  /*100b0*/  ISETP.GT.U32.AND.EX P4, PT, R6, RZ, PT, P4 ;  /* 0x000000ff0600720c */ /* 0x000fe20003f84140 */
[----:B------:R-:W-:Y:S01]  /*100c0*/  IMAD.SHL.U32 R100, R125, 0x100, RZ ;  /* 0x000001007d647824 */ /* 0x000fe200078e00ff */
[----:B------:R-:W-:-:S02]  /*100d0*/  FSEL R17, R17, -INF , !P3 ;  /* 0xff80000011117808 */ /* 0x000fc40005800000 */
[----:B------:R-:W-:Y:S02]  /*100e0*/  LEA.HI R101, R101, 0x20, RZ, 0x1e ;  /* 0x0000002065657811 */ /* 0x000fe400078ff0ff */
[----:B------:R-:W-:Y:S01]  /*100f0*/  LOP3.LUT R99, R124, 0x1c, RZ, 0xc0, !PT ;  /* 0x0000001c7c637812 */ /* 0x000fe200078ec0ff */
[----:B------:R-:W-:Y:S01]  /*10100*/  IMAD.IADD R106, R106, 0x1, R107 ;  /* 0x000000016a6a7824 */ /* 0x000fe200078e026b */
[----:B------:R-:W-:Y:S02]  /*10110*/  ISETP.GT.U32.AND P3, PT, R10, R110, PT ;  /* 0x0000006e0a00720c */ /* 0x000fe40003f64070 */
[----:B------:R-:W-:Y:S01]  /*10120*/  LOP3.LUT R105, R124, 0x1c, RZ, 0xc0, !PT ;  /* 0x0000001c7c697812 */ /* 0x000fe200078ec0ff */
[----:B------:R-:W-:Y:S01]  /*10130*/  FMUL R88, R24, UR9 ;  /* 0x0000000918587c20 */ /* 0x000fe20008400000 */
[----:B------:R-:W-:Y:S01]  /*10140*/  LOP3.LUT R93, R93, 0x3, RZ, 0xc0, !PT ;  /* 0x000000035d5d7812 */ /* 0x000fe200078ec0ff */
[----:B------:R-:W-:Y:S01]  /*10150*/  IMAD.IADD R102, R102, 0x1, R103 ;  /* 0x0000000166667824 */ /* 0x000fe200078e0267 */
[----:B------:R-:W-:-:S02]  /*10160*/  ISETP.GT.U32.AND.EX P5, PT, R6, RZ, PT, P5 ;  /* 0x000000ff0600720c */ /* 0x000fc40003fa4150 */
[----:B------:R-:W-:Y:S01]  /*10170*/  LOP3.LUT R87, R124, 0x1c, RZ, 0xc0, !PT ;  /* 0x0000001c7c577812 */ /* 0x000fe200078ec0ff */
[----:B------:R-:W-:Y:S01]  /*10180*/  FMUL R24, R37, UR9 ;  /* 0x0000000925187c20 */ /* 0x000fe20008400000 */
[----:B------:R-:W-:Y:S01]  /*10190*/  FSEL R4, R40, -INF , !P1 ;  /* 0xff80000028047808 */ /* 0x000fe20004800000 */
[----:B------:R-:W-:Y:S01]  /*101a0*/  IMAD.SHL.U32 R104, R125, 0x100, RZ ;  /* 0x000001007d687824 */ /* 0x000fe200078e00ff */
[----:B------:R-:W-:Y:S01]  /*101b0*/  ISETP.GT.U32.AND.EX P2, PT, R6, RZ, PT, P2 ;  /* 0x000000ff0600720c */ /* 0x000fe20003f44120 */
[----:B------:R-:W-:Y:S01]  /*101c0*/  FMUL R37, R19, UR9 ;  /* 0x0000000913257c20 */ /* 0x000fe20008400000 */
[----:B------:R-:W-:Y:S01]  /*101d0*/  ISETP.GT.U32.AND P1, PT, R10, R114, PT ;  /* 0x000000720a00720c */ /* 0x000fe20003f24070 */
[----:B------:R-:W-:Y:S01]  /*101e0*/  IMAD.IADD R100, R100, 0x1, R101 ;  /* 0x0000000164647824 */ /* 0x000fe200078e0265 */
[----:B------:R-:W-:Y:S01]  /*101f0*/  FSEL R18, R58, -INF , !P4 ;  /* 0xff8000003a127808 */ /* 0x000fe20006000000 */
[----:B------:R-:W-:Y:S01]  /*10200*/  IMAD.SHL.U32 R96, R125, 0x100, RZ ;  /* 0x000001007d607824 */ /* 0x000fe200078e00ff */
[----:B------:R-:W-:Y:S01]  /*10210*/  LEA.HI R99, R99, 0x18, RZ, 0x1e ;  /* 0x0000001863637811 */ /* 0x000fe200078ff0ff */
[----:B------:R-:W-:Y:S01]  /*10220*/  FMUL R19, R43, UR9 ;  /* 0x000000092b137c20 */ /* 0x000fe20008400000 */
[----:B------:R-:W-:-:S02]  /*10230*/  ISETP.GT.U32.AND P4, PT, R10, R108, PT ;  /* 0x0000006c0a00720c */ /* 0x000fc40003f84070 */
[----:B------:R-:W-:Y:S02]  /*10240*/  LEA.HI R105, R105, 0x30, RZ, 0x1e ;  /* 0x0000003069697811 */ /* 0x000fe400078ff0ff */
[----:B------:R-:W-:Y:S02]  /*10250*/  ISETP.GT.U32.AND.EX P3, PT, R6, RZ, PT, P3 ;  /* 0x000000ff0600720c */ /* 0x000fe40003f64130 */
[----:B------:R-:W-:Y:S01]  /*10260*/  IADD3 R11, PT, PT, R93, R95, R11 ;  /* 0x0000005f5d0b7210 */ /* 0x000fe20007ffe00b */
[----:B------:R-:W-:Y:S01]  /*10270*/  FMUL R93, R38, UR9 ;  /* 0x00000009265d7c20 */ /* 0x000fe20008400000 */
[----:B------:R-:W-:Y:S02]  /*10280*/  FSEL R56, R56, -INF , !P5 ;  /* 0xff80000038387808 */ /* 0x000fe40006800000 */
[----:B------:R-:W-:Y:S02]  /*10290*/  LEA.HI R87, R87, 0x10, RZ, 0x1e ;  /* 0x0000001057577811 */ /* 0x000fe400078ff0ff */
[----:B------:R-:W-:-:S02]  /*102a0*/  SHF.L.U32 R86, R125, 0x8, RZ ;  /* 0x000000087d567819 */ /* 0x000fc400000006ff */
[----:B------:R-:W-:Y:S02]  /*102b0*/  ISETP.GT.U32.AND P5, PT, R10, R106, PT ;  /* 0x0000006a0a00720c */ /* 0x000fe40003fa4070 */
[----:B------:R-:W-:Y:S01]  /*102c0*/  FSEL R43, R92, -INF , !P2 ;  /* 0xff8000005c2b7808 */ /* 0x000fe20005000000 */
[----:B------:R-:W-:Y:S01]  /*102d0*/  IMAD.IADD R96, R96, 0x1, R99 ;  /* 0x0000000160607824 */ /* 0x000fe200078e0263 */
[----:B------:R-:W-:Y:S02]  /*102e0*/  ISETP.GT.U32.AND.EX P1, PT, R6, RZ, PT, P1 ;  /* 0x000000ff0600720c */ /* 0x000fe40003f24110 */
[----:B------:R-:W-:Y:S02]  /*102f0*/  ISETP.GT.U32.AND P2, PT, R10, R102, PT ;  /* 0x000000660a00720c */ /* 0x000fe40003f44070 */
[----:B------:R-:W-:Y:S02]  /*10300*/  LOP3.LUT R85, R124, 0x1c, RZ, 0xc0, !PT ;  /* 0x0000001c7c557812 */ /* 0x000fe400078ec0ff */
[----:B------:R-:W-:-:S02]  /*10310*/  IADD3 R104, PT, PT, R104, R105, RZ ;  /* 0x0000006968687210 */ /* 0x000fc40007ffe0ff */
[----:B------:R-:W-:Y:S02]  /*10320*/  ISETP.GT.U32.AND.EX P4, PT, R6, RZ, PT, P4 ;  /* 0x000000ff0600720c */ /* 0x000fe40003f84140 */
[----:B------:R-:W-:Y:S01]  /*10330*/  FSEL R42, R89, -INF , !P3 ;  /* 0xff800000592a7808 */ /* 0x000fe20005800000 */
[----:B------:R-:W-:Y:S01]  /*10340*/  IMAD.IADD R86, R86, 0x1, R87 ;  /* 0x0000000156567824 */ /* 0x000fe200078e0257 */
[----:B------:R-:W-:Y:S01]  /*10350*/  ISETP.GT.U32.AND P3, PT, R10, R100, PT ;  /* 0x000000640a00720c */ /* 0x000fe20003f64070 */
[----:B------:R-:W-:Y:S01]  /*10360*/  FMUL R22, R22, UR9 ;  /* 0x0000000916167c20 */ /* 0x000fe20008400000 */
[C---:B------:R-:W-:Y:S01]  /*10370*/  ISETP.GT.U32.AND.EX P5, PT, R6.reuse, RZ, PT, P5 ;  /* 0x000000ff0600720c */ /* 0x040fe20003fa4150 */
[----:B------:R-:W-:Y:S01]  /*10380*/  FMUL R38, R41, UR9 ;  /* 0x0000000929267c20 */ /* 0x000fe20008400000 */
[----:B------:R-:W-:Y:S01]  /*10390*/  FSEL R40, R93, -INF , !P1 ;  /* 0xff8000005d287808 */ /* 0x000fe20004800000 */
[----:B------:R-:W-:Y:S01]  /*103a0*/  IMAD.SHL.U32 R84, R125, 0x100, RZ ;  /* 0x000001007d547824 */ /* 0x000fe200078e00ff */
[----:B------:R-:W-:Y:S01]  /*103b0*/  LEA.HI R85, R85, 0x8, RZ, 0x1e ;  /* 0x0000000855557811 */ /* 0x000fe200078ff0ff */
[----:B------:R-:W-:Y:S01]  /*103c0*/  IMAD.SHL.U32 R83, R125, 0x100, RZ ;  /* 0x000001007d537824 */ /* 0x000fe200078e00ff */
[----:B------:R-:W-:Y:S01]  /*103d0*/  ISETP.GT.U32.AND.EX P2, PT, R6, RZ, PT, P2 ;  /* 0x000000ff0600720c */ /* 0x000fe20003f44120 */
[----:B------:R-:W-:Y:S01]  /*103e0*/  FMUL R20, R20, UR9 ;  /* 0x0000000914147c20 */ /* 0x000fe20008400000 */
[----:B------:R-:W-:Y:S01]  /*103f0*/  ISETP.GT.U32.AND P1, PT, R10, R104, PT ;  /* 0x000000680a00720c */ /* 0x000fe20003f24070 */
[----:B------:R-:W-:Y:S01]  /*10400*/  FMUL R91, R27, UR9 ;  /* 0x000000091b5b7c20 */ /* 0x000fe20008400000 */
[----:B------:R-:W-:Y:S01]  /*10410*/  FSEL R41, R88, -INF , !P4 ;  /* 0xff80000058297808 */ /* 0x000fe20006000000 */
[----:B------:R-:W-:Y:S01]  /*10420*/  FMUL R27, R59, UR9 ;  /* 0x000000093b1b7c20 */ /* 0x000fe20008400000 */
[----:B------:R-:W-:-:S02]  /*10430*/  ISETP.GT.U32.AND P4, PT, R10, R96, PT ;  /* 0x000000600a00720c */ /* 0x000fc40003f84070 */
[----:B------:R-:W-:Y:S02]  /*10440*/  LOP3.LUT R2, R124, 0x1c, RZ, 0xc0, !PT ;  /* 0x0000001c7c027812 */ /* 0x000fe400078ec0ff */
[----:B------:R-:W-:Y:S02]  /*10450*/  ISETP.GT.U32.AND.EX P3, PT, R6, RZ, PT, P3 ;  /* 0x000000ff0600720c */ /* 0x000fe40003f64130 */
[----:B------:R-:W-:Y:S01]  /*10460*/  FSEL R57, R57, -INF , !P5 ;  /* 0xff80000039397808 */ /* 0x000fe20006800000 */
[----:B------:R-:W-:Y:S01]  /*10470*/  IMAD.IADD R84, R84, 0x1, R85 ;  /* 0x0000000154547824 */ /* 0x000fe200078e0255 */
[----:B------:R-:W-:Y:S02]  /*10480*/  ISETP.GT.U32.AND P5, PT, R10, R86, PT ;  /* 0x000000560a00720c */ /* 0x000fe40003fa4070 */
[----:B------:R-:W-:Y:S01]  /*10490*/  FSEL R59, R22, -INF , !P2 ;  /* 0xff800000163b7808 */ /* 0x000fe20005000000 */
[----:B------:R-:W-:Y:S01]  /*104a0*/  FMUL R22, R50, UR9 ;  /* 0x0000000932167c20 */ /* 0x000fe20008400000 */
[----:B------:R-:W-:-:S02]  /*104b0*/  ISETP.GT.U32.AND.EX P1, PT, R6, RZ, PT, P1 ;  /* 0x000000ff0600720c */ /* 0x000fc40003f24110 */
[----:B------:R-:W-:Y:S02]  /*104c0*/  LEA.HI R2, R2, R83, RZ, 0x1e ;  /* 0x0000005302027211 */ /* 0x000fe400078ff0ff */
[----:B------:R-:W-:Y:S02]  /*104d0*/  ISETP.GT.U32.AND.EX P4, PT, R6, RZ, PT, P4 ;  /* 0x000000ff0600720c */ /* 0x000fe40003f84140 */
[----:B------:R-:W-:Y:S01]  /*104e0*/  FSEL R50, R20, -INF , !P3 ;  /* 0xff80000014327808 */ /* 0x000fe20005800000 */
[----:B------:R-:W-:Y:S01]  /*104f0*/  FMUL R20, R48, UR9 ;  /* 0x0000000930147c20 */ /* 0x000fe20008400000 */
[----:B------:R-:W-:Y:S02]  /*10500*/  ISETP.GT.U32.AND.EX P5, PT, R6, RZ, PT, P5 ;  /* 0x000000ff0600720c */ /* 0x000fe40003fa4150 */
[----:B------:R-:W-:Y:S02]  /*10510*/  FSEL R58, R39, -INF , !P1 ;  /* 0xff800000273a7808 */ /* 0x000fe40004800000 */
[----:B------:R-:W-:-:S02]  /*10520*/  ISETP.GT.U32.AND P1, PT, R10, R84, PT ;  /* 0x000000540a00720c */ /* 0x000fc40003f24070 */
[C---:B------:R-:W-:Y:S02]  /*10530*/  ISETP.GT.U32.AND P2, PT, R10.reuse, R2, PT ;  /* 0x000000020a00720c */ /* 0x040fe40003f44070 */
[----:B------:R-:W-:Y:S02]  /*10540*/  ISETP.GE.U32.AND P3, PT, R10, R122, PT ;  /* 0x0000007a0a00720c */ /* 0x000fe40003f66070 */
[----:B------:R-:W-:Y:S01]  /*10550*/  FSEL R78, R22, -INF , !P4 ;  /* 0xff800000164e7808 */ /* 0x000fe20006000000 */
[----:B------:R-:W-:Y:S01]  /*10560*/  FMUL R22, R62, UR9 ;  /* 0x000000093e167c20 */ /* 0x000fe20008400000 */
[----:B------:R-:W-:Y:S01]  /*10570*/  FSEL R62, R20, -INF , !P5 ;  /* 0xff800000143e7808 */ /* 0x000fe20006800000 */
[----:B------:R-:W-:Y:S01]  /*10580*/  FMUL R20, R60, UR9 ;  /* 0x000000093c147c20 */ /* 0x000fe20008400000 */
[C---:B------:R-:W-:Y:S02]  /*10590*/  ISETP.GT.U32.AND.EX P1, PT, R6.reuse, RZ, PT, P1 ;  /* 0x000000ff0600720c */ /* 0x040fe40003f24110 */
[----:B------:R-:W-:-:S02]  /*105a0*/  ISETP.GT.U32.AND.EX P2, PT, R6, RZ, PT, P2 ;  /* 0x000000ff0600720c */ /* 0x000fc40003f44120 */
[----:B------:R-:W-:Y:S02]  /*105b0*/  ISETP.GE.U32.AND.EX P3, PT, R6, RZ, PT, P3 ;  /* 0x000000ff0600720c */ /* 0x000fe40003f66130 */
[----:B------:R-:W-:Y:S02]  /*105c0*/  FSEL R89, R22, -INF , !P1 ;  /* 0xff80000016597808 */ /* 0x000fe40004800000 */
[----:B------:R-:W-:Y:S02]  /*105d0*/  FSEL R88, R20, -INF , !P2 ;  /* 0xff80000014587808 */ /* 0x000fe40005000000 */
[----:B------:R-:W-:Y:S02]  /*105e0*/  FSEL R19, R19, -INF , !P3 ;  /* 0xff80000013137808 */ /* 0x000fe40005800000 */
[C---:B------:R-:W-:Y:S02]  /*105f0*/  ISETP.GE.U32.AND P5, PT, R10.reuse, R118, PT ;  /* 0x000000760a00720c */ /* 0x040fe40003fa6070 */
[----:B------:R-:W-:-:S02]  /*10600*/  ISETP.GE.U32.AND P1, PT, R10, R116, PT ;  /* 0x000000740a00720c */ /* 0x000fc40003f26070 */
[C---:B------:R-:W-:Y:S02]  /*10610*/  ISETP.GE.U32.AND P2, PT, R10.reuse, R114, PT ;  /* 0x000000720a00720c */ /* 0x040fe40003f46070 */
[----:B------:R-:W-:Y:S02]  /*10620*/  ISETP.GE.U32.AND P3, PT, R10, R112, PT ;  /* 0x000000700a00720c */ /* 0x000fe40003f66070 */
[C---:B------:R-:W-:Y:S02]  /*10630*/  ISETP.GE.U32.AND.EX P5, PT, R6.reuse, RZ, PT, P5 ;  /* 0x000000ff0600720c */ /* 0x040fe40003fa6150 */
[C---:B------:R-:W-:Y:S02]  /*10640*/  ISETP.GE.U32.AND.EX P1, PT, R6.reuse, RZ, PT, P1 ;  /* 0x000000ff0600720c */ /* 0x040fe40003f26110 */
[C---:B------:R-:W-:Y:S02]  /*10650*/  ISETP.GE.U32.AND.EX P2, PT, R6.reuse, RZ, PT, P2 ;  /* 0x000000ff0600720c */ /* 0x040fe40003f46120 */
[----:B------:R-:W-:-:S02]  /*10660*/  ISETP.GE.U32.AND.EX P3, PT, R6, RZ, PT, P3 ;  /* 0x000000ff0600720c */ /* 0x000fc40003f66130 */
[----:B------:R-:W-:Y:S02]  /*10670*/  FSEL R60, R27, -INF , !P5 ;  /* 0xff8000001b3c7808 */ /* 0x000fe40006800000 */
[----:B------:R-:W-:Y:S02]  /*10680*/  FSEL R79, R26, -INF , !P1 ;  /* 0xff8000001a4f7808 */ /* 0x000fe40004800000 */
[----:B------:R-:W-:Y:S02]  /*10690*/  FSEL R92, R25, -INF , !P2 ;  /* 0xff800000195c7808 */ /* 0x000fe40005000000 */
[----:B------:R-:W-:Y:S02]  /*106a0*/  FSEL R94, R24, -INF , !P3 ;  /* 0xff800000185e7808 */ /* 0x000fe40005800000 */
[----:B------:R-:W0:Y:S01]  /*106b0*/  LDSM.16.MT88.4 R24, [R81+UR6+0x3e100] ;  /* 0x03e100065118783b */ /* 0x000e220008004200 */
[----:B------:R-:W-:-:S04]  /*106c0*/  ISETP.GE.U32.AND P4, PT, R10, R120, PT ;  /* 0x000000780a00720c */ /* 0x000fc80003f86070 */
[----:B------:R-:W-:Y:S02]  /*106d0*/  ISETP.GE.U32.AND.EX P4, PT, R6, RZ, PT, P4 ;  /* 0x000000ff0600720c */ /* 0x000fe40003f86140 */
[----:B------:R-:W-:Y:S02]  /*106e0*/  ISETP.GE.U32.AND P5, PT, R10, R108, PT ;  /* 0x0000006c0a00720c */ /* 0x000fe40003fa6070 */
[----:B------:R-:W-:Y:S02]  /*106f0*/  FSEL R48, R38, -INF , !P4 ;  /* 0xff80000026307808 */ /* 0x000fe40006000000 */
[C---:B------:R-:W-:Y:S02]  /*10700*/  ISETP.GE.U32.AND P4, PT, R10.reuse, R110, PT ;  /* 0x0000006e0a00720c */ /* 0x040fe40003f86070 */
[C---:B------:R-:W-:Y:S02]  /*10710*/  ISETP.GE.U32.AND P1, PT, R10.reuse, R106, PT ;  /* 0x0000006a0a00720c */ /* 0x040fe40003f26070 */
[----:B------:R-:W-:-:S02]  /*10720*/  ISETP.GE.U32.AND P2, PT, R10, R104, PT ;  /* 0x000000680a00720c */ /* 0x000fc40003f46070 */
[----:B------:R-:W-:Y:S01]  /*10730*/  ISETP.GE.U32.AND P3, PT, R10, R102, PT ;  /* 0x000000660a00720c */ /* 0x000fe20003f66070 */
[----:B------:R-:W-:Y:S01]  /*10740*/  FMUL R23, R23, UR9 ;  /* 0x0000000917177c20 */ /* 0x000fe20008400000 */
[C---:B------:R-:W-:Y:S02]  /*10750*/  ISETP.GE.U32.AND.EX P5, PT, R6.reuse, RZ, PT, P5 ;  /* 0x000000ff0600720c */ /* 0x040fe40003fa6150 */
[C---:B------:R-:W-:Y:S02]  /*10760*/  ISETP.GE.U32.AND.EX P4, PT, R6.reuse, RZ, PT, P4 ;  /* 0x000000ff0600720c */ /* 0x040fe40003f86140 */
[C---:B------:R-:W-:Y:S02]  /*10770*/  ISETP.GE.U32.AND.EX P1, PT, R6.reuse, RZ, PT, P1 ;  /* 0x000000ff0600720c */ /* 0x040fe40003f26110 */
[C---:B------:R-:W-:Y:S02]  /*10780*/  ISETP.GE.U32.AND.EX P2, PT, R6.reuse, RZ, PT, P2 ;  /* 0x000000ff0600720c */ /* 0x040fe40003f46120 */
[----:B------:R-:W-:-:S02]  /*10790*/  ISETP.GE.U32.AND.EX P3, PT, R6, RZ, PT, P3 ;  /* 0x000000ff0600720c */ /* 0x000fc40003f66130 */
[----:B------:R-:W-:Y:S02]  /*107a0*/  FSEL R93, R90, -INF , !P5 ;  /* 0xff8000005a5d7808 */ /* 0x000fe40006800000 */
[----:B------:R-:W-:Y:S02]  /*107b0*/  ISETP.GE.U32.AND P5, PT, R10, R96, PT ;  /* 0x000000600a00720c */ /* 0x000fe40003fa6070 */
[----:B------:R-:W-:Y:S02]  /*107c0*/  FSEL R91, R91, -INF , !P4 ;  /* 0xff8000005b5b7808 */ /* 0x000fe40006000000 */
[----:B------:R-:W-:Y:S02]  /*107d0*/  FSEL R90, R37, -INF , !P1 ;  /* 0xff800000255a7808 */ /* 0x000fe40004800000 */
[----:B------:R-:W-:Y:S02]  /*107e0*/  FSEL R95, R36, -INF , !P2 ;  /* 0xff800000245f7808 */ /* 0x000fe40005000000 */
[----:B------:R-:W-:Y:S01]  /*107f0*/  FSEL R96, R23, -INF , !P3 ;  /* 0xff80000017607808 */ /* 0x000fe20005800000 */
[----:B------:R-:W1:Y:S01]  /*10800*/  LDSM.16.MT88.4 R36, [R0+UR6+0x3e100] ;  /* 0x03e100060024783b */ /* 0x000e620008004200 */
[----:B------:R-:W-:-:S02]  /*10810*/  ISETP.GE.U32.AND P4, PT, R10, R100, PT ;  /* 0x000000640a00720c */ /* 0x000fc40003f86070 */
[C---:B------:R-:W-:Y:S02]  /*10820*/  ISETP.GE.U32.AND P1, PT, R10.reuse, R86, PT ;  /* 0x000000560a00720c */ /* 0x040fe40003f26070 */
[C---:B------:R-:W-:Y:S02]  /*10830*/  ISETP.GE.U32.AND P2, PT, R10.reuse, R84, PT ;  /* 0x000000540a00720c */ /* 0x040fe40003f46070 */
[----:B------:R-:W-:Y:S01]  /*10840*/  ISETP.GE.U32.AND P3, PT, R10, R2, PT ;  /* 0x000000020a00720c */ /* 0x000fe20003f66070 */
[----:B------:R-:W-:Y:S01]  /*10850*/  IMAD.SHL.U32 R10, R97, 0x100, RZ ;  /* 0x00000100610a7824 */ /* 0x000fe200078e00ff */
[----:B------:R-:W-:-:S04]  /*10860*/  LOP3.LUT R20, R69, 0xf, RZ, 0xc0, !PT ;  /* 0x0000000f45147812 */ /* 0x000fc800078ec0ff */
[----:B------:R-:W-:Y:S02]  /*10870*/  LOP3.LUT R10, R10, 0xf00, RZ, 0xe2, !PT ;  /* 0x00000f000a0a7812 */ /* 0x000fe400078ee2ff */
[----:B------:R-:W-:Y:S01]  /*10880*/  LEA R9, R9, R20, 0x4 ;  /* 0x0000001409097211 */ /* 0x000fe200078e20ff */
[----:B------:R-:W-:Y:S01]  /*10890*/  IMAD.SHL.U32 R8, R8, 0x100, RZ ;  /* 0x0000010008087824 */ /* 0x000fe200078e00ff */
[----:B------:R-:W-:Y:S01]  /*108a0*/  LOP3.LUT R22, R68, 0xf, RZ, 0xc0, !PT ;  /* 0x0000000f44167812 */ /* 0x000fe200078ec0ff */
[----:B------:R-:W-:Y:S01]  /*108b0*/  IMAD R7, R7, 0x1000, R10 ;  /* 0x0000100007077824 */ /* 0x000fe200078e020a */
[----:B------:R-:W-:Y:S02]  /*108c0*/  LOP3.LUT R23, R9, 0xff, RZ, 0xc0, !PT ;  /* 0x000000ff09177812 */ /* 0x000fe400078ec0ff */
[----:B------:R-:W-:Y:S01]  /*108d0*/  LOP3.LUT R20, R8, 0xf00, RZ, 0xe2, !PT ;  /* 0x00000f0008147812 */ /* 0x000fe200078ee2ff */
[----:B------:R-:W-:Y:S02]  /*108e0*/  IMAD R22, R11, 0x10, R22 ;  /* 0x000000100b167824 */ /* 0x000fe400078e0216 */
[----:B------:R-:W-:Y:S01]  /*108f0*/  IMAD.IADD R7, R7, 0x1, R23 ;  /* 0x0000000107077824 */ /* 0x000fe200078e0217 */
[----:B------:R-:W2:Y:S01]  /*10900*/  LDSM.16.MT88.4 R8, [R82+UR6+0x3e100] ;  /* 0x03e100065208783b */ /* 0x000ea20008004200 */
[----:B------:R-:W-:Y:S01]  /*10910*/  IMAD R20, R98, 0x1000, R20 ;  /* 0x0000100062147824 */ /* 0x000fe200078e0214 */
[----:B------:R-:W-:Y:S01]  /*10920*/  LOP3.LUT R22, R22, 0xff, RZ, 0xc0, !PT ;  /* 0x000000ff16167812 */ /* 0x000fe200078ec0ff */
[----:B0-----:R-:W-:Y:S01]  /*10930*/  HMMA.16816.F32 R24, R24, R70, R44 ;  /* 0x000000461818723c */ /* 0x001fe2000000182c */
[----:B------:R-:W-:Y:S01]  /*10940*/  LOP3.LUT R7, R7, 0xffff, RZ, 0xc0, !PT ;  /* 0x0000ffff07077812 */ /* 0x000fe200078ec0ff */
[----:B------:R-:W-:Y:S01]  /*10950*/  FMUL R47, R21, UR9 ;  /* 0x00000009152f7c20 */ /* 0x000fe20008400000 */
[----:B------:R-:W-:-:S02]  /*10960*/  ISETP.GE.U32.AND.EX P4, PT, R6, RZ, PT, P4 ;  /* 0x000000ff0600720c */ /* 0x000fc40003f86140 */
[----:B------:R-:W-:Y:S01]  /*10970*/  SHF.R.U32.HI R44, RZ, 0xf, R7 ;  /* 0x0000000fff2c7819 */ /* 0x000fe20000011607 */
[----:B------:R-:W-:Y:S01]  /*10980*/  FMUL R45, R49, UR9 ;  /* 0x00000009312d7c20 */ /* 0x000fe20008400000 */
[C---:B------:R-:W-:Y:S02]  /*10990*/  ISETP.GE.U32.AND.EX P5, PT, R6.reuse, RZ, PT, P5 ;  /* 0x000000ff0600720c */ /* 0x040fe40003fa6150 */
[C---:B------:R-:W-:Y:S02]  /*109a0*/  ISETP.GE.U32.AND.EX P1, PT, R6.reuse, RZ, PT, P1 ;  /* 0x000000ff0600720c */ /* 0x040fe40003f26110 */
[C---:B------:R-:W-:Y:S02]  /*109b0*/  ISETP.GE.U32.AND.EX P2, PT, R6.reuse, RZ, PT, P2 ;  /* 0x000000ff0600720c */ /* 0x040fe40003f46120 */
[----:B------:R-:W-:Y:S01]  /*109c0*/  ISETP.GE.U32.AND.EX P3, PT, R6, RZ, PT, P3 ;  /* 0x000000ff0600720c */ /* 0x000fe20003f66130 */
[----:B------:R-:W-:Y:S02]  /*109d0*/  IMAD.IADD R6, R20, 0x1, R22 ;  /* 0x0000000114067824 */ /* 0x000fe400078e0216 */
[----:B------:R-:W-:Y:S01]  /*109e0*/  FMUL R51, R51, UR9 ;  /* 0x0000000933337c20 */ /* 0x000fe20008400000 */
[----:B------:R-:W0:Y:S01]  /*109f0*/  LDSM.16.MT88.4 R20, [R81+UR6+0x3e180] ;  /* 0x03e180065114783b */ /* 0x000e220008004200 */
[----:B------:R-:W-:-:S02]  /*10a00*/  FSEL R49, R47, -INF , !P4 ;  /* 0xff8000002f317808 */ /* 0x000fc40006000000 */
[----:B------:R-:W-:Y:S02]  /*10a10*/  LOP3.LUT P4, RZ, R44, 0x1, RZ, 0xc0, !PT ;  /* 0x000000012cff7812 */ /* 0x000fe4000788c0ff */
[--C-:B------:R-:W-:Y:S02]  /*10a20*/  SHF.R.U32.HI R46, RZ, 0xe, R7.reuse ;  /* 0x0000000eff2e7819 */ /* 0x100fe40000011607 */
[----:B------:R-:W-:Y:S02]  /*10a30*/  SHF.R.U32.HI R44, RZ, 0xd, R7 ;  /* 0x0000000dff2c7819 */ /* 0x000fe40000011607 */
[----:B------:R-:W-:Y:S02]  /*10a40*/  FSEL R68, R51, -INF , !P5 ;  /* 0xff80000033447808 */ /* 0x000fe40006800000 */
[----:B------:R-:W-:Y:S02]  /*10a50*/  FSEL R51, R45, -INF , !P1 ;  /* 0xff8000002d337808 */ /* 0x000fe40004800000 */
[----:B------:R-:W-:-:S02]  /*10a60*/  LOP3.LUT P5, RZ, R46, 0x1, RZ, 0xc0, !PT ;  /* 0x000000012eff7812 */ /* 0x000fc400078ac0ff */
[----:B------:R-:W-:Y:S02]  /*10a70*/  LOP3.LUT P1, RZ, R44, 0x1, RZ, 0xc0, !PT ;  /* 0x000000012cff7812 */ /* 0x000fe4000782c0ff */
[----:B------:R-:W3:Y:S01]  /*10a80*/  LDSM.16.MT88.4 R44, [R0+UR6+0x3e180] ;  /* 0x03e18006002c783b */ /* 0x000ee20008004200 */
[----:B-1----:R-:W-:Y:S01]  /*10a90*/  HMMA.16816.F32 R36, R36, R70, R72 ;  /* 0x000000462424723c */ /* 0x002fe20000001848 */
[----:B------:R-:W-:Y:S01]  /*10aa0*/  FMUL R61, R61, UR9 ;  /* 0x000000093d3d7c20 */ /* 0x000fe20008400000 */
[----:B------:R-:W-:-:S06]  /*10ab0*/  SHF.R.U32.HI R72, RZ, 0xc, R7 ;  /* 0x0000000cff487819 */ /* 0x000fcc0000011607 */
[-C--:B--2---:R-:W-:Y:S01]  /*10ac0*/  HMMA.16816.F32 R8, R8, R70.reuse, R64 ;  /* 0x000000460808723c */ /* 0x084fe20000001840 */
[----:B------:R-:W-:Y:S01]  /*10ad0*/  FMUL R63, R63, UR9 ;  /* 0x000000093f3f7c20 */ /* 0x000fe20008400000 */
[--C-:B------:R-:W-:Y:S01]  /*10ae0*/  SHF.R.U32.HI R69, RZ, 0xb, R7.reuse ;  /* 0x0000000bff457819 */ /* 0x100fe20000011607 */
[----:B------:R-:W-:Y:S01]  /*10af0*/  FMUL R52, R52, UR9 ;  /* 0x0000000934347c20 */ /* 0x000fe20008400000 */
[----:B------:R-:W-:Y:S02]  /*10b00*/  FSEL R61, R61, -INF , !P3 ;  /* 0xff8000003d3d7808 */ /* 0x000fe40005800000 */
[----:B------:R-:W-:Y:S02]  /*10b10*/  LOP3.LUT P3, RZ, R72, 0x1, RZ, 0xc0, !PT ;  /* 0x0000000148ff7812 */ /* 0x000fe4000786c0ff */
[--C-:B------:R-:W-:Y:S02]  /*10b20*/  SHF.R.U32.HI R72, RZ, 0xa, R7.reuse ;  /* 0x0000000aff487819 */ /* 0x100fe40000011607 */
[----:B------:R-:W-:Y:S01]  /*10b30*/  FSEL R63, R63, -INF , !P2 ;  /* 0xff8000003f3f7808 */ /* 0x000fe20005000000 */
[----:B------:R-:W-:Y:S01]  /*10b40*/  FMUL R36, R36, UR9 ;  /* 0x0000000924247c20 */ /* 0x000fe20008400000 */
[----:B------:R-:W-:Y:S01]  /*10b50*/  LOP3.LUT P2, RZ, R69, 0x1, RZ, 0xc0, !PT ;  /* 0x0000000145ff7812 */ /* 0x000fe2000784c0ff */
[----:B0-----:R-:W-:Y:S01]  /*10b60*/  HMMA.16816.F32 R20, R20, R70, R32 ;  /* 0x000000461414723c */ /* 0x001fe20000001820 */
[----:B------:R-:W-:Y:S01]  /*10b70*/  FSEL R52, R52, -INF , !P4 ;  /* 0xff80000034347808 */ /* 0x000fe20006000000 */
[----:B------:R-:W-:Y:S01]  /*10b80*/  FMUL R35, R38, UR9 ;  /* 0x0000000926237c20 */ /* 0x000fe20008400000 */
[--C-:B------:R-:W-:Y:S01]  /*10b90*/  SHF.R.U32.HI R32, RZ, 0x6, R7.reuse ;  /* 0x00000006ff207819 */ /* 0x100fe20000011607 */
[----:B------:R-:W-:Y:S01]  /*10ba0*/  FMUL R54, R54, UR9 ;  /* 0x0000000936367c20 */ /* 0x000fe20008400000 */
[----:B------:R-:W-:Y:S01]  /*10bb0*/  LOP3.LUT P4, RZ, R72, 0x1, RZ, 0xc0, !PT ;  /* 0x0000000148ff7812 */ /* 0x000fe2000788c0ff */
[----:B------:R-:W-:Y:S01]  /*10bc0*/  FMUL R24, R24, UR9 ;  /* 0x0000000918187c20 */ /* 0x000fe20008400000 */
[----:B------:R-:W-:-:S02]  /*10bd0*/  SHF.R.U32.HI R65, RZ, 0x9, R7 ;  /* 0x00000009ff417819 */ /* 0x000fc40000011607 */
[----:B------:R-:W-:Y:S02]  /*10be0*/  SHF.R.U32.HI R64, RZ, 0x8, R7 ;  /* 0x00000008ff407819 */ /* 0x000fe40000011607 */
[----:B------:R-:W-:Y:S01]  /*10bf0*/  FSEL R33, R36, -INF , !P2 ;  /* 0xff80000024217808 */ /* 0x000fe20005000000 */
[----:B------:R-:W-:Y:S01]  /*10c00*/  FMUL R66, R26, UR9 ;  /* 0x000000091a427c20 */ /* 0x000fe20008400000 */
[----:B------:R-:W-:Y:S02]  /*10c10*/  LOP3.LUT P2, RZ, R32, 0x1, RZ, 0xc0, !PT ;  /* 0x0000000120ff7812 */ /* 0x000fe4000784c0ff */
[----:B------:R-:W-:Y:S01]  /*10c20*/  FSEL R32, R35, -INF , !P4 ;  /* 0xff80000023207808 */ /* 0x000fe20006000000 */
[----:B------:R-:W-:Y:S01]  /*10c30*/  FMUL R35, R10, UR9 ;  /* 0x000000090a237c20 */ /* 0x000fe20008400000 */
[----:B---3--:R-:W-:Y:S01]  /*10c40*/  HMMA.16816.F32 R12, R44, R70, R12 ;  /* 0x000000462c0c723c */ /* 0x008fe2000000180c */
[----:B------:R-:W-:Y:S01]  /*10c50*/  FSEL R54, R54, -INF , !P5 ;  /* 0xff80000036367808 */ /* 0x000fe20006800000 */
[----:B------:R-:W-:Y:S01]  /*10c60*/  FMUL R36, R8, UR9 ;  /* 0x0000000908247c20 */ /* 0x000fe20008400000 */
[----:B------:R-:W-:-:S02]  /*10c70*/  FSEL R26, R24, -INF , !P1 ;  /* 0xff800000181a7808 */ /* 0x000fc40004800000 */
[----:B------:R-:W-:Y:S02]  /*10c80*/  LOP3.LUT P5, RZ, R65, 0x1, RZ, 0xc0, !PT ;  /* 0x0000000141ff7812 */ /* 0x000fe400078ac0ff */
[----:B------:R-:W-:Y:S02]  /*10c90*/  LOP3.LUT P1, RZ, R64, 0x1, RZ, 0xc0, !PT ;  /* 0x0000000140ff7812 */ /* 0x000fe4000782c0ff */
[--C-:B------:R-:W-:Y:S02]  /*10ca0*/  SHF.R.U32.HI R65, RZ, 0x7, R7.reuse ;  /* 0x00000007ff417819 */ /* 0x100fe40000011607 */
[----:B------:R-:W-:Y:S01]  /*10cb0*/  SHF.R.U32.HI R8, RZ, 0x3, R7 ;  /* 0x00000003ff087819 */ /* 0x000fe20000011607 */
[----:B------:R-:W-:Y:S01]  /*10cc0*/  FMUL R28, R28, UR9 ;  /* 0x000000091c1c7c20 */ /* 0x000fe20008400000 */
[----:B------:R-:W-:Y:S02]  /*10cd0*/  FSEL R24, R66, -INF , !P3 ;  /* 0xff80000042187808 */ /* 0x000fe40005800000 */
[----:B------:R-:W-:-:S02]  /*10ce0*/  FSEL R35, R35, -INF , !P1 ;  /* 0xff80000023237808 */ /* 0x000fc40004800000 */
[----:B------:R-:W-:Y:S02]  /*10cf0*/  LOP3.LUT P3, RZ, R65, 0x1, RZ, 0xc0, !PT ;  /* 0x0000000141ff7812 */ /* 0x000fe4000786c0ff */
[----:B------:R-:W-:Y:S02]  /*10d00*/  LOP3.LUT P1, RZ, R8, 0x1, RZ, 0xc0, !PT ;  /* 0x0000000108ff7812 */ /* 0x000fe4000782c0ff */
[--C-:B------:R-:W-:Y:S02]  /*10d10*/  SHF.R.U32.HI R34, RZ, 0x5, R7.reuse ;  /* 0x00000005ff227819 */ /* 0x100fe40000011607 */
[----:B------:R-:W-:Y:S02]  /*10d20*/  SHF.R.U32.HI R8, RZ, 0x2, R7 ;  /* 0x00000002ff087819 */ /* 0x000fe40000011607 */
[----:B------:R-:W-:Y:S01]  /*10d30*/  LOP3.LUT R6, R6, 0xffff, RZ, 0xc0, !PT ;  /* 0x0000ffff06067812 */ /* 0x000fe200078ec0ff */
[----:B------:R-:W-:Y:S01]  /*10d40*/  FMUL R20, R20, UR9 ;  /* 0x0000000914147c20 */ /* 0x000fe20008400000 */
[----:B------:R-:W-:-:S02]  /*10d50*/  FSEL R10, R36, -INF , !P5 ;  /* 0xff800000240a7808 */ /* 0x000fc40006800000 */
[----:B------:R-:W-:Y:S02]  /*10d60*/  FSEL R36, R28, -INF , !P3 ;  /* 0xff8000001c247808 */ /* 0x000fe40005800000 */
[----:B------:R-:W-:Y:S02]  /*10d70*/  LOP3.LUT P4, RZ, R34, 0x1, RZ, 0xc0, !PT ;  /* 0x0000000122ff7812 */ /* 0x000fe4000788c0ff */
[----:B------:R-:W-:Y:S01]  /*10d80*/  LOP3.LUT P3, RZ, R8, 0x1, RZ, 0xc0, !PT ;  /* 0x0000000108ff7812 */ /* 0x000fe2000786c0ff */
[----:B------:R-:W-:Y:S01]  /*10d90*/  FMUL R30, R30, UR9 ;  /* 0x000000091e1e7c20 */ /* 0x000fe20008400000 */
[--C-:B------:R-:W-:Y:S02]  /*10da0*/  SHF.R.U32.HI R34, RZ, 0x4, R7.reuse ;  /* 0x00000004ff227819 */ /* 0x100fe40000011607 */
[----:B------:R-:W-:Y:S01]  /*10db0*/  SHF.R.U32.HI R8, RZ, 0xf, R6 ;  /* 0x0000000fff087819 */ /* 0x000fe20000011606 */
[----:B------:R-:W-:Y:S01]  /*10dc0*/  FMUL R22, R22, UR9 ;  /* 0x0000000916167c20 */ /* 0x000fe20008400000 */
[----:B------:R-:W-:-:S02]  /*10dd0*/  SHF.R.U32.HI R7, RZ, 0x1, R7 ;  /* 0x00000001ff077819 */ /* 0x000fc40000011607 */
[----:B------:R-:W-:Y:S02]  /*10de0*/  FSEL R28, R20, -INF , !P4 ;  /* 0xff800000141c7808 */ /* 0x000fe40006000000 */
[----:B------:R-:W-:Y:S02]  /*10df0*/  LOP3.LUT P5, RZ, R34, 0x1, RZ, 0xc0, !PT ;  /* 0x0000000122ff7812 */ /* 0x000fe400078ac0ff */
[----:B------:R-:W-:Y:S01]  /*10e00*/  LOP3.LUT P4, RZ, R8, 0x1, RZ, 0xc0, !PT ;  /* 0x0000000108ff7812 */ /* 0x000fe2000788c0ff */
[----:B------:R-:W-:Y:S01]  /*10e10*/  FMUL R12, R12, UR9 ;  /* 0x000000090c0c7c20 */ /* 0x000fe20008400000 */
[----:B------:R-:W-:Y:S02]  /*10e20*/  SHF.R.U32.HI R8, RZ, 0xe, R6 ;  /* 0x0000000eff087819 */ /* 0x000fe40000011606 */
[----:B------:R-:W-:Y:S01]  /*10e30*/  FSEL R34, R30, -INF , !P2 ;  /* 0xff8000001e227808 */ /* 0x000fe20005000000 */
[----:B------:R-:W-:Y:S01]  /*10e40*/  FMUL R14, R14, UR9 ;  /* 0x000000090e0e7c20 */ /* 0x000fe20008400000 */
[----:B------:R-:W-:-:S02]  /*10e50*/  LOP3.LUT P2, RZ, R7, 0x1, RZ, 0xc0, !PT ;  /* 0x0000000107ff7812 */ /* 0x000fc4000784c0ff */
[--C-:B------:R-:W-:Y:S02]  /*10e60*/  SHF.R.U32.HI R7, RZ, 0xd, R6.reuse ;  /* 0x0000000dff077819 */ /* 0x100fe40000011606 */
[----:B------:R-:W-:Y:S02]  /*10e70*/  FSEL R30, R22, -INF , !P5 ;  /* 0xff800000161e7808 */ /* 0x000fe40006800000 */
[----:B------:R-:W-:Y:S01]  /*10e80*/  LOP3.LUT P5, RZ, R8, 0x1, RZ, 0xc0, !PT ;  /* 0x0000000108ff7812 */ /* 0x000fe200078ac0ff */
[----:B------:R-:W-:Y:S01]  /*10e90*/  FMUL R20, R76, UR9 ;  /* 0x000000094c147c20 */ /* 0x000fe20008400000 */
[----:B------:R-:W-:Y:S02]  /*10ea0*/  SHF.R.U32.HI R8, RZ, 0xc, R6 ;  /* 0x0000000cff087819 */ /* 0x000fe40000011606 */
[----:B------:R-:W-:Y:S02]  /*10eb0*/  FSEL R22, R12, -INF , !P1 ;  /* 0xff8000000c167808 */ /* 0x000fe40004800000 */
[----:B------:R-:W-:Y:S01]  /*10ec0*/  LOP3.LUT P1, RZ, R7, 0x1, RZ, 0xc0, !PT ;  /* 0x0000000107ff7812 */ /* 0x000fe2000782c0ff */
[----:B------:R-:W-:Y:S01]  /*10ed0*/  FMUL R12, R55, UR9 ;  /* 0x00000009370c7c20 */ /* 0x000fe20008400000 */
[----:B------:R-:W-:-:S02]  /*10ee0*/  FSEL R14, R14, -INF , !P3 ;  /* 0xff8000000e0e7808 */ /* 0x000fc40005800000 */
[--C-:B------:R-:W-:Y:S02]  /*10ef0*/  SHF.R.U32.HI R7, RZ, 0xb, R6.reuse ;  /* 0x0000000bff077819 */ /* 0x100fe40000011606 */
[----:B------:R-:W-:Y:S01]  /*10f00*/  LOP3.LUT P3, RZ, R8, 0x1, RZ, 0xc0, !PT ;  /* 0x0000000108ff7812 */ /* 0x000fe2000786c0ff */
[----:B------:R-:W-:Y:S01]  /*10f10*/  FMUL R8, R53, UR9 ;  /* 0x0000000935087c20 */ /* 0x000fe20008400000 */
[----:B------:R-:W-:Y:S02]  /*10f20*/  FSEL R20, R20, -INF , !P2 ;  /* 0xff80000014147808 */ /* 0x000fe40005000000 */
[----:B------:R-:W-:Y:S02]  /*10f30*/  LOP3.LUT P2, RZ, R7, 0x1, RZ, 0xc0, !PT ;  /* 0x0000000107ff7812 */ /* 0x000fe4000784c0ff */
[----:B------:R-:W-:Y:S02]  /*10f40*/  SHF.R.U32.HI R7, RZ, 0x9, R6 ;  /* 0x00000009ff077819 */ /* 0x000fe40000011606 */
[----:B------:R-:W-:Y:S01]  /*10f50*/  FSEL R65, R12, -INF , P5 ;  /* 0xff8000000c417808 */ /* 0x000fe20002800000 */
[----:B------:R-:W-:Y:S01]  /*10f60*/  FMUL R12, R37, UR9 ;  /* 0x00000009250c7c20 */ /* 0x000fe20008400000 */
[----:B------:R-:W-:Y:S01]  /*10f70*/  FSEL R67, R8, -INF , P4 ;  /* 0xff80000008437808 */ /* 0x000fe20002000000 */
[----:B------:R-:W-:Y:S01]  /*10f80*/  FMUL R8, R27, UR9 ;  /* 0x000000091b087c20 */ /* 0x000fe20008400000 */
[----:B------:R-:W-:-:S02]  /*10f90*/  LOP3.LUT P5, RZ, R7, 0x1, RZ, 0xc0, !PT ;  /* 0x0000000107ff7812 */ /* 0x000fc400078ac0ff */
[--C-:B------:R-:W-:Y:S02]  /*10fa0*/  SHF.R.U32.HI R38, RZ, 0xa, R6.reuse ;  /* 0x0000000aff267819 */ /* 0x100fe40000011606 */
[----:B------:R-:W-:Y:S01]  /*10fb0*/  SHF.R.U32.HI R7, RZ, 0x7, R6 ;  /* 0x00000007ff077819 */ /* 0x000fe20000011606 */
[----:B------:R-:W-:Y:S01]  /*10fc0*/  FMUL R25, R25, UR9 ;  /* 0x0000000919197c20 */ /* 0x000fe20008400000 */
[----:B------:R-:W-:Y:S01]  /*10fd0*/  FSEL R53, R12, -INF , P2 ;  /* 0xff8000000c357808 */ /* 0x000fe20001000000 */
[----:B------:R-:W-:Y:S01]  /*10fe0*/  FMUL R12, R39, UR9 ;  /* 0x00000009270c7c20 */ /* 0x000fe20008400000 */
[----:B------:R-:W-:Y:S02]  /*10ff0*/  FSEL R64, R8, -INF , P3 ;  /* 0xff80000008407808 */ /* 0x000fe40001800000 */
[----:B------:R-:W-:Y:S02]  /*11000*/  LOP3.LUT P4, RZ, R38, 0x1, RZ, 0xc0, !PT ;  /* 0x0000000126ff7812 */ /* 0x000fe4000788c0ff */
[----:B------:R-:W-:-:S02]  /*11010*/  LOP3.LUT P3, RZ, R7, 0x1, RZ, 0xc0, !PT ;  /* 0x0000000107ff7812 */ /* 0x000fc4000786c0ff */
[--C-:B------:R-:W-:Y:S02]  /*11020*/  SHF.R.U32.HI R27, RZ, 0x8, R6.reuse ;  /* 0x00000008ff1b7819 */ /* 0x100fe40000011606 */
[----:B------:R-:W-:Y:S01]  /*11030*/  SHF.R.U32.HI R7, RZ, 0x5, R6 ;  /* 0x00000005ff077819 */ /* 0x000fe20000011606 */
[----:B------:R-:W-:Y:S01]  /*11040*/  FMUL R11, R11, UR9 ;  /* 0x000000090b0b7c20 */ /* 0x000fe20008400000 */
[----:B------:R-:W-:Y:S02]  /*11050*/  FSEL R66, R25, -INF , P1 ;  /* 0xff80000019427808 */ /* 0x000fe40000800000 */
[----:B------:R-:W-:Y:S02]  /*11060*/  FSEL R55, R12, -INF , P4 ;  /* 0xff8000000c377808 */ /* 0x000fe40002000000 */
[----:B------:R-:W-:Y:S02]  /*11070*/  LOP3.LUT P1, RZ, R27, 0x1, RZ, 0xc0, !PT ;  /* 0x000000011bff7812 */ /* 0x000fe4000782c0ff */
[----:B------:R-:W-:-:S02]  /*11080*/  LOP3.LUT P4, RZ, R7, 0x1, RZ, 0xc0, !PT ;  /* 0x0000000107ff7812 */ /* 0x000fc4000788c0ff */
[--C-:B------:R-:W-:Y:S02]  /*11090*/  SHF.R.U32.HI R25, RZ, 0x6, R6.reuse ;  /* 0x00000006ff197819 */ /* 0x100fe40000011606 */
[----:B------:R-:W-:Y:S02]  /*110a0*/  SHF.R.U32.HI R7, RZ, 0x3, R6 ;  /* 0x00000003ff077819 */ /* 0x000fe40000011606 */
[----:B------:R-:W-:Y:S01]  /*110b0*/  FMNMX R27, R57, R90, !PT ;  /* 0x0000005a391b7209 */ /* 0x000fe20007800000 */
[----:B------:R-:W-:Y:S01]  /*110c0*/  FMUL R9, R9, UR9 ;  /* 0x0000000909097c20 */ /* 0x000fe20008400000 */
[----:B------:R-:W-:Y:S02]  /*110d0*/  FSEL R39, R11, -INF , P1 ;  /* 0xff8000000b277808 */ /* 0x000fe40000800000 */
[----:B------:R-:W-:Y:S02]  /*110e0*/  LOP3.LUT P2, RZ, R25, 0x1, RZ, 0xc0, !PT ;  /* 0x0000000119ff7812 */ /* 0x000fe4000784c0ff */
[----:B------:R-:W-:Y:S01]  /*110f0*/  LOP3.LUT P1, RZ, R7, 0x1, RZ, 0xc0, !PT ;  /* 0x0000000107ff7812 */ /* 0x000fe2000782c0ff */
[----:B------:R-:W0:Y:S01]  /*11100*/  SHFL.BFLY PT, R44, R27, 0x2, 0x1f ;  /* 0x0c401f001b2c7f89 */ /* 0x000e2200000e0000 */
[----:B------:R-:W-:-:S02]  /*11110*/  FMNMX R25, R59, R96, !PT ;  /* 0x000000603b197209 */ /* 0x000fc40007800000 */
[----:B------:R-:W-:Y:S02]  /*11120*/  FMNMX R7, R42, R91, !PT ;  /* 0x0000005b2a077209 */ /* 0x000fe40007800000 */
[----:B------:R-:W-:Y:S01]  /*11130*/  SHF.R.U32.HI R8, RZ, 0x4, R6 ;  /* 0x00000004ff087819 */ /* 0x000fe20000011606 */
[----:B------:R-:W1:Y:S01]  /*11140*/  SHFL.BFLY PT, R69, R25, 0x2, 0x1f ;  /* 0x0c401f0019457f89 */ /* 0x000e6200000e0000 */
[----:B------:R-:W-:Y:S02]  /*11150*/  FSEL R47, R9, -INF , P5 ;  /* 0xff800000092f7808 */ /* 0x000fe40002800000 */
[----:B------:R-:W-:Y:S01]  /*11160*/  LOP3.LUT P5, RZ, R8, 0x1, RZ, 0xc0, !PT ;  /* 0x0000000108ff7812 */ /* 0x000fe200078ac0ff */
[----:B------:R-:W2:Y:S01]  /*11170*/  SHFL.BFLY PT, R9, R7, 0x2, 0x1f ;  /* 0x0c401f0007097f89 */ /* 0x000ea200000e0000 */
[----:B------:R-:W-:Y:S02]  /*11180*/  FMNMX R8, R89, R63, !PT ;  /* 0x0000003f59087209 */ /* 0x000fe40007800000 */
[----:B------:R-:W-:-:S02]  /*11190*/  FMNMX R12, R88, R61, !PT ;  /* 0x0000003d580c7209 */ /* 0x000fc40007800000 */
[----:B------:R-:W-:Y:S02]  /*111a0*/  FMNMX R46, R58, R95, !PT ;  /* 0x0000005f3a2e7209 */ /* 0x000fe40007800000 */
[----:B------:R-:W-:Y:S01]  /*111b0*/  FMNMX R74, R62, R51, !PT ;  /* 0x000000333e4a7209 */ /* 0x000fe20007800000 */
[----:B------:R-:W3:Y:S01]  /*111c0*/  SHFL.BFLY PT, R75, R8, 0x2, 0x1f ;  /* 0x0c401f00084b7f89 */ /* 0x000ee200000e0000 */
[----:B------:R-:W-:-:S03]  /*111d0*/  FMNMX R71, R50, R49, !PT ;  /* 0x0000003132477209 */ /* 0x000fc60007800000 */
[----:B------:R-:W4:Y:S04]  /*111e0*/  SHFL.BFLY PT, R76, R12, 0x2, 0x1f ;  /* 0x0c401f000c4c7f89 */ /* 0x000f2800000e0000 */
[----:B------:R-:W3:Y:S04]  /*111f0*/  SHFL.BFLY PT, R70, R46, 0x2, 0x1f ;  /* 0x0c401f002e467f89 */ /* 0x000ee800000e0000 */
[----:B------:R-:W4:Y:S04]  /*11200*/  SHFL.BFLY PT, R11, R74, 0x2, 0x1f ;  /* 0x0c401f004a0b7f89 */ /* 0x000f2800000e0000 */
[----:B------:R-:W4:Y:S01]  /*11210*/  SHFL.BFLY PT, R72, R71, 0x2, 0x1f ;  /* 0x0c401f0047487f89 */ /* 0x000f2200000e0000 */
[----:B------:R-:W-:Y:S01]  /*11220*/  FMNMX R38, R78, R68, !PT ;  /* 0x000000444e267209 */ /* 0x000fe20007800000 */
[----:B------:R-:W4:Y:S01]  /*11230*/  S2R R2, SR_TID.X ;  /* 0x0000000000027919 */ /* 0x000f220000002100 */
[----:B0-----:R-:W-:-:S02]  /*11240*/  FMNMX R27, R27, R44, !PT ;  /* 0x0000002c1b1b7209 */ /* 0x001fc40007800000 */
[----:B-1----:R-:W-:Y:S01]  /*11250*/  FMNMX R25, R25, R69, !PT ;  /* 0x0000004519197209 */ /* 0x002fe20007800000 */
[----:B------:R-:W0:Y:S01]  /*11260*/  SHFL.BFLY PT, R73, R38, 0x2, 0x1f ;  /* 0x0c401f0026497f89 */ /* 0x000e2200000e0000 */
[----:B--2---:R-:W-:-:S03]  /*11270*/  FMNMX R7, R7, R9, !PT ;  /* 0x0000000907077209 */ /* 0x004fc60007800000 */
[----:B------:R-:W1:Y:S01]  /*11280*/  SHFL.BFLY PT, R69, R27, 0x1, 0x1f ;  /* 0x0c201f001b457f89 */ /* 0x000e6200000e0000 */
[----:B------:R-:W-:Y:S01]  /*11290*/  FMUL R31, R31, UR9 ;  /* 0x000000091f1f7c20 */ /* 0x000fe20008400000 */
[----:B------:R-:W-:Y:S01]  /*112a0*/  FMUL R37, R29, UR9 ;  /* 0x000000091d257c20 */ /* 0x000fe20008400000 */
[--C-:B------:R-:W-:Y:S01]  /*112b0*/  SHF.R.U32.HI R97, RZ, 0x2, R6.reuse ;  /* 0x00000002ff617819 */ /* 0x100fe20000011606 */
[----:B------:R-:W2:Y:S01]  /*112c0*/  SHFL.BFLY PT, R9, R7, 0x1, 0x1f ;  /* 0x0c201f0007097f89 */ /* 0x000ea200000e0000 */
[----:B------:R-:W-:Y:S02]  /*112d0*/  SHF.R.U32.HI R6, RZ, 0x1, R6 ;  /* 0x00000001ff067819 */ /* 0x000fe40000011606 */
[----:B---3--:R-:W-:Y:S02]  /*112e0*/  FMNMX R8, R8, R75, !PT ;  /* 0x0000004b08087209 */ /* 0x008fe40007800000 */
[----:B----4-:R-:W-:Y:S02]  /*112f0*/  FMNMX R12, R12, R76, !PT ;  /* 0x0000004c0c0c7209 */ /* 0x010fe40007800000 */
[----:B------:R-:W-:-:S02]  /*11300*/  FMNMX R70, R46, R70, !PT ;  /* 0x000000462e467209 */ /* 0x000fc40007800000 */
[----:B------:R-:W-:Y:S02]  /*11310*/  FSEL R31, R31, -INF , P2 ;  /* 0xff8000001f1f7808 */ /* 0x000fe40001000000 */
[----:B------:R-:W-:Y:S01]  /*11320*/  FMNMX R11, R74, R11, !PT ;  /* 0x0000000b4a0b7209 */ /* 0x000fe20007800000 */
[----:B------:R-:W3:Y:S01]  /*11330*/  SHFL.BFLY PT, R76, R8, 0x1, 0x1f ;  /* 0x0c201f00084c7f89 */ /* 0x000ee200000e0000 */
[----:B------:R-:W-:Y:S02]  /*11340*/  FSEL R37, R37, -INF , P3 ;  /* 0xff80000025257808 */ /* 0x000fe40001800000 */
[----:B------:R-:W-:Y:S02]  /*11350*/  LOP3.LUT P2, RZ, R6, 0x1, RZ, 0xc0, !PT ;  /* 0x0000000106ff7812 */ /* 0x000fe4000784c0ff */
[----:B------:R-:W-:Y:S02]  /*11360*/  LOP3.LUT P3, RZ, R97, 0x1, RZ, 0xc0, !PT ;  /* 0x0000000161ff7812 */ /* 0x000fe4000786c0ff */
[----:B------:R-:W-:Y:S01]  /*11370*/  FMNMX R6, R71, R72, !PT ;  /* 0x0000004847067209 */ /* 0x000fe20007800000 */
[----:B------:R-:W4:Y:S01]  /*11380*/  SHFL.BFLY PT, R97, R12, 0x1, 0x1f ;  /* 0x0c201f000c617f89 */ /* 0x000f2200000e0000 */
[----:B------:R-:W-:-:S03]  /*11390*/  FMNMX R29, R41, R93, !PT ;  /* 0x0000005d291d7209 */ /* 0x000fc60007800000 */
[----:B------:R-:W3:Y:S04]  /*113a0*/  SHFL.BFLY PT, R71, R70, 0x1, 0x1f ;  /* 0x0c201f0046477f89 */ /* 0x000ee800000e0000 */
[----:B------:R-:W3:Y:S04]  /*113b0*/  SHFL.BFLY PT, R75, R11, 0x1, 0x1f ;  /* 0x0c201f000b4b7f89 */ /* 0x000ee800000e0000 */
[----:B------:R-:W3:Y:S01]  /*113c0*/  SHFL.BFLY PT, R45, R29, 0x2, 0x1f ;  /* 0x0c401f001d2d7f89 */ /* 0x000ee200000e0000 */
[----:B0-----:R-:W-:Y:S02]  /*113d0*/  FMNMX R38, R38, R73, !PT ;  /* 0x0000004926267209 */ /* 0x001fe40007800000 */
[----:B-1----:R-:W-:-:S02]  /*113e0*/  FMNMX R109, R27, R69, !PT ;  /* 0x000000451b6d7209 */ /* 0x002fc40007800000 */
[----:B------:R-:W-:Y:S01]  /*113f0*/  LOP3.LUT R27, R2, 0x1c, RZ, 0xc0, !PT ;  /* 0x0000001c021b7812 */ /* 0x000fe200078ec0ff */
[----:B------:R-:W0:Y:S01]  /*11400*/  SHFL.BFLY PT, R73, R6, 0x1, 0x1f ;  /* 0x0c201f0006497f89 */ /* 0x000e2200000e0000 */
[----:B------:R-:W-:Y:S02]  /*11410*/  SHF.R.U32.HI R69, RZ, 0x3, R2 ;  /* 0x00000003ff457819 */ /* 0x000fe40000011602 */
[----:B--2---:R-:W-:Y:S01]  /*11420*/  FMNMX R111, R7, R9, !PT ;  /* 0x00000009076f7209 */ /* 0x004fe20007800000 */
[----:B------:R-:W1:Y:S01]  /*11430*/  S2R R119, SR_TID.X ;  /* 0x0000000000777919 */ /* 0x000e620000002100 */
[----:B------:R-:W-:Y:S02]  /*11440*/  FMNMX R44, R43, R94, !PT ;  /* 0x0000005e2b2c7209 */ /* 0x000fe40007800000 */
[C---:B------:R-:W-:Y:S01]  /*11450*/  LEA.HI R7, R27.reuse, 0x8, RZ, 0x1e ;  /* 0x000000081b077811 */ /* 0x040fe200078ff0ff */
[----:B------:R-:W2:Y:S01]  /*11460*/  SHFL.BFLY PT, R74, R38, 0x1, 0x1f ;  /* 0x0c201f00264a7f89 */ /* 0x000ea200000e0000 */
[----:B------:R-:W-:-:S02]  /*11470*/  LEA.HI R9, R27, 0x10, RZ, 0x1e ;  /* 0x000000101b097811 */ /* 0x000fc400078ff0ff */
[----:B------:R-:W-:Y:S01]  /*11480*/  LOP3.LUT R69, R69, 0x4, RZ, 0xc0, !PT ;  /* 0x0000000445457812 */ /* 0x000fe200078ec0ff */
[----:B------:R-:W0:Y:S01]  /*11490*/  SHFL.BFLY PT, R72, R25, 0x1, 0x1f ;  /* 0x0c201f0019487f89 */ /* 0x000e2200000e0000 */
[----:B------:R-:W-:Y:S02]  /*114a0*/  LEA R0, R27, UR6, 0x1 ;  /* 0x000000061b007c11 */ /* 0x000fe4000f8e08ff */
[----:B------:R-:W-:Y:S01]  /*114b0*/  LEA R7, R7, UR6, 0x3 ;  /* 0x0000000607077c11 */ /* 0x000fe2000f8e18ff */
[----:B------:R-:W0:Y:S01]  /*114c0*/  SHFL.BFLY PT, R107, R44, 0x2, 0x1f ;  /* 0x0c401f002c6b7f89 */ /* 0x000e2200000e0000 */
[----:B------:R-:W-:Y:S02]  /*114d0*/  LEA R9, R9, UR6, 0x3 ;  /* 0x0000000609097c11 */ /* 0x000fe4000f8e18ff */
[----:B---3--:R-:W-:Y:S01]  /*114e0*/  FMNMX R8, R8, R76, !PT ;  /* 0x0000004c08087209 */ /* 0x008fe20007800000 */
[----:B------:R-:W-:Y:S01]  /*114f0*/  IMAD.IADD R76, R0, 0x1, R69 ;  /* 0x00000001004c7824 */ /* 0x000fe200078e0245 */
[----:B----4-:R-:W-:Y:S01]  /*11500*/  FMNMX R12, R12, R97, !PT ;  /* 0x000000610c0c7209 */ /* 0x010fe20007800000 */
[----:B------:R-:W-:Y:S01]  /*11510*/  BAR.SYNC.DEFER_BLOCKING 0x0 ;  /* 0x0000000000007b1d */ /* 0x000fe20000010000 */
[----:B------:R-:W-:Y:S01]  /*11520*/  FMNMX R108, R70, R71, !PT ;  /* 0x00000047466c7209 */ /* 0x000fe20007800000 */
[C---:B------:R-:W-:Y:S01]  /*11530*/  IMAD.IADD R70, R69.reuse, 0x1, R9 ;  /* 0x0000000145467824 */ /* 0x040fe200078e0209 */
[----:B------:R-:W-:-:S02]  /*11540*/  IADD3 R71, PT, PT, R69, R7, RZ ;  /* 0x0000000745477210 */ /* 0x000fc40007ffe0ff */
[----:B------:R-:W-:Y:S02]  /*11550*/  FMNMX R11, R11, R75, !PT ;  /* 0x0000004b0b0b7209 */ /* 0x000fe40007800000 */
[----:B------:R-:W-:Y:S02]  /*11560*/  FMNMX R45, R29, R45, !PT ;  /* 0x0000002d1d2d7209 */ /* 0x000fe40007800000 */
[----:B------:R-:W-:Y:S02]  /*11570*/  FMNMX R104, R40, R92, !PT ;  /* 0x0000005c28687209 */ /* 0x000fe40007800000 */
[----:B------:R-:W-:Y:S01]  /*11580*/  FMNMX R103, R56, R79, !PT ;  /* 0x0000004f38677209 */ /* 0x000fe20007800000 */
[----:B------:R-:W3:Y:S01]  /*11590*/  SHFL.BFLY PT, R46, R45, 0x1, 0x1f ;  /* 0x0c201f002d2e7f89 */ /* 0x000ee200000e0000 */
[----:B------:R-:W-:Y:S02]  /*115a0*/  FMNMX R101, R18, R60, !PT ;  /* 0x0000003c12657209 */ /* 0x000fe40007800000 */
[----:B------:R-:W-:Y:S01]  /*115b0*/  FMNMX R99, R17, R48, !PT ;  /* 0x0000003011637209 */ /* 0x000fe20007800000 */
[----:B------:R4:W-:Y:S04]  /*115c0*/  @P0 STS [R76+0x40000], R12 ;  /* 0x0400000c4c000388 */ /* 0x0009e80000000800 */
[----:B------:R0:W-:Y:S04]  /*115d0*/  @P0 STS [R71+0x40000], R8 ;  /* 0x0400000847000388 */ /* 0x0001e80000000800 */
[----:B------:R1:W-:Y:S01]  /*115e0*/  @P0 STS [R70+0x40000], R11 ;  /* 0x0400000b46000388 */ /* 0x0003e20000000800 */
[----:B----4-:R-:W-:-:S02]  /*115f0*/  LEA.HI R12, R27, 0x28, RZ, 0x1e ;  /* 0x000000281b0c7811 */ /* 0x010fc400078ff0ff */
[C---:B0-----:R-:W-:Y:S02]  /*11600*/  LEA.HI R8, R27.reuse, 0x18, RZ, 0x1e ;  /* 0x000000181b087811 */ /* 0x041fe400078ff0ff */
[----:B-1----:R-:W-:Y:S02]  /*11610*/  LEA.HI R11, R27, 0x20, RZ, 0x1e ;  /* 0x000000201b0b7811 */ /* 0x002fe400078ff0ff */
[----:B------:R-:W-:Y:S02]  /*11620*/  LEA R8, R8, UR6, 0x3 ;  /* 0x0000000608087c11 */ /* 0x000fe4000f8e18ff */
[----:B------:R-:W-:Y:S01]  /*11630*/  LEA R11, R11, UR6, 0x3 ;  /* 0x000000060b0b7c11 */ /* 0x000fe2000f8e18ff */
[----:B------:R-:W0:Y:S01]  /*11640*/  SHFL.BFLY PT, R106, R104, 0x2, 0x1f ;  /* 0x0c401f00686a7f89 */ /* 0x000e2200000e0000 */
[----:B------:R-:W-:Y:S02]  /*11650*/  LEA R12, R12, UR6, 0x3 ;  /* 0x000000060c0c7c11 */ /* 0x000fe4000f8e18ff */
[----:B------:R-:W-:Y:S01]  /*11660*/  FMNMX R6, R6, R73, !PT ;  /* 0x0000004906067209 */ /* 0x000fe20007800000 */
[----:B------:R-:W1:Y:S01]  /*11670*/  SHFL.BFLY PT, R105, R103, 0x2, 0x1f ;  /* 0x0c401f0067697f89 */ /* 0x000e6200000e0000 */
[----:B--2---:R-:W-:Y:S01]  /*11680*/  FMNMX R38, R38, R74, !PT ;  /* 0x0000004a26267209 */ /* 0x004fe20007800000 */
[----:B------:R-:W-:-:S02]  /*11690*/  IMAD.IADD R73, R69, 0x1, R8 ;  /* 0x0000000145497824 */ /* 0x000fc400078e0208 */
[----:B------:R-:W2:Y:S01]  /*116a0*/  SHFL.BFLY PT, R102, R101, 0x2, 0x1f ;  /* 0x0c401f0065667f89 */ /* 0x000ea200000e0000 */
[----:B------:R-:W-:Y:S01]  /*116b0*/  IMAD.IADD R74, R69, 0x1, R11 ;  /* 0x00000001454a7824 */ /* 0x000fe200078e020b */
[----:B------:R-:W-:Y:S01]  /*116c0*/  FMNMX R25, R25, R72, !PT ;  /* 0x0000004819197209 */ /* 0x000fe20007800000 */
[----:B------:R-:W-:Y:S01]  /*116d0*/  IMAD.IADD R75, R69, 0x1, R12 ;  /* 0x00000001454b7824 */ /* 0x000fe200078e020c */
[----:B------:R-:W4:Y:S01]  /*116e0*/  SHFL.BFLY PT, R100, R99, 0x2, 0x1f ;  /* 0x0c401f0063647f89 */ /* 0x000f2200000e0000 */
[----:B------:R-:W-:-:S03]  /*116f0*/  FMNMX R44, R44, R107, !PT ;  /* 0x0000006b2c2c7209 */ /* 0x000fc60007800000 */
[----:B------:R0:W-:Y:S01]  /*11700*/  @P0 STS [R73+0x40000], R38 ;  /* 0x0400002649000388 */ /* 0x0001e20000000800 */
[----:B------:R-:W-:-:S03]  /*11710*/  LOP3.LUT R82, R119, 0x1c, RZ, 0xc0, !PT ;  /* 0x0000001c77527812 */ /* 0x000fc600078ec0ff */
[----:B------:R1:W-:Y:S04]  /*11720*/  @P0 STS [R74+0x40000], R6 ;  /* 0x040000064a000388 */ /* 0x0003e80000000800 */
[----:B------:R2:W-:Y:S01]  /*11730*/  @P0 STS [R75+0x40000], R25 ;  /* 0x040000194b000388 */ /* 0x0005e20000000800 */
[----:B0-----:R-:W-:-:S03]  /*11740*/  LEA.HI R38, R27, 0x38, RZ, 0x1e ;  /* 0x000000381b267811 */ /* 0x001fc600078ff0ff */
[----:B------:R-:W0:Y:S01]  /*11750*/  SHFL.BFLY PT, R112, R44, 0x1, 0x1f ;  /* 0x0c201f002c707f89 */ /* 0x000e2200000e0000 */
[----:B------:R-:W-:Y:S02]  /*11760*/  LEA.HI R82, R82, 0x48, RZ, 0x1e ;  /* 0x0000004852527811 */ /* 0x000fe400078ff0ff */
[C---:B-1----:R-:W-:Y:S02]  /*11770*/  LEA.HI R6, R27.reuse, 0x40, RZ, 0x1e ;  /* 0x000000401b067811 */ /* 0x042fe400078ff0ff */
[----:B--2---:R-:W-:Y:S02]  /*11780*/  LEA.HI R25, R27, 0x30, RZ, 0x1e ;  /* 0x000000301b197811 */ /* 0x004fe400078ff0ff */
[----:B------:R-:W-:Y:S02]  /*11790*/  SHF.R.U32.HI R81, RZ, 0x3, R119 ;  /* 0x00000003ff517819 */ /* 0x000fe40000011677 */
[----:B------:R-:W-:Y:S02]  /*117a0*/  LEA R25, R25, UR6, 0x3 ;  /* 0x0000000619197c11 */ /* 0x000fe4000f8e18ff */
[----:B------:R-:W-:-:S02]  /*117b0*/  LEA R27, R38, UR6, 0x3 ;  /* 0x00000006261b7c11 */ /* 0x000fc4000f8e18ff */
[----:B------:R-:W-:Y:S02]  /*117c0*/  LEA R6, R6, UR6, 0x3 ;  /* 0x0000000606067c11 */ /* 0x000fe4000f8e18ff */
[----:B------:R-:W-:Y:S02]  /*117d0*/  LEA R82, R82, UR6, 0x3 ;  /* 0x0000000652527c11 */ /* 0x000fe4000f8e18ff */
[----:B------:R-:W-:Y:S01]  /*117e0*/  LOP3.LUT R81, R81, 0x4, RZ, 0xc0, !PT ;  /* 0x0000000451517812 */ /* 0x000fe200078ec0ff */
[----:B------:R-:W-:Y:S01]  /*117f0*/  IMAD.IADD R97, R69, 0x1, R25 ;  /* 0x0000000145617824 */ /* 0x000fe200078e0219 */
[----:B---3--:R-:W-:Y:S01]  /*11800*/  FMNMX R110, R45, R46, !PT ;  /* 0x0000002e2d6e7209 */ /* 0x008fe20007800000 */
[C---:B------:R-:W-:Y:S01]  /*11810*/  IMAD.IADD R72, R69.reuse, 0x1, R27 ;  /* 0x0000000145487824 */ /* 0x040fe200078e021b */
[----:B------:R-:W-:Y:S01]  /*11820*/  IADD3 R69, PT, PT, R69, R6, RZ ;  /* 0x0000000645457210 */ /* 0x000fe20007ffe0ff */
[----:B------:R-:W-:Y:S01]  /*11830*/  IMAD.IADD R81, R81, 0x1, R82 ;  /* 0x0000000151517824 */ /* 0x000fe200078e0252 */
[----:B------:R-:W-:Y:S01]  /*11840*/  FMNMX R104, R104, R106, !PT ;  /* 0x0000006a68687209 */ /* 0x000fe20007800000 */
[----:B------:R-:W-:Y:S01]  /*11850*/  @P0 STS [R97+0x40000], R108 ;  /* 0x0400006c61000388 */ /* 0x000fe20000000800 */
[----:B------:R-:W-:-:S02]  /*11860*/  LOP3.LUT R82, R119, 0x1c, RZ, 0xc0, !PT ;  /* 0x0000001c77527812 */ /* 0x000fc400078ec0ff */
[----:B------:R-:W-:Y:S01]  /*11870*/  FMNMX R105, R103, R105, !PT ;  /* 0x0000006967697209 */ /* 0x000fe20007800000 */
[----:B------:R-:W-:Y:S01]  /*11880*/  @P0 STS [R72+0x40000], R109 ;  /* 0x0400006d48000388 */ /* 0x000fe20000000800 */
[----:B------:R-:W-:Y:S02]  /*11890*/  FMNMX R106, R101, R102, !PT ;  /* 0x00000066656a7209 */ /* 0x000fe40007800000 */
[----:B----4-:R-:W-:Y:S01]  /*118a0*/  FMNMX R107, R99, R100, !PT ;  /* 0x00000064636b7209 */ /* 0x010fe20007800000 */
[----:B------:R-:W-:Y:S01]  /*118b0*/  @P0 STS [R69+0x40000], R110 ;  /* 0x0400006e45000388 */ /* 0x000fe20000000800 */
[----:B------:R-:W-:-:S03]  /*118c0*/  LEA.HI R82, R82, 0x50, RZ, 0x1e ;  /* 0x0000005052527811 */ /* 0x000fc600078ff0ff */
[----:B------:R1:W-:Y:S01]  /*118d0*/  @P0 STS [R81+0x40000], R111 ;  /* 0x0400006f51000388 */ /* 0x0003e20000000800 */
[----:B------:R-:W-:-:S03]  /*118e0*/  LEA R82, R82, UR6, 0x3 ;  /* 0x0000000652527c11 */ /* 0x000fc6000f8e18ff */
[----:B------:R-:W2:Y:S04]  /*118f0*/  SHFL.BFLY PT, R113, R104, 0x1, 0x1f ;  /* 0x0c201f0068717f89 */ /* 0x000ea800000e0000 */
[----:B------:R-:W3:Y:S01]  /*11900*/  SHFL.BFLY PT, R114, R105, 0x1, 0x1f ;  /* 0x0c201f0069727f89 */ /* 0x000ee200000e0000 */
[----:B-1----:R-:W-:-:S03]  /*11910*/  SHF.R.U32.HI R81, RZ, 0x3, R119 ;  /* 0x00000003ff517819 */ /* 0x002fc60000011677 */
[----:B------:R-:W1:Y:S01]  /*11920*/  SHFL.BFLY PT, R115, R106, 0x1, 0x1f ;  /* 0x0c201f006a737f89 */ /* 0x000e6200000e0000 */
[----:B------:R-:W-:-:S03]  /*11930*/  LOP3.LUT R81, R81, 0x4, RZ, 0xc0, !PT ;  /* 0x0000000451517812 */ /* 0x000fc600078ec0ff */
[----:B------:R-:W4:Y:S01]  /*11940*/  SHFL.BFLY PT, R116, R107, 0x1, 0x1f ;  /* 0x0c201f006b747f89 */ /* 0x000f2200000e0000 */
[----:B------:R-:W-:Y:S02]  /*11950*/  FMNMX R29, R16, R19, !PT ;  /* 0x00000013101d7209 */ /* 0x000fe40007800000 */
[----:B0-----:R-:W-:Y:S01]  /*11960*/  FMNMX R44, R44, R112, !PT ;  /* 0x000000702c2c7209 */ /* 0x001fe20007800000 */
[----:B------:R-:W-:Y:S01]  /*11970*/  IMAD.IADD R81, R81, 0x1, R82 ;  /* 0x0000000151517824 */ /* 0x000fe200078e0252 */
[C---:B------:R-:W-:Y:S01]  /*11980*/  LOP3.LUT R120, R119.reuse, 0x1c, RZ, 0xc0, !PT ;  /* 0x0000001c77787812 */ /* 0x040fe200078ec0ff */
[----:B------:R-:W0:Y:S01]  /*11990*/  SHFL.BFLY PT, R98, R29, 0x2, 0x1f ;  /* 0x0c401f001d627f89 */ /* 0x000e2200000e0000 */
[C---:B------:R-:W-:Y:S02]  /*119a0*/  LOP3.LUT R87, R119.reuse, 0x1c, RZ, 0xc0, !PT ;  /* 0x0000001c77577812 */ /* 0x040fe400078ec0ff */
[C---:B------:R-:W-:Y:S01]  /*119b0*/  LOP3.LUT R85, R119.reuse, 0x1c, RZ, 0xc0, !PT ;  /* 0x0000001c77557812 */ /* 0x040fe200078ec0ff */
[----:B------:R1:W-:Y:S01]  /*119c0*/  @P0 STS [R81+0x40000], R44 ;  /* 0x0400002c51000388 */ /* 0x0003e20000000800 */
[----:B------:R-:W-:-:S02]  /*119d0*/  LOP3.LUT R82, R119, 0x1c, RZ, 0xc0, !PT ;  /* 0x0000001c77527812 */ /* 0x000fc400078ec0ff */
[--C-:B------:R-:W-:Y:S02]  /*119e0*/  SHF.R.U32.HI R84, RZ, 0x3, R119.reuse ;  /* 0x00000003ff547819 */ /* 0x100fe40000011677 */
[--C-:B------:R-:W-:Y:S02]  /*119f0*/  SHF.R.U32.HI R86, RZ, 0x3, R119.reuse ;  /* 0x00000003ff567819 */ /* 0x100fe40000011677 */
[----:B------:R-:W-:Y:S02]  /*11a00*/  LEA.HI R120, R120, 0x58, RZ, 0x1e ;  /* 0x0000005878787811 */ /* 0x000fe400078ff0ff */
[--C-:B-1----:R-:W-:Y:S02]  /*11a10*/  SHF.R.U32.HI R81, RZ, 0x3, R119.reuse ;  /* 0x00000003ff517819 */ /* 0x102fe40000011677 */
[----:B------:R-:W-:Y:S02]  /*11a20*/  SHF.R.U32.HI R119, RZ, 0x3, R119 ;  /* 0x00000003ff777819 */ /* 0x000fe40000011677 */
[----:B------:R-:W-:-:S02]  /*11a30*/  LEA.HI R87, R87, 0x60, RZ, 0x1e ;  /* 0x0000006057577811 */ /* 0x000fc400078ff0ff */
[----:B------:R-:W-:Y:S02]  /*11a40*/  LEA.HI R85, R85, 0x68, RZ, 0x1e ;  /* 0x0000006855557811 */ /* 0x000fe400078ff0ff */
[----:B------:R-:W-:Y:S02]  /*11a50*/  LEA.HI R82, R82, 0x70, RZ, 0x1e ;  /* 0x0000007052527811 */ /* 0x000fe400078ff0ff */
[----:B------:R-:W-:Y:S02]  /*11a60*/  LEA R120, R120, UR6, 0x3 ;  /* 0x0000000678787c11 */ /* 0x000fe4000f8e18ff */
[----:B------:R-:W-:Y:S02]  /*11a70*/  LOP3.LUT R119, R119, 0x4, RZ, 0xc0, !PT ;  /* 0x0000000477777812 */ /* 0x000fe400078ec0ff */
[----:B------:R-:W-:Y:S02]  /*11a80*/  LEA R87, R87, UR6, 0x3 ;  /* 0x0000000657577c11 */ /* 0x000fe4000f8e18ff */
[----:B------:R-:W-:-:S02]  /*11a90*/  LOP3.LUT R86, R86, 0x4, RZ, 0xc0, !PT ;  /* 0x0000000456567812 */ /* 0x000fc400078ec0ff */
[----:B------:R-:W-:Y:S02]  /*11aa0*/  LEA R85, R85, UR6, 0x3 ;  /* 0x0000000655557c11 */ /* 0x000fe4000f8e18ff */
[----:B------:R-:W-:Y:S02]  /*11ab0*/  LOP3.LUT R84, R84, 0x4, RZ, 0xc0, !PT ;  /* 0x0000000454547812 */ /* 0x000fe400078ec0ff */
[----:B------:R-:W-:Y:S02]  /*11ac0*/  LEA R82, R82, UR6, 0x3 ;  /* 0x0000000652527c11 */ /* 0x000fe4000f8e18ff */
[----:B------:R-:W-:Y:S01]  /*11ad0*/  LOP3.LUT R81, R81, 0x4, RZ, 0xc0, !PT ;  /* 0x0000000451517812 */ /* 0x000fe200078ec0ff */
[----:B------:R-:W-:Y:S01]  /*11ae0*/  IMAD.IADD R119, R119, 0x1, R120 ;  /* 0x0000000177777824 */ /* 0x000fe200078e0278 */
[----:B--2---:R-:W-:Y:S01]  /*11af0*/  FMNMX R104, R104, R113, !PT ;  /* 0x0000007168687209 */ /* 0x004fe20007800000 */
[----:B------:R-:W-:Y:S01]  /*11b00*/  IMAD.IADD R86, R86, 0x1, R87 ;  /* 0x0000000156567824 */ /* 0x000fe200078e0257 */
[----:B---3--:R-:W-:Y:S01]  /*11b10*/  FMNMX R105, R105, R114, !PT ;  /* 0x0000007269697209 */ /* 0x008fe20007800000 */
[----:B------:R-:W-:Y:S01]  /*11b20*/  IMAD.IADD R84, R84, 0x1, R85 ;  /* 0x0000000154547824 */ /* 0x000fe200078e0255 */
[----:B------:R-:W-:Y:S01]  /*11b30*/  FMNMX R106, R106, R115, !PT ;  /* 0x000000736a6a7209 */ /* 0x000fe20007800000 */
[----:B------:R-:W-:Y:S01]  /*11b40*/  IMAD.IADD R81, R81, 0x1, R82 ;  /* 0x0000000151517824 */ /* 0x000fe200078e0252 */
[----:B----4-:R-:W-:Y:S01]  /*11b50*/  FMNMX R107, R107, R116, !PT ;  /* 0x000000746b6b7209 */ /* 0x010fe20007800000 */
[----:B------:R-:W-:Y:S04]  /*11b60*/  @P0 STS [R119+0x40000], R104 ;  /* 0x0400006877000388 */ /* 0x000fe80000000800 */
[----:B------:R-:W-:Y:S04]  /*11b70*/  @P0 STS [R86+0x40000], R105 ;  /* 0x0400006956000388 */ /* 0x000fe80000000800 */
[----:B------:R-:W-:Y:S01]  /*11b80*/  @P0 STS [R84+0x40000], R106 ;  /* 0x0400006a54000388 */ /* 0x000fe20000000800 */
[----:B------:R-:W-:-:S03]  /*11b90*/  FMNMX R117, R52, R67, !PT ;  /* 0x0000004334757209 */ /* 0x000fc60007800000 */
[----:B------:R1:W-:Y:S01]  /*11ba0*/  @P0 STS [R81+0x40000], R107 ;  /* 0x0400006b51000388 */ /* 0x0003e20000000800 */
[----:B0-----:R-:W-:Y:S02]  /*11bb0*/  FMNMX R29, R29, R98, !PT ;  /* 0x000000621d1d7209 */ /* 0x001fe40007800000 */
[----:B------:R-:W-:Y:S02]  /*11bc0*/  FMNMX R45, R54, R65, !PT ;  /* 0x00000041362d7209 */ /* 0x000fe40007800000 */
[----:B------:R-:W-:Y:S01]  /*11bd0*/  FMNMX R98, R26, R66, !PT ;  /* 0x000000421a627209 */ /* 0x000fe20007800000 */
[----:B-1----:R-:W0:Y:S01]  /*11be0*/  S2R R81, SR_TID.X ;  /* 0x0000000000517919 */ /* 0x002e220000002100 */
[----:B------:R-:W1:Y:S04]  /*11bf0*/  SHFL.BFLY PT, R118, R117, 0x2, 0x1f ;  /* 0x0c401f0075767f89 */ /* 0x000e6800000e0000 */
[----:B------:R-:W2:Y:S04]  /*11c00*/  SHFL.BFLY PT, R103, R45, 0x2, 0x1f ;  /* 0x0c401f002d677f89 */ /* 0x000ea800000e0000 */
[----:B------:R-:W3:Y:S01]  /*11c10*/  SHFL.BFLY PT, R102, R98, 0x2, 0x1f ;  /* 0x0c401f0062667f89 */ /* 0x000ee200000e0000 */
[----:B------:R-:W-:Y:S01]  /*11c20*/  FMNMX R101, R24, R64, !PT ;  /* 0x0000004018657209 */ /* 0x000fe20007800000 */
[----:B------:R-:W4:Y:S04]  /*11c30*/  S2R R86, SR_TID.X ;  /* 0x0000000000567919 */ /* 0x000f280000002100 */
[----:B------:R-:W4:Y:S04]  /*11c40*/  SHFL.BFLY PT, R100, R101, 0x2, 0x1f ;  /* 0x0c401f0065647f89 */ /* 0x000f2800000e0000 */
[----:B------:R-:W4:Y:S01]  /*11c50*/  SHFL.BFLY PT, R38, R29, 0x1, 0x1f ;  /* 0x0c201f001d267f89 */ /* 0x000f2200000e0000 */
[----:B------:R-:W-:-:S03]  /*11c60*/  FMNMX R113, R3, R4, !PT ;  /* 0x0000000403717209 */ /* 0x000fc60007800000 */
[----:B------:R0:W-:Y:S01]  /*11c70*/  STL [R1], R3 ;  /* 0x0000000301007387 */ /* 0x0001e20000100800 */
[----:B-1----:R-:W-:-:S03]  /*11c80*/  FMNMX R44, R117, R118, !PT ;  /* 0x00000076752c7209 */ /* 0x002fc60007800000 */
[----:B------:R1:W-:Y:S01]  /*11c90*/  STL [R1+0x4], R4 ;  /* 0x0000040401007387 */ /* 0x0003e20000100800 */
[----:B--2---:R-:W-:Y:S02]  /*11ca0*/  FMNMX R45, R45, R103, !PT ;  /* 0x000000672d2d7209 */ /* 0x004fe40007800000 */
[----:B---3--:R-:W-:Y:S01]  /*11cb0*/  FMNMX R98, R98, R102, !PT ;  /* 0x0000006662627209 */ /* 0x008fe20007800000 */
[----:B------:R-:W2:Y:S01]  /*11cc0*/  SHFL.BFLY PT, R105, R44, 0x1, 0x1f ;  /* 0x0c201f002c697f89 */ /* 0x000ea200000e0000 */
[----:B0-----:R-:W-:Y:S02]  /*11cd0*/  SHF.R.U32.HI R3, RZ, 0x3, R81 ;  /* 0x00000003ff037819 */ /* 0x001fe40000011651 */
[----:B-1----:R-:W-:Y:S01]  /*11ce0*/  LOP3.LUT R4, R81, 0x1c, RZ, 0xc0, !PT ;  /* 0x0000001c51047812 */ /* 0x002fe200078ec0ff */
[----:B------:R-:W0:Y:S01]  /*11cf0*/  SHFL.BFLY PT, R106, R45, 0x1, 0x1f ;  /* 0x0c201f002d6a7f89 */ /* 0x000e2200000e0000 */
[----:B------:R-:W-:Y:S02]  /*11d00*/  FMNMX R46, R33, R53, !PT ;  /* 0x00000035212e7209 */ /* 0x000fe40007800000 */
[----:B------:R-:W-:Y:S01]  /*11d10*/  LEA.HI R4, R4, 0x78, RZ, 0x1e ;  /* 0x0000007804047811 */ /* 0x000fe200078ff0ff */
[----:B------:R-:W1:Y:S01]  /*11d20*/  SHFL.BFLY PT, R107, R98, 0x1, 0x1f ;  /* 0x0c201f00626b7f89 */ /* 0x000e6200000e0000 */
[----:B------:R-:W-:-:S02]  /*11d30*/  LOP3.LUT R3, R3, 0x4, RZ, 0xc0, !PT ;  /* 0x0000000403037812 */ /* 0x000fc400078ec0ff */
[----:B------:R-:W-:Y:S01]  /*11d40*/  LEA R4, R4, UR6, 0x3 ;  /* 0x0000000604047c11 */ /* 0x000fe2000f8e18ff */
[----:B------:R-:W3:Y:S01]  /*11d50*/  SHFL.BFLY PT, R99, R46, 0x2, 0x1f ;  /* 0x0c401f002e637f89 */ /* 0x000ee200000e0000 */
[----:B----4-:R-:W-:Y:S02]  /*11d60*/  FMNMX R101, R101, R100, !PT ;  /* 0x0000006465657209 */ /* 0x010fe40007800000 */
[----:B------:R-:W-:Y:S02]  /*11d70*/  FMNMX R100, R29, R38, !PT ;  /* 0x000000261d647209 */ /* 0x000fe40007800000 */
[C---:B------:R-:W-:Y:S02]  /*11d80*/  LOP3.LUT R87, R86.reuse, 0x1c, RZ, 0xc0, !PT ;  /* 0x0000001c56577812 */ /* 0x040fe400078ec0ff */
[C---:B------:R-:W-:Y:S02]  /*11d90*/  LOP3.LUT R85, R86.reuse, 0x1c, RZ, 0xc0, !PT ;  /* 0x0000001c56557812 */ /* 0x040fe400078ec0ff */
[----:B------:R-:W-:-:S02]  /*11da0*/  LOP3.LUT R82, R86, 0x1c, RZ, 0xc0, !PT ;  /* 0x0000001c56527812 */ /* 0x000fc400078ec0ff */
[--C-:B------:R-:W-:Y:S01]  /*11db0*/  SHF.R.U32.HI R84, RZ, 0x3, R86.reuse ;  /* 0x00000003ff547819 */ /* 0x100fe20000011656 */
[----:B------:R-:W-:Y:S01]  /*11dc0*/  FMUL R21, R21, UR9 ;  /* 0x0000000915157c20 */ /* 0x000fe20008400000 */
[----:B------:R-:W-:Y:S01]  /*11dd0*/  IADD3 R3, PT, PT, R3, R4, RZ ;  /* 0x0000000403037210 */ /* 0x000fe20007ffe0ff */
[----:B------:R-:W-:Y:S01]  /*11de0*/  FMUL R15, R15, UR9 ;  /* 0x000000090f0f7c20 */ /* 0x000fe20008400000 */
[----:B------:R-:W-:Y:S01]  /*11df0*/  LOP3.LUT R4, R86, 0x1c, RZ, 0xc0, !PT ;  /* 0x0000001c56047812 */ /* 0x000fe200078ec0ff */
[----:B------:R-:W-:Y:S01]  /*11e00*/  FMUL R23, R23, UR9 ;  /* 0x0000000917177c20 */ /* 0x000fe20008400000 */
[--C-:B------:R-:W-:Y:S01]  /*11e10*/  SHF.R.U32.HI R81, RZ, 0x3, R86.reuse ;  /* 0x00000003ff517819 */ /* 0x100fe20000011656 */
[----:B------:R4:W-:Y:S01]  /*11e20*/  @P0 STS [R3+0x40000], R100 ;  /* 0x0400006403000388 */ /* 0x0009e20000000800 */
[----:B------:R-:W-:Y:S02]  /*11e30*/  LEA.HI R87, R87, 0x80, RZ, 0x1e ;  /* 0x0000008057577811 */ /* 0x000fe400078ff0ff */
[----:B------:R-:W-:Y:S01]  /*11e40*/  LEA.HI R85, R85, 0x88, RZ, 0x1e ;  /* 0x0000008855557811 */ /* 0x000fe200078ff0ff */
[----:B------:R-:W-:Y:S01]  /*11e50*/  FMUL R13, R13, UR9 ;  /* 0x000000090d0d7c20 */ /* 0x000fe20008400000 */
[----:B------:R-:W-:Y:S01]  /*11e60*/  LEA.HI R82, R82, 0x90, RZ, 0x1e ;  /* 0x0000009052527811 */ /* 0x000fe200078ff0ff */
[----:B------:R-:W-:Y:S01]  /*11e70*/  FMUL R77, R77, UR9 ;  /* 0x000000094d4d7c20 */ /* 0x000fe20008400000 */
[----:B------:R-:W-:Y:S01]  /*11e80*/  SHFL.BFLY PT, R124, R113, 0x2, 0x1f ;  /* 0x0c401f00717c7f89 */ /* 0x000fe200000e0000 */
[----:B----4-:R-:W-:-:S03]  /*11e90*/  SHF.R.U32.HI R3, RZ, 0x3, R86 ;  /* 0x00000003ff037819 */ /* 0x010fc60000011656 */
[----:B------:R-:W4:Y:S01]  /*11ea0*/  LDL.LU R83, [R1+0x4c] ;  /* 0x00004c0001537983 */ /* 0x000f220000300800 */
[----:B------:R-:W-:Y:S02]  /*11eb0*/  SHF.R.U32.HI R86, RZ, 0x3, R86 ;  /* 0x00000003ff567819 */ /* 0x000fe40000011656 */
[----:B------:R-:W-:Y:S02]  /*11ec0*/  LEA R87, R87, UR6, 0x3 ;  /* 0x0000000657577c11 */ /* 0x000fe4000f8e18ff */
[----:B------:R-:W-:Y:S02]  /*11ed0*/  LOP3.LUT R86, R86, 0x4, RZ, 0xc0, !PT ;  /* 0x0000000456567812 */ /* 0x000fe400078ec0ff */
[----:B------:R-:W-:Y:S02]  /*11ee0*/  LEA R85, R85, UR6, 0x3 ;  /* 0x0000000655557c11 */ /* 0x000fe4000f8e18ff */
[----:B------:R-:W-:Y:S02]  /*11ef0*/  LOP3.LUT R84, R84, 0x4, RZ, 0xc0, !PT ;  /* 0x0000000454547812 */ /* 0x000fe400078ec0ff */
[----:B------:R-:W-:-:S02]  /*11f00*/  LEA R82, R82, UR6, 0x3 ;  /* 0x0000000652527c11 */ /* 0x000fc4000f8e18ff */
[----:B------:R-:W-:Y:S01]  /*11f10*/  LOP3.LUT R81, R81, 0x4, RZ, 0xc0, !PT ;  /* 0x0000000451517812 */ /* 0x000fe200078ec0ff */
[----:B------:R-:W-:Y:S01]  /*11f20*/  IMAD.IADD R86, R86, 0x1, R87 ;  /* 0x0000000156567824 */ /* 0x000fe200078e0257 */
[----:B--2---:R-:W-:Y:S01]  /*11f30*/  FMNMX R44, R44, R105, !PT ;  /* 0x000000692c2c7209 */ /* 0x004fe20007800000 */
[----:B------:R-:W-:Y:S01]  /*11f40*/  IMAD.IADD R84, R84, 0x1, R85 ;  /* 0x0000000154547824 */ /* 0x000fe200078e0255 */
[----:B0-----:R-:W-:Y:S01]  /*11f50*/  FMNMX R45, R45, R106, !PT ;  /* 0x0000006a2d2d7209 */ /* 0x001fe20007800000 */
[----:B------:R-:W-:Y:S01]  /*11f60*/  IMAD.IADD R81, R81, 0x1, R82 ;  /* 0x0000000151517824 */ /* 0x000fe200078e0252 */
[----:B-1----:R-:W-:Y:S01]  /*11f70*/  FMNMX R98, R98, R107, !PT ;  /* 0x0000006b62627209 */ /* 0x002fe20007800000 */
[----:B------:R-:W-:Y:S01]  /*11f80*/  @P0 STS [R86+0x40000], R44 ;  /* 0x0400002c56000388 */ /* 0x000fe20000000800 */
[----:B---3--:R-:W-:-:S03]  /*11f90*/  FMNMX R99, R46, R99, !PT ;  /* 0x000000632e637209 */ /* 0x008fc60007800000 */
[----:B------:R-:W-:Y:S01]  /*11fa0*/  @P0 STS [R84+0x40000], R45 ;  /* 0x0400002d54000388 */ /* 0x000fe20000000800 */
[----:B------:R-:W-:-:S03]  /*11fb0*/  FSEL R46, R21, -INF , P4 ;  /* 0xff800000152e7808 */ /* 0x000fc60002000000 */
[----:B------:R0:W-:Y:S01]  /*11fc0*/  @P0 STS [R81+0x40000], R98 ;  /* 0x0400006251000388 */ /* 0x0001e20000000800 */
[----:B------:R-:W-:Y:S02]  /*11fd0*/  FSEL R21, R15, -INF , P3 ;  /* 0xff8000000f157808 */ /* 0x000fe40001800000 */
[----:B------:R-:W-:Y:S01]  /*11fe0*/  FMNMX R15, R32, R55, !PT ;  /* 0x00000037200f7209 */ /* 0x000fe20007800000 */
[----:B------:R-:W1:Y:S01]  /*11ff0*/  SHFL.BFLY PT, R108, R101, 0x1, 0x1f ;  /* 0x0c201f00656c7f89 */ /* 0x000e6200000e0000 */
[----:B------:R-:W-:Y:S01]  /*12000*/  FSEL R38, R23, -INF , P5 ;  /* 0xff80000017267808 */ /* 0x000fe20002800000 */
[----:B0-----:R-:W0:Y:S01]  /*12010*/  S2R R81, SR_TID.X ;  /* 0x0000000000517919 */ /* 0x001e220000002100 */
[----:B------:R-:W-:Y:S01]  /*12020*/  FMNMX R23, R10, R47, !PT ;  /* 0x0000002f0a177209 */ /* 0x000fe20007800000 */
[----:B------:R-:W2:Y:S04]  /*12030*/  SHFL.BFLY PT, R114, R15, 0x2, 0x1f ;  /* 0x0c401f000f727f89 */ /* 0x000ea800000e0000 */
[----:B------:R-:W3:Y:S01]  /*12040*/  SHFL.BFLY PT, R115, R23, 0x2, 0x1f ;  /* 0x0c401f0017737f89 */ /* 0x000ee200000e0000 */
[----:B------:R-:W-:-:S02]  /*12050*/  FMNMX R104, R28, R46, !PT ;  /* 0x0000002e1c687209 */ /* 0x000fc40007800000 */
[----:B------:R-:W-:Y:S01]  /*12060*/  LEA.HI R4, R4, 0x98, RZ, 0x1e ;  /* 0x0000009804047811 */ /* 0x000fe200078ff0ff */
[----:B------:R-:W3:Y:S01]  /*12070*/  SHFL.BFLY PT, R125, R99, 0x1, 0x1f ;  /* 0x0c201f00637d7f89 */ /* 0x000ee200000e0000 */
[----:B------:R-:W-:Y:S02]  /*12080*/  LOP3.LUT R3, R3, 0x4, RZ, 0xc0, !PT ;  /* 0x0000000403037812 */ /* 0x000fe400078ec0ff */
[----:B------:R-:W-:Y:S01]  /*12090*/  LEA R4, R4, UR6, 0x3 ;  /* 0x0000000604047c11 */ /* 0x000fe2000f8e18ff */
[----:B------:R-:W3:Y:S01]  /*120a0*/  SHFL.BFLY PT, R119, R104, 0x2, 0x1f ;  /* 0x0c401f0068777f89 */ /* 0x000ee200000e0000 */
[----:B------:R-:W-:Y:S02]  /*120b0*/  FSEL R29, R13, -INF , P1 ;  /* 0xff8000000d1d7808 */ /* 0x000fe40000800000 */
[----:B------:R-:W-:Y:S01]  /*120c0*/  FSEL R13, R77, -INF , P2 ;  /* 0xff8000004d0d7808 */ /* 0x000fe20001000000 */
[----:B------:R-:W-:Y:S01]  /*120d0*/  IMAD.IADD R3, R3, 0x1, R4 ;  /* 0x0000000103037824 */ /* 0x000fe200078e0204 */
[----:B-1----:R-:W-:-:S02]  /*120e0*/  FMNMX R101, R101, R108, !PT ;  /* 0x0000006c65657209 */ /* 0x002fc40007800000 */
[----:B------:R-:W-:Y:S02]  /*120f0*/  FMNMX R77, R35, R39, !PT ;  /* 0x00000027234d7209 */ /* 0x000fe40007800000 */
[----:B------:R-:W-:Y:S02]  /*12100*/  FMNMX R102, R36, R37, !PT ;  /* 0x0000002524667209 */ /* 0x000fe40007800000 */
[----:B--2---:R-:W-:Y:S01]  /*12110*/  FMNMX R15, R15, R114, !PT ;  /* 0x000000720f0f7209 */ /* 0x004fe20007800000 */
[----:B------:R1:W-:Y:S01]  /*12120*/  @P0 STS [R3+0x40000], R101 ;  /* 0x0400006503000388 */ /* 0x0003e20000000800 */
[----:B0-----:R-:W-:-:S03]  /*12130*/  LOP3.LUT R4, R81, 0x1c, RZ, 0xc0, !PT ;  /* 0x0000001c51047812 */ /* 0x001fc600078ec0ff */
[----:B------:R-:W0:Y:S01]  /*12140*/  SHFL.BFLY PT, R116, R77, 0x2, 0x1f ;  /* 0x0c401f004d747f89 */ /* 0x000e2200000e0000 */
[----:B---3--:R-:W-:Y:S02]  /*12150*/  FMNMX R23, R23, R115, !PT ;  /* 0x0000007317177209 */ /* 0x008fe40007800000 */
[----:B------:R-:W-:Y:S01]  /*12160*/  FMNMX R111, R14, R21, !PT ;  /* 0x000000150e6f7209 */ /* 0x000fe20007800000 */
[----:B------:R-:W2:Y:S01]  /*12170*/  SHFL.BFLY PT, R115, R15, 0x1, 0x1f ;  /* 0x0c201f000f737f89 */ /* 0x000ea200000e0000 */
[----:B------:R-:W-:Y:S02]  /*12180*/  LEA.HI R4, R4, 0xa0, RZ, 0x1e ;  /* 0x000000a004047811 */ /* 0x000fe400078ff0ff */
[----:B-1----:R-:W-:Y:S01]  /*12190*/  SHF.R.U32.HI R3, RZ, 0x3, R81 ;  /* 0x00000003ff037819 */ /* 0x002fe20000011651 */
[----:B------:R-:W1:Y:S01]  /*121a0*/  SHFL.BFLY PT, R117, R102, 0x2, 0x1f ;  /* 0x0c401f0066757f89 */ /* 0x000e6200000e0000 */
[----:B------:R-:W-:Y:S02]  /*121b0*/  LEA R4, R4, UR6, 0x3 ;  /* 0x0000000604047c11 */ /* 0x000fe4000f8e18ff */
[----:B------:R-:W-:Y:S01]  /*121c0*/  LOP3.LUT R3, R3, 0x4, RZ, 0xc0, !PT ;  /* 0x0000000403037812 */ /* 0x000fe200078ec0ff */
[----:B------:R-:W3:Y:S01]  /*121d0*/  SHFL.BFLY PT, R122, R111, 0x2, 0x1f ;  /* 0x0c401f006f7a7f89 */ /* 0x000ee200000e0000 */
[----:B------:R-:W-:-:S03]  /*121e0*/  FMNMX R114, R99, R125, !PT ;  /* 0x0000007d63727209 */ /* 0x000fc60007800000 */
[----:B------:R-:W-:Y:S01]  /*121f0*/  IMAD.IADD R3, R3, 0x1, R4 ;  /* 0x0000000103037824 */ /* 0x000fe200078e0204 */
[----:B------:R-:W3:Y:S01]  /*12200*/  S2R R84, SR_TID.X ;  /* 0x0000000000547919 */ /* 0x000ee20000002100 */
[----:B------:R-:W-:Y:S02]  /*12210*/  LOP3.LUT R4, R81, 0x1c, RZ, 0xc0, !PT ;  /* 0x0000001c51047812 */ /* 0x000fe400078ec0ff */
[----:B------:R-:W-:Y:S01]  /*12220*/  FMNMX R98, R104, R119, !PT ;  /* 0x0000007768627209 */ /* 0x000fe20007800000 */
[----:B------:R0:W-:Y:S01]  /*12230*/  @P0 STS [R3+0x40000], R114 ;  /* 0x0400007203000388 */ /* 0x0001e20000000800 */
[----:B------:R-:W-:Y:S02]  /*12240*/  FMNMX R104, R113, R124, !PT ;  /* 0x0000007c71687209 */ /* 0x000fe40007800000 */
[----:B------:R-:W-:Y:S01]  /*12250*/  LEA.HI R4, R4, 0xa8, RZ, 0x1e ;  /* 0x000000a804047811 */ /* 0x000fe200078ff0ff */
[----:B------:R-:W3:Y:S01]  /*12260*/  SHFL.BFLY PT, R113, R23, 0x1, 0x1f ;  /* 0x0c201f0017717f89 */ /* 0x000ee200000e0000 */
[----:B0-----:R-:W-:-:S02]  /*12270*/  SHF.R.U32.HI R3, RZ, 0x3, R81 ;  /* 0x00000003ff037819 */ /* 0x001fc40000011651 */
[----:B------:R-:W-:Y:S02]  /*12280*/  LEA R4, R4, UR6, 0x3 ;  /* 0x0000000604047c11 */ /* 0x000fe4000f8e18ff */
[----:B------:R-:W-:Y:S02]  /*12290*/  LOP3.LUT R3, R3, 0x4, RZ, 0xc0, !PT ;  /* 0x0000000403037812 */ /* 0x000fe400078ec0ff */
[----:B------:R-:W-:Y:S02]  /*122a0*/  FMNMX R44, R77, R116, !PT ;  /* 0x000000744d2c7209 */ /* 0x000fe40007800000 */
[----:B--2---:R-:W-:Y:S01]  /*122b0*/  FMNMX R15, R15, R115, !PT ;  /* 0x000000730f0f7209 */ /* 0x004fe20007800000 */
[----:B------:R-:W-:Y:S01]  /*122c0*/  IMAD.IADD R3, R3, 0x1, R4 ;  /* 0x0000000103037824 */ /* 0x000fe200078e0204 */
[----:B-1----:R-:W-:Y:S02]  /*122d0*/  FMNMX R45, R102, R117, !PT ;  /* 0x00000075662d7209 */ /* 0x002fe40007800000 */
[----:B------:R-:W-:Y:S01]  /*122e0*/  LOP3.LUT R82, R81, 0x1c, RZ, 0xc0, !PT ;  /* 0x0000001c51527812 */ /* 0x000fe200078ec0ff */
[----:B------:R-:W0:Y:S01]  /*122f0*/  SHFL.BFLY PT, R106, R44, 0x1, 0x1f ;  /* 0x0c201f002c6a7f89 */ /* 0x000e2200000e0000 */
[----:B---3--:R-:W-:-:S02]  /*12300*/  FMNMX R102, R111, R122, !PT ;  /* 0x0000007a6f667209 */ /* 0x008fc40007800000 */
[----:B------:R-:W-:Y:S01]  /*12310*/  LOP3.LUT R4, R81, 0x1c, RZ, 0xc0, !PT ;  /* 0x0000001c51047812 */ /* 0x000fe200078ec0ff */
[----:B------:R1:W-:Y:S01]  /*12320*/  @P0 STS [R3+0x40000], R15 ;  /* 0x0400000f03000388 */ /* 0x0003e20000000800 */
[----:B------:R-:W-:-:S03]  /*12330*/  LEA.HI R82, R82, 0xb0, RZ, 0x1e ;  /* 0x000000b052527811 */ /* 0x000fc600078ff0ff */
[----:B------:R-:W2:Y:S01]  /*12340*/  SHFL.BFLY PT, R111, R45, 0x1, 0x1f ;  /* 0x0c201f002d6f7f89 */ /* 0x000ea200000e0000 */
[----:B------:R-:W-:Y:S02]  /*12350*/  FMNMX R103, R34, R31, !PT ;  /* 0x0000001f22677209 */ /* 0x000fe40007800000 */
[--C-:B-1----:R-:W-:Y:S02]  /*12360*/  SHF.R.U32.HI R3, RZ, 0x3, R81.reuse ;  /* 0x00000003ff037819 */ /* 0x102fe40000011651 */
[----:B------:R-:W-:Y:S02]  /*12370*/  SHF.R.U32.HI R81, RZ, 0x3, R81 ;  /* 0x00000003ff517819 */ /* 0x000fe40000011651 */
[----:B------:R-:W-:Y:S02]  /*12380*/  LEA R82, R82, UR6, 0x3 ;  /* 0x0000000652527c11 */ /* 0x000fe4000f8e18ff */
[----:B------:R-:W-:Y:S01]  /*12390*/  LOP3.LUT R81, R81, 0x4, RZ, 0xc0, !PT ;  /* 0x0000000451517812 */ /* 0x000fe200078ec0ff */
[----:B------:R-:W1:Y:S01]  /*123a0*/  SHFL.BFLY PT, R118, R103, 0x2, 0x1f ;  /* 0x0c401f0067767f89 */ /* 0x000e6200000e0000 */
[----:B------:R-:W-:-:S02]  /*123b0*/  FMNMX R112, R20, R13, !PT ;  /* 0x0000000d14707209 */ /* 0x000fc40007800000 */
[----:B------:R-:W-:Y:S02]  /*123c0*/  FMNMX R23, R23, R113, !PT ;  /* 0x0000007117177209 */ /* 0x000fe40007800000 */
[----:B------:R-:W-:Y:S01]  /*123d0*/  IADD3 R81, PT, PT, R81, R82, RZ ;  /* 0x0000005251517210 */ /* 0x000fe20007ffe0ff */
[----:B------:R-:W3:Y:S01]  /*123e0*/  SHFL.BFLY PT, R123, R112, 0x2, 0x1f ;  /* 0x0c401f00707b7f89 */ /* 0x000ee200000e0000 */
[----:B------:R-:W-:Y:S02]  /*123f0*/  LOP3.LUT R82, R84, 0x1c, RZ, 0xc0, !PT ;  /* 0x0000001c54527812 */ /* 0x000fe400078ec0ff */
[----:B------:R-:W-:Y:S01]  /*12400*/  LEA.HI R4, R4, 0xb8, RZ, 0x1e ;  /* 0x000000b804047811 */ /* 0x000fe200078ff0ff */
[----:B------:R0:W-:Y:S01]  /*12410*/  @P0 STS [R81+0x40000], R23 ;  /* 0x0400001751000388 */ /* 0x0001e20000000800 */
[----:B------:R-:W-:Y:S02]  /*12420*/  LEA.HI R82, R82, 0xc0, RZ, 0x1e ;  /* 0x000000c052527811 */ /* 0x000fe400078ff0ff */
[----:B------:R-:W-:-:S02]  /*12430*/  LEA R4, R4, UR6, 0x3 ;  /* 0x0000000604047c11 */ /* 0x000fc4000f8e18ff */
[----:B------:R-:W-:Y:S02]  /*12440*/  LOP3.LUT R3, R3, 0x4, RZ, 0xc0, !PT ;  /* 0x0000000403037812 */ /* 0x000fe400078ec0ff */
[----:B0-----:R-:W-:Y:S02]  /*12450*/  SHF.R.U32.HI R81, RZ, 0x3, R84 ;  /* 0x00000003ff517819 */ /* 0x001fe40000011654 */
[----:B------:R-:W-:Y:S02]  /*12460*/  LEA R82, R82, UR6, 0x3 ;  /* 0x0000000652527c11 */ /* 0x000fe4000f8e18ff */
[----:B------:R-:W-:Y:S02]  /*12470*/  LOP3.LUT R81, R81, 0x4, RZ, 0xc0, !PT ;  /* 0x0000000451517812 */ /* 0x000fe400078ec0ff */
[----:B------:R-:W-:Y:S01]  /*12480*/  FMNMX R110, R22, R29, !PT ;  /* 0x0000001d166e7209 */ /* 0x000fe20007800000 */
[----:B------:R-:W-:Y:S01]  /*12490*/  IMAD.IADD R3, R3, 0x1, R4 ;  /* 0x0000000103037824 */ /* 0x000fe200078e0204 */
[----:B------:R-:W-:Y:S01]  /*124a0*/  FMNMX R44, R44, R106, !PT ;  /* 0x0000006a2c2c7209 */ /* 0x000fe20007800000 */
[----:B------:R-:W-:Y:S01]  /*124b0*/  IMAD.IADD R81, R81, 0x1, R82 ;  /* 0x0000000151517824 */ /* 0x000fe200078e0252 */
[----:B--2---:R-:W-:Y:S01]  /*124c0*/  FMNMX R45, R45, R111, !PT ;  /* 0x0000006f2d2d7209 */ /* 0x004fe20007800000 */
[----:B------:R-:W0:Y:S01]  /*124d0*/  SHFL.BFLY PT, R121, R110, 0x2, 0x1f ;  /* 0x0c401f006e797f89 */ /* 0x000e2200000e0000 */
[----:B-1----:R-:W-:-:S03]  /*124e0*/  FMNMX R77, R103, R118, !PT ;  /* 0x00000076674d7209 */ /* 0x002fc60007800000 */
[----:B------:R-:W-:Y:S04]  /*124f0*/  @P0 STS [R3+0x40000], R44 ;  /* 0x0400002c03000388 */ /* 0x000fe80000000800 */
[----:B------:R1:W-:Y:S01]  /*12500*/  @P0 STS [R81+0x40000], R45 ;  /* 0x0400002d51000388 */ /* 0x0003e20000000800 */
[----:B------:R-:W-:Y:S02]  /*12510*/  FMNMX R109, R30, R38, !PT ;  /* 0x000000261e6d7209 */ /* 0x000fe40007800000 */
[----:B---3--:R-:W-:Y:S01]  /*12520*/  FMNMX R103, R112, R123, !PT ;  /* 0x0000007b70677209 */ /* 0x008fe20007800000 */
[----:B-1----:R-:W1:Y:S01]  /*12530*/  S2R R81, SR_TID.X ;  /* 0x0000000000517919 */ /* 0x002e620000002100 */
[----:B------:R-:W2:Y:S04]  /*12540*/  SHFL.BFLY PT, R112, R77, 0x1, 0x1f ;  /* 0x0c201f004d707f89 */ /* 0x000ea800000e0000 */
[----:B------:R-:W3:Y:S01]  /*12550*/  SHFL.BFLY PT, R120, R109, 0x2, 0x1f ;  /* 0x0c401f006d787f89 */ /* 0x000ee200000e0000 */
[----:B------:R-:W-:-:S02]  /*12560*/  LOP3.LUT R4, R84, 0x1c, RZ, 0xc0, !PT ;  /* 0x0000001c54047812 */ /* 0x000fc400078ec0ff */
[----:B0-----:R-:W-:Y:S02]  /*12570*/  FMNMX R101, R110, R121, !PT ;  /* 0x000000796e657209 */ /* 0x001fe40007800000 */
[----:B------:R-:W0:Y:S01]  /*12580*/  SHFL.BFLY PT, R110, R98, 0x1, 0x1f ;  /* 0x0c201f00626e7f89 */ /* 0x000e2200000e0000 */
[----:B------:R-:W-:Y:S02]  /*12590*/  LEA.HI R4, R4, 0xc8, RZ, 0x1e ;  /* 0x000000c804047811 */ /* 0x000fe400078ff0ff */
[----:B------:R-:W-:Y:S02]  /*125a0*/  SHF.R.U32.HI R3, RZ, 0x3, R84 ;  /* 0x00000003ff037819 */ /* 0x000fe40000011654 */
[----:B------:R-:W-:Y:S02]  /*125b0*/  LEA R4, R4, UR6, 0x3 ;  /* 0x0000000604047c11 */ /* 0x000fe4000f8e18ff */
[----:B------:R-:W-:-:S05]  /*125c0*/  LOP3.LUT R3, R3, 0x4, RZ, 0xc0, !PT ;  /* 0x0000000403037812 */ /* 0x000fca00078ec0ff */
[----:B------:R-:W-:Y:S01]  /*125d0*/  IMAD.IADD R3, R3, 0x1, R4 ;  /* 0x0000000103037824 */ /* 0x000fe200078e0204 */
[----:B--2---:R-:W-:Y:S02]  /*125e0*/  FMNMX R15, R77, R112, !PT ;  /* 0x000000704d0f7209 */ /* 0x004fe40007800000 */
[----:B---3--:R-:W-:Y:S02]  /*125f0*/  FMNMX R100, R109, R120, !PT ;  /* 0x000000786d647209 */ /* 0x008fe40007800000 */
[----:B-1----:R-:W-:Y:S01]  /*12600*/  LOP3.LUT R4, R81, 0x1c, RZ, 0xc0, !PT ;  /* 0x0000001c51047812 */ /* 0x002fe200078ec0ff */
[----:B------:R1:W-:Y:S03]  /*12610*/  @P0 STS [R3+0x40000], R15 ;  /* 0x0400000f03000388 */ /* 0x0003e60000000800 */
[----:B------:R-:W-:Y:S01]  /*12620*/  LEA.HI R4, R4, 0xd0, RZ, 0x1e ;  /* 0x000000d004047811 */ /* 0x000fe200078ff0ff */
[----:B------:R-:W2:Y:S04]  /*12630*/  SHFL.BFLY PT, R109, R100, 0x1, 0x1f ;  /* 0x0c201f00646d7f89 */ /* 0x000ea800000e0000 */
[----:B------:R-:W3:Y:S01]  /*12640*/  SHFL.BFLY PT, R99, R101, 0x1, 0x1f ;  /* 0x0c201f0065637f89 */ /* 0x000ee200000e0000 */
[----:B-1----:R-:W-:-:S02]  /*12650*/  SHF.R.U32.HI R3, RZ, 0x3, R81 ;  /* 0x00000003ff037819 */ /* 0x002fc40000011651 */
[----:B------:R-:W-:Y:S01]  /*12660*/  LEA R4, R4, UR6, 0x3 ;  /* 0x0000000604047c11 */ /* 0x000fe2000f8e18ff */
[----:B------:R-:W1:Y:S01]  /*12670*/  SHFL.BFLY PT, R107, R102, 0x1, 0x1f ;  /* 0x0c201f00666b7f89 */ /* 0x000e6200000e0000 */
[----:B------:R-:W-:Y:S02]  /*12680*/  LOP3.LUT R3, R3, 0x4, RZ, 0xc0, !PT ;  /* 0x0000000403037812 */ /* 0x000fe400078ec0ff */
[----:B0-----:R-:W-:-:S03]  /*12690*/  FMNMX R23, R98, R110, !PT ;  /* 0x0000006e62177209 */ /* 0x001fc60007800000 */
[----:B------:R-:W-:Y:S01]  /*126a0*/  IMAD.IADD R3, R3, 0x1, R4 ;  /* 0x0000000103037824 */ /* 0x000fe200078e0204 */
[C---:B------:R-:W-:Y:S02]  /*126b0*/  LOP3.LUT R85, R84.reuse, 0x1c, RZ, 0xc0, !PT ;  /* 0x0000001c54557812 */ /* 0x040fe400078ec0ff */
[C---:B------:R-:W-:Y:S02]  /*126c0*/  LOP3.LUT R82, R84.reuse, 0x1c, RZ, 0xc0, !PT ;  /* 0x0000001c54527812 */ /* 0x040fe400078ec0ff */
[----:B------:R0:W-:Y:S01]  /*126d0*/  @P0 STS [R3+0x40000], R23 ;  /* 0x0400001703000388 */ /* 0x0001e20000000800 */
[----:B------:R-:W-:Y:S02]  /*126e0*/  LOP3.LUT R4, R84, 0x1c, RZ, 0xc0, !PT ;  /* 0x0000001c54047812 */ /* 0x000fe400078ec0ff */
[----:B------:R-:W-:Y:S02]  /*126f0*/  SHF.R.U32.HI R81, RZ, 0x3, R84 ;  /* 0x00000003ff517819 */ /* 0x000fe40000011654 */
[----:B------:R-:W-:-:S02]  /*12700*/  LEA.HI R85, R85, 0xd8, RZ, 0x1e ;  /* 0x000000d855557811 */ /* 0x000fc400078ff0ff */
[----:B------:R-:W-:Y:S02]  /*12710*/  LEA.HI R82, R82, 0xe0, RZ, 0x1e ;  /* 0x000000e052527811 */ /* 0x000fe400078ff0ff */
[--C-:B0-----:R-:W-:Y:S02]  /*12720*/  SHF.R.U32.HI R3, RZ, 0x3, R84.reuse ;  /* 0x00000003ff037819 */ /* 0x101fe40000011654 */
[----:B------:R-:W-:Y:S01]  /*12730*/  SHF.R.U32.HI R84, RZ, 0x3, R84 ;  /* 0x00000003ff547819 */ /* 0x000fe20000011654 */
[----:B------:R-:W0:Y:S01]  /*12740*/  SHFL.BFLY PT, R108, R103, 0x1, 0x1f ;  /* 0x0c201f00676c7f89 */ /* 0x000e2200000e0000 */
[----:B------:R-:W-:Y:S02]  /*12750*/  LEA R85, R85, UR6, 0x3 ;  /* 0x0000000655557c11 */ /* 0x000fe4000f8e18ff */
[----:B------:R-:W-:Y:S01]  /*12760*/  LOP3.LUT R84, R84, 0x4, RZ, 0xc0, !PT ;  /* 0x0000000454547812 */ /* 0x000fe200078ec0ff */
[----:B------:R-:W0:Y:S01]  /*12770*/  SHFL.BFLY PT, R105, R104, 0x1, 0x1f ;  /* 0x0c201f0068697f89 */ /* 0x000e2200000e0000 */
[----:B------:R-:W-:-:S02]  /*12780*/  LEA.HI R4, R4, 0xe8, RZ, 0x1e ;  /* 0x000000e804047811 */ /* 0x000fc400078ff0ff */
[----:B------:R-:W-:Y:S02]  /*12790*/  LEA R82, R82, UR6, 0x3 ;  /* 0x0000000652527c11 */ /* 0x000fe4000f8e18ff */
[----:B------:R-:W-:Y:S01]  /*127a0*/  LOP3.LUT R81, R81, 0x4, RZ, 0xc0, !PT ;  /* 0x0000000451517812 */ /* 0x000fe200078ec0ff */
[----:B------:R-:W-:Y:S01]  /*127b0*/  IMAD.IADD R84, R84, 0x1, R85 ;  /* 0x0000000154547824 */ /* 0x000fe200078e0255 */
[----:B--2---:R-:W-:Y:S02]  /*127c0*/  FMNMX R15, R100, R109, !PT ;  /* 0x0000006d640f7209 */ /* 0x004fe40007800000 */
[----:B------:R-:W-:Y:S01]  /*127d0*/  LEA R4, R4, UR6, 0x3 ;  /* 0x0000000604047c11 */ /* 0x000fe2000f8e18ff */
[----:B------:R-:W-:Y:S01]  /*127e0*/  IMAD.IADD R81, R81, 0x1, R82 ;  /* 0x0000000151517824 */ /* 0x000fe200078e0252 */
[----:B------:R-:W-:Y:S02]  /*127f0*/  LOP3.LUT R3, R3, 0x4, RZ, 0xc0, !PT ;  /* 0x0000000403037812 */ /* 0x000fe400078ec0ff */
[----:B---3--:R-:W-:Y:S01]  /*12800*/  FMNMX R44, R101, R99, !PT ;  /* 0x00000063652c7209 */ /* 0x008fe20007800000 */
[----:B------:R-:W-:Y:S01]  /*12810*/  @P0 STS [R84+0x40000], R15 ;  /* 0x0400000f54000388 */ /* 0x000fe20000000800 */
[----:B-1----:R-:W-:-:S02]  /*12820*/  FMNMX R45, R102, R107, !PT ;  /* 0x0000006b662d7209 */ /* 0x002fc40007800000 */
[----:B------:R-:W-:Y:S01]  /*12830*/  IADD3 R3, PT, PT, R3, R4, RZ ;  /* 0x0000000403037210 */ /* 0x000fe20007ffe0ff */
[----:B------:R1:W-:Y:S01]  /*12840*/  @P0 STS [R81+0x40000], R44 ;  /* 0x0400002c51000388 */ /* 0x0003e20000000800 */
[----:B------:R-:W-:-:S03]  /*12850*/  LOP3.LUT R4, R80, 0x1c, RZ, 0xc0, !PT ;  /* 0x0000001c50047812 */ /* 0x000fc600078ec0ff */
[----:B------:R2:W-:Y:S01]  /*12860*/  @P0 STS [R3+0x40000], R45 ;  /* 0x0400002d03000388 */ /* 0x0005e20000000800 */
[----:B------:R-:W-:Y:S02]  /*12870*/  LEA.HI R4, R4, 0xf8, RZ, 0x1e ;  /* 0x000000f804047811 */ /* 0x000fe400078ff0ff */
[----:B-1----:R-:W-:Y:S02]  /*12880*/  LOP3.LUT R81, R80, 0x1c, RZ, 0xc0, !PT ;  /* 0x0000001c50517812 */ /* 0x002fe400078ec0ff */
[--C-:B--2---:R-:W-:Y:S02]  /*12890*/  SHF.R.U32.HI R3, RZ, 0x3, R80.reuse ;  /* 0x00000003ff037819 */ /* 0x104fe40000011650 */
[----:B------:R-:W-:Y:S02]  /*128a0*/  LEA.HI R81, R81, 0xf0, RZ, 0x1e ;  /* 0x000000f051517811 */ /* 0x000fe400078ff0ff */
[----:B------:R-:W-:Y:S02]  /*128b0*/  SHF.R.U32.HI R80, RZ, 0x3, R80 ;  /* 0x00000003ff507819 */ /* 0x000fe40000011650 */
[----:B------:R-:W-:-:S02]  /*128c0*/  LEA R81, R81, UR6, 0x3 ;  /* 0x0000000651517c11 */ /* 0x000fc4000f8e18ff */
[----:B------:R-:W-:Y:S02]  /*128d0*/  LOP3.LUT R80, R80, 0x4, RZ, 0xc0, !PT ;  /* 0x0000000450507812 */ /* 0x000fe400078ec0ff */
[----:B------:R-:W-:Y:S02]  /*128e0*/  LEA R4, R4, UR6, 0x3 ;  /* 0x0000000604047c11 */ /* 0x000fe4000f8e18ff */
[----:B------:R-:W-:Y:S01]  /*128f0*/  LOP3.LUT R3, R3, 0x4, RZ, 0xc0, !PT ;  /* 0x0000000403037812 */ /* 0x000fe200078ec0ff */
[----:B------:R-:W-:Y:S01]  /*12900*/  IMAD.IADD R80, R80, 0x1, R81 ;  /* 0x0000000150507824 */ /* 0x000fe200078e0251 */
[----:B0-----:R-:W-:Y:S02]  /*12910*/  FMNMX R23, R103, R108, !PT ;  /* 0x0000006c67177209 */ /* 0x001fe40007800000 */
[----:B------:R-:W-:Y:S01]  /*12920*/  FMNMX R15, R104, R105, !PT ;  /* 0x00000069680f7209 */ /* 0x000fe20007800000 */
[----:B------:R-:W-:Y:S02]  /*12930*/  IMAD.IADD R3, R3, 0x1, R4 ;  /* 0x0000000103037824 */ /* 0x000fe400078e0204 */
[----:B------:R-:W-:Y:S04]  /*12940*/  @P0 STS [R80+0x40000], R23 ;  /* 0x0400001750000388 */ /* 0x000fe80000000800 */
[----:B------:R-:W-:Y:S01]  /*12950*/  @P0 STS [R3+0x40000], R15 ;  /* 0x0400000f03000388 */ /* 0x000fe20000000800 */
[----:B------:R-:W-:Y:S01]  /*12960*/  LEA R123, R5, UR6, 0x2 ;  /* 0x00000006057b7c11 */ /* 0x000fe2000f8e10ff */
[----:B------:R-:W-:Y:S06]  /*12970*/  BAR.SYNC.DEFER_BLOCKING 0x0 ;  /* 0x0000000000007b1d */ /* 0x000fec0000010000 */
[----:B------:R-:W0:Y:S04]  /*12980*/  LDS R15, [R123+0x40000] ;  /* 0x040000007b0f7984 */ /* 0x000e280000000800 */
[----:B0-----:R-:W0:Y:S02]  /*12990*/  SHFL.BFLY PT, R23, R15, 0x1, 0x1f ;  /* 0x0c201f000f177f89 */ /* 0x001e2400000e0000 */
[----:B0-----:R-:W-:-:S05]  /*129a0*/  FMNMX R15, R15, R23, !PT ;  /* 0x000000170f0f7209 */ /* 0x001fca0007800000 */
[----:B------:R-:W-:Y:S01]  /*129b0*/  @!P6 STS [R123+0x40000], R15 ;  /* 0x0400000f7b00e388 */ /* 0x000fe20000000800 */
[----:B------:R-:W-:Y:S06]  /*129c0*/  BAR.SYNC.DEFER_BLOCKING 0x0 ;  /* 0x0000000000007b1d */ /* 0x000fec0000010000 */
[----:B------:R-:W0:Y:S04]  /*129d0*/  LDS R15, [R0+0x40000] ;  /* 0x04000000000f7984 */ /* 0x000e280000000800 */
[----:B------:R-:W-:Y:S04]  /*129e0*/  STL [R1+0x964], R93 ;  /* 0x0009645d01007387 */ /* 0x000fe80000100800 */
[----:B----4-:R-:W-:Y:S01]  /*129f0*/  STL [R1+0x960], R83 ;  /* 0x0009605301007387 */ /* 0x010fe20000100800 */
[----:B------:R-:W1:Y:S01]  /*12a00*/  S2R R80, SR_TID.X ;  /* 0x0000000000507919 */ /* 0x000e620000002100 */
[----:B------:R-:W-:-:S02]  /*12a10*/  LOP3.LUT R125, R2, 0x1c, RZ, 0xc0, !PT ;  /* 0x0000001c027d7812 */ /* 0x000fc400078ec0ff */
[----:B------:R-:W-:Y:S01]  /*12a20*/  LOP3.LUT R124, R2, 0x1c, RZ, 0xc0, !PT ;  /* 0x0000001c027c7812 */ /* 0x000fe200078ec0ff */
[----:B------:R-:W-:Y:S04]  /*12a30*/  LDS R120, [R7+0x40000] ;  /* 0x0400000007787984 */ /* 0x000fe80000000800 */
[----:B------:R-:W-:Y:S04]  /*12a40*/  LDS R122, [R9+0x40000] ;  /* 0x04000000097a7984 */ /* 0x000fe80000000800 */
[----:B------:R-:W-:Y:S04]  /*12a50*/  LDS R119, [R8+0x40000] ;  /* 0x0400000008777984 */ /* 0x000fe80000000800 */
[----:B------:R-:W-:Y:S04]  /*12a60*/  LDS R118, [R11+0x40000] ;  /* 0x040000000b767984 */ /* 0x000fe80000000800 */
[----:B------:R-:W-:Y:S04]  /*12a70*/  LDS R117, [R12+0x40000] ;  /* 0x040000000c757984 */ /* 0x000fe80000000800 */
[----:B------:R-:W-:Y:S01]  /*12a80*/  LDS R116, [R25+0x40000] ;  /* 0x0400000019747984 */ /* 0x000fe20000000800 */
[----:B0-----:R-:W-:-:S03]  /*12a90*/  FMNMX R86, R15, R83, !PT ;  /* 0x000000530f567209 */ /* 0x001fc60007800000 */
[----:B------:R-:W-:Y:S02]  /*12aa0*/  LDS R110, [R27+0x40000] ;  /* 0x040000001b6e7984 */ /* 0x000fe40000000800 */
[--C-:B------:R-:W-:Y:S01]  /*12ab0*/  FADD R15, R88, -R86.reuse ;  /* 0x80000056580f7221 */ /* 0x100fe20000000000 */
[----:B------:R-:W-:Y:S01]  /*12ac0*/  FADD R23, R61, -R86 ;  /* 0x800000563d177221 */ /* 0x000fe20000000000 */
[----:B------:R-:W-:Y:S02]  /*12ad0*/  LDS R109, [R6+0x40000] ;  /* 0x04000000066d7984 */ /* 0x000fe40000000800 */
[----:B------:R-:W-:-:S04]  /*12ae0*/  FMUL R15, R15, 1.4426950216293334961 ;  /* 0x3fb8aa3b0f0f7820 */ /* 0x000fc80000400000 */
[----:B------:R0:W2:Y:S02]  /*12af0*/  MUFU.EX2 R0, R15 ;  /* 0x0000000f00007308 */ /* 0x0000a40000000800 */
[----:B0-----:R-:W-:-:S06]  /*12b00*/  FMUL R15, R23, 1.4426950216293334961 ;  /* 0x3fb8aa3b170f7820 */ /* 0x001fcc0000400000 */
[----:B------:R-:W0:Y:S01]  /*12b10*/  MUFU.EX2 R3, R15 ;  /* 0x0000000f00037308 */ /* 0x000e220000000800 */
[----:B------:R-:W-:Y:S04]  /*12b20*/  STL [R1+0x1dc], R86 ;  /* 0x0001dc5601007387 */ /* 0x000fe80000100800 */
[----:B--2---:R2:W-:Y:S04]  /*12b30*/  STL [R1+0x158], R0 ;  /* 0x0001580001007387 */ /* 0x0045e80000100800 */
[----:B0-----:R1:W-:Y:S04]  /*12b40*/  STL [R1+0x154], R3 ;  /* 0x0001540301007387 */ /* 0x0013e80000100800 */
[----:B------:R-:W3:Y:S01]  /*12b50*/  LDL.LU R87, [R1+0x50] ;  /* 0x0000500001577983 */ /* 0x000ee20000300800 */
[----:B------:R-:W-:-:S02]  /*12b60*/  FADD R15, R0, R3 ;  /* 0x00000003000f7221 */ /* 0x000fc40000000000 */
[----:B--2---:R-:W0:Y:S01]  /*12b70*/  S2R R0, SR_TID.X ;  /* 0x0000000000007919 */ /* 0x004e220000002100 */
[C---:B-1----:R-:W-:Y:S02]  /*12b80*/  LOP3.LUT R3, R80.reuse, 0x1c, RZ, 0xc0, !PT ;  /* 0x0000001c50037812 */ /* 0x042fe400078ec0ff */
[----:B------:R-:W-:Y:S01]  /*12b90*/  LOP3.LUT R4, R80, 0x1c, RZ, 0xc0, !PT ;  /* 0x0000001c50047812 */ /* 0x000fe200078ec0ff */
[----:B------:R-:W2:Y:S01]  /*12ba0*/  LDL.LU R81, [R1+0x44] ;  /* 0x0000440001517983 */ /* 0x000ea20000300800 */
[----:B0-----:R-:W-:-:S03]  /*12bb0*/  LOP3.LUT R0, R0, 0x1c, RZ, 0xc0, !PT ;  /* 0x0000001c00007812 */ /* 0x001fc600078ec0ff */
[----:B------:R-:W0:Y:S01]  /*12bc0*/  SHFL.BFLY PT, R23, R15, 0x2, 0x1f ;  /* 0x0c401f000f177f89 */ /* 0x000e2200000e0000 */
[----:B------:R-:W-:-:S03]  /*12bd0*/  LEA.HI R0, R0, 0x48, RZ, 0x1e ;  /* 0x0000004800007811 */ /* 0x000fc600078ff0ff */
[----:B------:R-:W4:Y:S01]  /*12be0*/  LDL.LU R85, [R1+0x48] ;  /* 0x0000480001557983 */ /* 0x000f220000300800 */
[----:B------:R-:W-:-:S05]  /*12bf0*/  LEA R0, R0, UR6, 0x3 ;  /* 0x0000000600007c11 */ /* 0x000fca000f8e18ff */
[----:B------:R1:W-:Y:S02]  /*12c00*/  LDS R103, [R0+0x40000] ;  /* 0x0400000000677984 */ /* 0x0003e40000000800 */
[----:B-1----:R-:W-:-:S04]  /*12c10*/  LOP3.LUT R0, R80, 0x1c, RZ, 0xc0, !PT ;  /* 0x0000001c50007812 */ /* 0x002fc800078ec0ff */
[----:B------:R-:W-:-:S04]  /*12c20*/  LEA.HI R0, R0, 0x60, RZ, 0x1e ;  /* 0x0000006000007811 */ /* 0x000fc800078ff0ff */
[----:B------:R-:W-:-:S05]  /*12c30*/  LEA R0, R0, UR6, 0x3 ;  /* 0x0000000600007c11 */ /* 0x000fca000f8e18ff */
[----:B------:R1:W-:Y:S01]  /*12c40*/  LDS R106, [R0+0x40000] ;  /* 0x04000000006a7984 */ /* 0x0003e20000000800 */
[----:B------:R-:W-:Y:S02]  /*12c50*/  LEA.HI R3, R3, 0x58, RZ, 0x1e ;  /* 0x0000005803037811 */ /* 0x000fe400078ff0ff */
[----:B-1----:R-:W-:-:S04]  /*12c60*/  LOP3.LUT R0, R80, 0x1c, RZ, 0xc0, !PT ;  /* 0x0000001c50007812 */ /* 0x002fc800078ec0ff */
[----:B------:R-:W-:Y:S02]  /*12c70*/  LEA.HI R0, R0, 0x78, RZ, 0x1e ;  /* 0x0000007800007811 */ /* 0x000fe400078ff0ff */
[----:B------:R-:W-:Y:S02]  /*12c80*/  LEA R3, R3, UR6, 0x3 ;  /* 0x0000000603037c11 */ /* 0x000fe4000f8e18ff */
[----:B------:R-:W-:-:S03]  /*12c90*/  LEA R0, R0, UR6, 0x3 ;  /* 0x0000000600007c11 */ /* 0x000fc6000f8e18ff */
[----:B------:R1:W-:Y:S04]  /*12ca0*/  LDS R102, [R3+0x40000] ;  /* 0x0400000003667984 */ /* 0x0003e80000000800 */
[----:B------:R0:W-:Y:S01]  /*12cb0*/  LDS R107, [R0+0x40000] ;  /* 0x04000000006b7984 */ /* 0x0001e20000000800 */
[----:B------:R-:W-:Y:S02]  /*12cc0*/  LEA.HI R4, R4, 0x50, RZ, 0x1e ;  /* 0x0000005004047811 */ /* 0x000fe400078ff0ff */
[C---:B-1----:R-:W-:Y:S02]  /*12cd0*/  LOP3.LUT R3, R80.reuse, 0x1c, RZ, 0xc0, !PT ;  /* 0x0000001c50037812 */ /* 0x042fe400078ec0ff */
[----:B0-----:R-:W-:Y:S02]  /*12ce0*/  LOP3.LUT R0, R80, 0x1c, RZ, 0xc0, !PT ;  /* 0x0000001c50007812 */ /* 0x001fe400078ec0ff */
[----:B------:R-:W-:-:S02]  /*12cf0*/  LEA.HI R3, R3, 0x70, RZ, 0x1e ;  /* 0x0000007003037811 */ /* 0x000fc400078ff0ff */
[----:B------:R-:W-:Y:S02]  /*12d00*/  LEA.HI R0, R0, 0x90, RZ, 0x1e ;  /* 0x0000009000007811 */ /* 0x000fe400078ff0ff */
[----:B------:R-:W-:Y:S02]  /*12d10*/  LEA R4, R4, UR6, 0x3 ;  /* 0x0000000604047c11 */ /* 0x000fe4000f8e18ff */
[----:B------:R-:W-:Y:S02]  /*12d20*/  LEA R0, R0, UR6, 0x3 ;  /* 0x0000000600007c11 */ /* 0x000fe4000f8e18ff */
[----:B------:R-:W-:Y:S01]  /*12d30*/  LEA R3, R3, UR6, 0x3 ;  /* 0x0000000603037c11 */ /* 0x000fe2000f8e18ff */
[----:B------:R0:W-:Y:S04]  /*12d40*/  LDS R101, [R4+0x40000] ;  /* 0x0400000004657984 */ /* 0x0001e80000000800 */
[----:B------:R1:W-:Y:S01]  /*12d50*/  LDS R111, [R0+0x40000] ;  /* 0x04000000006f7984 */ /* 0x0003e20000000800 */
[----:B0-----:R-:W-:-:S03]  /*12d60*/  LOP3.LUT R4, R80, 0x1c, RZ, 0xc0, !PT ;  /* 0x0000001c50047812 */ /* 0x001fc600078ec0ff */
[----:B------:R0:W-:Y:S01]  /*12d70*/  LDS R104, [R3+0x40000] ;  /* 0x0400000003687984 */ /* 0x0001e20000000800 */
[----:B-1----:R-:W-:Y:S02]  /*12d80*/  LOP3.LUT R0, R80, 0x1c, RZ, 0xc0, !PT ;  /* 0x0000001c50007812 */ /* 0x002fe400078ec0ff */
[----:B------:R-:W-:Y:S02]  /*12d90*/  LEA.HI R4, R4, 0x68, RZ, 0x1e ;  /* 0x0000006804047811 */ /* 0x000fe400078ff0ff */
[----:B0-----:R-:W-:Y:S02]  /*12da0*/  LOP3.LUT R3, R80, 0x1c, RZ, 0xc0, !PT ;  /* 0x0000001c50037812 */ /* 0x001fe400078ec0ff */
[----:B------:R-:W-:Y:S02]  /*12db0*/  LEA.HI R0, R0, 0xa8, RZ, 0x1e ;  /* 0x000000a800007811 */ /* 0x000fe400078ff0ff */
[----:B------:R-:W-:Y:S02]  /*12dc0*/  LEA.HI R3, R3, 0x88, RZ, 0x1e ;  /* 0x0000008803037811 */ /* 0x000fe400078ff0ff */
[----:B------:R-:W-:-:S02]  /*12dd0*/  LEA R4, R4, UR6, 0x3 ;  /* 0x0000000604047c11 */ /* 0x000fc4000f8e18ff */
        /* <DEDUP_REMOVED lines=14> */
[----:B------:R-:W-:Y:S01]  /*12ec0*/  FADD R15, R15, R23 ;  /* 0x000000170f0f7221 */ /* 0x000fe20000000000 */
[----:B------:R0:W-:Y:S04]  /*12ed0*/  LDS R108, [R4+0x40000] ;  /* 0x04000000046c7984 */ /* 0x0001e80000000800 */
[----:B------:R1:W-:Y:S01]  /*12ee0*/  LDS R98, [R0+0x40000] ;  /* 0x0400000000627984 */ /* 0x0003e20000000800 */
[----:B0-----:R-:W-:-:S03]  /*12ef0*/  LOP3.LUT R4, R80, 0x1c, RZ, 0xc0, !PT ;  /* 0x0000001c50047812 */ /* 0x001fc600078ec0ff */
[----:B------:R0:W-:Y:S01]  /*12f00*/  LDS R113, [R3+0x40000] ;  /* 0x0400000003717984 */ /* 0x0001e20000000800 */
[----:B-1----:R-:W-:-:S03]  /*12f10*/  LOP3.LUT R0, R80, 0x1c, RZ, 0xc0, !PT ;  /* 0x0000001c50007812 */ /* 0x002fc600078ec0ff */
[----:B------:R-:W1:Y:S01]  /*12f20*/  SHFL.BFLY PT, R23, R15, 0x1, 0x1f ;  /* 0x0c201f000f177f89 */ /* 0x000e6200000e0000 */
[----:B------:R-:W-:Y:S02]  /*12f30*/  LEA.HI R4, R4, 0x98, RZ, 0x1e ;  /* 0x0000009804047811 */ /* 0x000fe400078ff0ff */
[----:B0-----:R-:W-:Y:S02]  /*12f40*/  LOP3.LUT R3, R80, 0x1c, RZ, 0xc0, !PT ;  /* 0x0000001c50037812 */ /* 0x001fe400078ec0ff */
[----:B------:R-:W-:Y:S02]  /*12f50*/  LEA.HI R0, R0, 0xd8, RZ, 0x1e ;  /* 0x000000d800007811 */ /* 0x000fe400078ff0ff */
[----:B------:R-:W-:Y:S02]  /*12f60*/  LEA.HI R3, R3, 0xb8, RZ, 0x1e ;  /* 0x000000b803037811 */ /* 0x000fe400078ff0ff */
[----:B------:R-:W-:Y:S02]  /*12f70*/  LEA R4, R4, UR6, 0x3 ;  /* 0x0000000604047c11 */ /* 0x000fe4000f8e18ff */
[----:B------:R-:W-:-:S02]  /*12f80*/  LEA R0, R0, UR6, 0x3 ;  /* 0x0000000600007c11 */ /* 0x000fc4000f8e18ff */
[----:B------:R-:W-:Y:S01]  /*12f90*/  LEA R3, R3, UR6, 0x3 ;  /* 0x0000000603037c11 */ /* 0x000fe2000f8e18ff */
[----:B------:R0:W-:Y:S01]  /*12fa0*/  LDS R114, [R4+0x40000] ;  /* 0x0400000004727984 */ /* 0x0001e20000000800 */
[----:B------:R-:W-:-:S03]  /*12fb0*/  LOP3.LUT R5, R80, 0x1c, RZ, 0xc0, !PT ;  /* 0x0000001c50057812 */ /* 0x000fc600078ec0ff */
[----:B------:R1:W-:Y:S01]  /*12fc0*/  LDS R61, [R0+0x40000] ;  /* 0x04000000003d7984 */ /* 0x0003e20000000800 */
[----:B0-----:R-:W-:-:S03]  /*12fd0*/  LOP3.LUT R4, R2, 0x1c, RZ, 0xc0, !PT ;  /* 0x0000001c02047812 */ /* 0x001fc600078ec0ff */
[----:B------:R0:W-:Y:S01]  /*12fe0*/  LDS R99, [R3+0x40000] ;  /* 0x0400000003637984 */ /* 0x0001e20000000800 */
[C---:B-1----:R-:W-:Y:S02]  /*12ff0*/  LOP3.LUT R0, R2.reuse, 0x1c, RZ, 0xc0, !PT ;  /* 0x0000001c02007812 */ /* 0x042fe400078ec0ff */
[----:B------:R-:W-:Y:S02]  /*13000*/  LOP3.LUT R2, R2, 0x1c, RZ, 0xc0, !PT ;  /* 0x0000001c02027812 */ /* 0x000fe400078ec0ff */
[----:B0-----:R-:W-:Y:S02]  /*13010*/  LOP3.LUT R3, R80, 0x1c, RZ, 0xc0, !PT ;  /* 0x0000001c50037812 */ /* 0x001fe400078ec0ff */
[----:B------:R-:W-:Y:S02]  /*13020*/  LEA.HI R4, R4, 0xc8, RZ, 0x1e ;  /* 0x000000c804047811 */ /* 0x000fe400078ff0ff */
[----:B------:R-:W-:Y:S02]  /*13030*/  LEA.HI R5, R5, 0xb0, RZ, 0x1e ;  /* 0x000000b005057811 */ /* 0x000fe400078ff0ff */
[----:B------:R-:W-:-:S02]  /*13040*/  LEA.HI R125, R125, 0xe8, RZ, 0x1e ;  /* 0x000000e87d7d7811 */ /* 0x000fc400078ff0ff */
[----:B------:R-:W-:Y:S02]  /*13050*/  LEA.HI R124, R124, 0xe0, RZ, 0x1e ;  /* 0x000000e07c7c7811 */ /* 0x000fe400078ff0ff */
[----:B------:R-:W-:Y:S02]  /*13060*/  LEA.HI R3, R3, 0xd0, RZ, 0x1e ;  /* 0x000000d003037811 */ /* 0x000fe400078ff0ff */
[----:B------:R-:W-:Y:S02]  /*13070*/  LEA.HI R0, R0, 0xf8, RZ, 0x1e ;  /* 0x000000f800007811 */ /* 0x000fe400078ff0ff */
[----:B------:R-:W-:Y:S02]  /*13080*/  LEA.HI R2, R2, 0xf0, RZ, 0x1e ;  /* 0x000000f002027811 */ /* 0x000fe400078ff0ff */
[----:B------:R-:W-:Y:S02]  /*13090*/  LEA R5, R5, UR6, 0x3 ;  /* 0x0000000605057c11 */ /* 0x000fe4000f8e18ff */
[----:B------:R-:W-:-:S02]  /*130a0*/  LEA R4, R4, UR6, 0x3 ;  /* 0x0000000604047c11 */ /* 0x000fc4000f8e18ff */
[----:B------:R-:W-:Y:S01]  /*130b0*/  LEA R3, R3, UR6, 0x3 ;  /* 0x0000000603037c11 */ /* 0x000fe2000f8e18ff */
[----:B------:R-:W-:Y:S01]  /*130c0*/  FADD R121, R15, R23 ;  /* 0x000000170f797221 */ /* 0x000fe20000000000 */
[----:B------:R-:W-:Y:S01]  /*130d0*/  LEA R124, R124, UR6, 0x3 ;  /* 0x000000067c7c7c11 */ /* 0x000fe2000f8e18ff */
[----:B------:R-:W-:Y:S01]  /*130e0*/  LDS R100, [R5+0x40000] ;  /* 0x0400000005647984 */ /* 0x000fe20000000800 */
[----:B------:R-:W-:Y:S02]  /*130f0*/  LEA R125, R125, UR6, 0x3 ;  /* 0x000000067d7d7c11 */ /* 0x000fe4000f8e18ff */
[----:B------:R-:W-:Y:S01]  /*13100*/  LEA R2, R2, UR6, 0x3 ;  /* 0x0000000602027c11 */ /* 0x000fe2000f8e18ff */
[----:B------:R-:W-:Y:S01]  /*13110*/  LDS R88, [R4+0x40000] ;  /* 0x0400000004587984 */ /* 0x000fe20000000800 */
[----:B------:R-:W-:-:S03]  /*13120*/  LEA R0, R0, UR6, 0x3 ;  /* 0x0000000600007c11 */ /* 0x000fc6000f8e18ff */
[----:B------:R-:W-:Y:S04]  /*13130*/  LDS R77, [R3+0x40000] ;  /* 0x04000000034d7984 */ /* 0x000fe80000000800 */
[----:B------:R-:W-:Y:S04]  /*13140*/  LDS R44, [R124+0x40000] ;  /* 0x040000007c2c7984 */ /* 0x000fe80000000800 */
[----:B------:R-:W-:Y:S04]  /*13150*/  LDS R45, [R125+0x40000] ;  /* 0x040000007d2d7984 */ /* 0x000fe80000000800 */
[----:B------:R-:W-:Y:S04]  /*13160*/  LDS R23, [R2+0x40000] ;  /* 0x0400000002177984 */ /* 0x000fe80000000800 */
[----:B------:R-:W-:Y:S01]  /*13170*/  LDS R15, [R0+0x40000] ;  /* 0x04000000000f7984 */ /* 0x000fe20000000800 */
[----:B------:R-:W-:Y:S06]  /*13180*/  BAR.SYNC.DEFER_BLOCKING 0x0 ;  /* 0x0000000000007b1d */ /* 0x000fec0000010000 */
[----:B------:R0:W-:Y:S04]  /*13190*/  @P0 STS [R76+0x40000], R121 ;  /* 0x040000794c000388 */ /* 0x0001e80000000800 */
[----:B0-----:R-:W4:Y:S01]  /*131a0*/  LDL.LU R121, [R1+0xa8] ;  /* 0x0000a80001797983 */ /* 0x001f220000300800 */
[----:B---3--:R-:W-:-:S03]  /*131b0*/  FMNMX R3, R120, R87, !PT ;  /* 0x0000005778037209 */ /* 0x008fc60007800000 */
[----:B------:R-:W3:Y:S02]  /*131c0*/  LDL.LU R120, [R1+0x54] ;  /* 0x0000540001787983 */ /* 0x000ee40000300800 */
[--C-:B------:R-:W-:Y:S01]  /*131d0*/  FADD R76, R89, -R3.reuse ;  /* 0x80000003594c7221 */ /* 0x100fe20000000000 */
[----:B------:R-:W-:-:S03]  /*131e0*/  FADD R63, R63, -R3 ;  /* 0x800000033f3f7221 */ /* 0x000fc60000000000 */
[----:B------:R-:W-:Y:S01]  /*131f0*/  FMUL R76, R76, 1.4426950216293334961 ;  /* 0x3fb8aa3b4c4c7820 */ /* 0x000fe20000400000 */
[----:B------:R-:W-:-:S03]  /*13200*/  FMUL R63, R63, 1.4426950216293334961 ;  /* 0x3fb8aa3b3f3f7820 */ /* 0x000fc60000400000 */
[----:B------:R-:W0:Y:S08]  /*13210*/  MUFU.EX2 R2, R76 ;  /* 0x0000004c00027308 */ /* 0x000e300000000800 */
[----:B------:R1:W0:Y:S01]  /*13220*/  MUFU.EX2 R89, R63 ;  /* 0x0000003f00597308 */ /* 0x0002220000000800 */
[----:B------:R-:W-:Y:S01]  /*13230*/  STL [R1+0x1d8], R3 ;  /* 0x0001d80301007387 */ /* 0x000fe20000100800 */
[----:B--2---:R-:W-:-:S02]  /*13240*/  FMNMX R84, R118, R81, !PT ;  /* 0x0000005176547209 */ /* 0x004fc40007800000 */
[----:B---3--:R-:W-:Y:S02]  /*13250*/  FMNMX R122, R122, R120, !PT ;  /* 0x000000787a7a7209 */ /* 0x008fe40007800000 */
[----:B----4-:R-:W-:-:S03]  /*13260*/  FMNMX R119, R119, R121, !PT ;  /* 0x0000007977777209 */ /* 0x010fc60007800000 */
[--C-:B------:R-:W-:Y:S01]  /*13270*/  FADD R62, R62, -R122.reuse ;  /* 0x8000007a3e3e7221 */ /* 0x100fe20000000000 */
[----:B------:R-:W-:Y:S01]  /*13280*/  FADD R51, R51, -R122 ;  /* 0x8000007a33337221 */ /* 0x000fe20000000000 */
[----:B-1----:R-:W-:Y:S02]  /*13290*/  FADD R63, R78, -R119 ;  /* 0x800000774e3f7221 */ /* 0x002fe40000000000 */
[----:B------:R-:W-:Y:S01]  /*132a0*/  FMUL R62, R62, 1.4426950216293334961 ;  /* 0x3fb8aa3b3e3e7820 */ /* 0x000fe20000400000 */
[----:B------:R-:W-:Y:S01]  /*132b0*/  FMUL R51, R51, 1.4426950216293334961 ;  /* 0x3fb8aa3b33337820 */ /* 0x000fe20000400000 */
[----:B------:R-:W-:Y:S02]  /*132c0*/  FMUL R63, R63, 1.4426950216293334961 ;  /* 0x3fb8aa3b3f3f7820 */ /* 0x000fe40000400000 */
[----:B------:R1:W2:Y:S01]  /*132d0*/  MUFU.EX2 R0, R62 ;  /* 0x0000003e00007308 */ /* 0x0002a20000000800 */
[----:B------:R-:W-:Y:S04]  /*132e0*/  STL [R1+0x1d4], R122 ;  /* 0x0001d47a01007387 */ /* 0x000fe80000100800 */
[----:B0-----:R0:W-:Y:S03]  /*132f0*/  STL [R1+0x150], R2 ;  /* 0x0001500201007387 */ /* 0x0011e60000100800 */
[----:B------:R-:W3:Y:S01]  /*13300*/  MUFU.EX2 R5, R51 ;  /* 0x0000003300057308 */ /* 0x000ee20000000800 */
[----:B-1----:R-:W-:-:S07]  /*13310*/  FADD R62, R2, R89 ;  /* 0x00000059023e7221 */ /* 0x002fce0000000000 */
[----:B0-----:R-:W0:Y:S01]  /*13320*/  MUFU.EX2 R2, R63 ;  /* 0x0000003f00027308 */ /* 0x001e220000000800 */
[----:B--2---:R-:W-:Y:S04]  /*13330*/  STL [R1+0x14c], R0 ;  /* 0x00014c0001007387 */ /* 0x004fe80000100800 */
[----:B------:R-:W-:Y:S04]  /*13340*/  STL [R1+0x1d0], R119 ;  /* 0x0001d07701007387 */ /* 0x000fe80000100800 */
[----:B---3--:R-:W-:Y:S04]  /*13350*/  STL [R1+0x148], R5 ;  /* 0x0001480501007387 */ /* 0x008fe80000100800 */
[----:B------:R-:W-:Y:S04]  /*13360*/  STL [R1+0x914], R89 ;  /* 0x0009145901007387 */ /* 0x000fe80000100800 */
[----:B------:R-:W-:Y:S04]  /*13370*/  STL [R1+0x1cc], R84 ;  /* 0x0001cc5401007387 */ /* 0x000fe80000100800 */
[----:B0-----:R-:W-:Y:S04]  /*13380*/  STL [R1+0x144], R2 ;  /* 0x0001440201007387 */ /* 0x001fe80000100800 */
[----:B------:R-:W2:Y:S04]  /*13390*/  LDL.LU R83, [R1+0xc] ;  /* 0x00000c0001537983 */ /* 0x000ea80000300800 */
[----:B------:R-:W3:Y:S01]  /*133a0*/  LDL.LU R80, [R1+0x40] ;  /* 0x0000400001507983 */ /* 0x000ee20000300800 */
[----:B------:R-:W-:-:S03]  /*133b0*/  FADD R51, R68, -R119 ;  /* 0x8000007744337221 */ /* 0x000fc60000000000 */
[----:B------:R-:W0:Y:S01]  /*133c0*/  SHFL.BFLY PT, R63, R62, 0x2, 0x1f ;  /* 0x0c401f003e3f7f89 */ /* 0x000e2200000e0000 */
[----:B------:R-:W-:Y:S01]  /*133d0*/  FMUL R76, R51, 1.4426950216293334961 ;  /* 0x3fb8aa3b334c7820 */ /* 0x000fe20000400000 */
[----:B------:R-:W-:Y:S01]  /*133e0*/  FADD R51, R0, R5 ;  /* 0x0000000500337221 */ /* 0x000fe20000000000 */
[----:B------:R-:W-:-:S04]  /*133f0*/  FADD R68, R50, -R84 ;  /* 0x8000005432447221 */ /* 0x000fc80000000000 */
[----:B------:R-:W1:Y:S01]  /*13400*/  SHFL.BFLY PT, R50, R51, 0x2, 0x1f ;  /* 0x0c401f0033327f89 */ /* 0x000e6200000e0000 */
[----:B------:R-:W-:Y:S01]  /*13410*/  FMNMX R82, R117, R85, !PT ;  /* 0x0000005575527209 */ /* 0x000fe20007800000 */
[----:B------:R-:W-:Y:S01]  /*13420*/  FADD R49, R49, -R84 ;  /* 0x8000005431317221 */ /* 0x000fe20000000000 */
[----:B------:R-:W4:Y:S03]  /*13430*/  MUFU.EX2 R93, R76 ;  /* 0x0000004c005d7308 */ /* 0x000f260000000800 */
[----:B------:R-:W-:Y:S01]  /*13440*/  FMUL R49, R49, 1.4426950216293334961 ;  /* 0x3fb8aa3b31317820 */ /* 0x000fe20000400000 */
[----:B------:R-:W-:-:S04]  /*13450*/  FADD R59, R59, -R82 ;  /* 0x800000523b3b7221 */ /* 0x000fc80000000000 */
[----:B------:R0:W-:Y:S01]  /*13460*/  MUFU.EX2 R76, R49 ;  /* 0x00000031004c7308 */ /* 0x0001e20000000800 */
[----:B------:R-:W-:Y:S01]  /*13470*/  FMUL R59, R59, 1.4426950216293334961 ;  /* 0x3fb8aa3b3b3b7820 */ /* 0x000fe20000400000 */
[----:B0-----:R-:W-:Y:S01]  /*13480*/  FADD R49, R62, R63 ;  /* 0x0000003f3e317221 */ /* 0x001fe20000000000 */
[----:B------:R-:W-:-:S05]  /*13490*/  FADD R62, R96, -R82 ;  /* 0x80000052603e7221 */ /* 0x000fca0000000000 */
[----:B------:R0:W-:Y:S01]  /*134a0*/  MUFU.EX2 R89, R59 ;  /* 0x0000003b00597308 */ /* 0x0001e20000000800 */
[----:B-1----:R-:W-:Y:S01]  /*134b0*/  FADD R50, R51, R50 ;  /* 0x0000003233327221 */ /* 0x002fe20000000000 */
[----:B------:R-:W-:Y:S01]  /*134c0*/  FMUL R68, R68, 1.4426950216293334961 ;  /* 0x3fb8aa3b44447820 */ /* 0x000fe20000400000 */
[----:B0-----:R-:W-:-:S05]  /*134d0*/  FMUL R59, R62, 1.4426950216293334961 ;  /* 0x3fb8aa3b3e3b7820 */ /* 0x001fca0000400000 */
[----:B------:R-:W0:Y:S08]  /*134e0*/  MUFU.EX2 R5, R68 ;  /* 0x0000004400057308 */ /* 0x000e300000000800 */
[----:B------:R1:W1:Y:S01]  /*134f0*/  MUFU.EX2 R118, R59 ;  /* 0x0000003b00767308 */ /* 0x0002620000000800 */
[----:B----4-:R-:W-:Y:S04]  /*13500*/  STL [R1+0x140], R93 ;  /* 0x0001405d01007387 */ /* 0x010fe80000100800 */
[----:B------:R-:W-:Y:S04]  /*13510*/  STL [R1+0x1c8], R82 ;  /* 0x0001c85201007387 */ /* 0x000fe80000100800 */
[----:B0-----:R-:W-:Y:S04]  /*13520*/  STL [R1+0x13c], R5 ;  /* 0x00013c0501007387 */ /* 0x001fe80000100800 */
[----:B------:R-:W-:Y:S04]  /*13530*/  STL [R1+0x138], R76 ;  /* 0x0001384c01007387 */ /* 0x000fe80000100800 */
[----:B------:R-:W-:Y:S01]  /*13540*/  STL [R1+0x134], R89 ;  /* 0x0001345901007387 */ /* 0x000fe20000100800 */
[----:B--2---:R-:W-:-:S05]  /*13550*/  FMNMX R0, R116, R83, !PT ;  /* 0x0000005374007209 */ /* 0x004fca0007800000 */
[--C-:B------:R-:W-:Y:S01]  /*13560*/  FADD R51, R58, -R0.reuse ;  /* 0x800000003a337221 */ /* 0x100fe20000000000 */
[----:B---3--:R-:W-:Y:S01]  /*13570*/  FMNMX R96, R110, R80, !PT ;  /* 0x000000506e607209 */ /* 0x008fe20007800000 */
[----:B------:R-:W-:Y:S02]  /*13580*/  FADD R58, R95, -R0 ;  /* 0x800000005f3a7221 */ /* 0x000fe40000000000 */
[----:B-1----:R-:W-:Y:S02]  /*13590*/  FMUL R59, R51, 1.4426950216293334961 ;  /* 0x3fb8aa3b333b7820 */ /* 0x002fe40000400000 */
[----:B------:R-:W0:Y:S02]  /*135a0*/  SHFL.BFLY PT, R51, R49, 0x1, 0x1f ;  /* 0x0c201f0031337f89 */ /* 0x000e2400000e0000 */
[----:B------:R1:W2:Y:S01]  /*135b0*/  MUFU.EX2 R78, R59 ;  /* 0x0000003b004e7308 */ /* 0x0002a20000000800 */
[----:B------:R-:W-:Y:S01]  /*135c0*/  FMUL R62, R58, 1.4426950216293334961 ;  /* 0x3fb8aa3b3a3e7820 */ /* 0x000fe20000400000 */
[----:B------:R-:W-:Y:S01]  /*135d0*/  FADD R58, R2, R93 ;  /* 0x0000005d023a7221 */ /* 0x000fe20000000000 */
[----:B-1----:R-:W-:-:S02]  /*135e0*/  FADD R59, R57, -R96 ;  /* 0x80000060393b7221 */ /* 0x002fc40000000000 */
[----:B------:R-:W1:Y:S03]  /*135f0*/  SHFL.BFLY PT, R57, R50, 0x1, 0x1f ;  /* 0x0c201f0032397f89 */ /* 0x000e6600000e0000 */
[----:B------:R3:W4:Y:S01]  /*13600*/  MUFU.EX2 R68, R62 ;  /* 0x0000003e00447308 */ /* 0x0007220000000800 */
[----:B------:R-:W-:Y:S01]  /*13610*/  FADD R63, R90, -R96 ;  /* 0x800000605a3f7221 */ /* 0x000fe20000000000 */
[----:B---3--:R-:W-:Y:S02]  /*13620*/  FMUL R62, R59, 1.4426950216293334961 ;  /* 0x3fb8aa3b3b3e7820 */ /* 0x008fe40000400000 */
[----:B------:R-:W3:Y:S01]  /*13630*/  SHFL.BFLY PT, R59, R58, 0x2, 0x1f ;  /* 0x0c401f003a3b7f89 */ /* 0x000ee200000e0000 */
[----:B------:R-:W-:-:S03]  /*13640*/  FMUL R63, R63, 1.4426950216293334961 ;  /* 0x3fb8aa3b3f3f7820 */ /* 0x000fc60000400000 */
[----:B------:R1:W2:Y:S01]  /*13650*/  MUFU.EX2 R2, R62 ;  /* 0x0000003e00027308 */ /* 0x0002a20000000800 */
[----:B0-----:R-:W-:Y:S01]  /*13660*/  FADD R51, R49, R51 ;  /* 0x0000003331337221 */ /* 0x001fe20000000000 */
[----:B-1----:R-:W-:-:S06]  /*13670*/  FADD R62, R5, R76 ;  /* 0x0000004c053e7221 */ /* 0x002fcc0000000000 */
[----:B------:R0:W1:Y:S01]  /*13680*/  MUFU.EX2 R5, R63 ;  /* 0x0000003f00057308 */ /* 0x0000620000000800 */
[----:B------:R-:W-:Y:S01]  /*13690*/  STL [R1+0x1c4], R0 ;  /* 0x0001c40001007387 */ /* 0x000fe20000100800 */
[----:B------:R-:W-:-:S03]  /*136a0*/  FADD R50, R50, R57 ;  /* 0x0000003932327221 */ /* 0x000fc60000000000 */
[----:B------:R-:W1:Y:S04]  /*136b0*/  SHFL.BFLY PT, R49, R62, 0x2, 0x1f ;  /* 0x0c401f003e317f89 */ /* 0x000e6800000e0000 */
[----:B------:R-:W-:Y:S04]  /*136c0*/  STL [R1+0x130], R118 ;  /* 0x0001307601007387 */ /* 0x000fe80000100800 */
[----:B------:R-:W-:Y:S04]  /*136d0*/  STL [R1+0x1c0], R96 ;  /* 0x0001c06001007387 */ /* 0x000fe80000100800 */
[----:B--2---:R-:W-:Y:S04]  /*136e0*/  STL [R1+0x12c], R78 ;  /* 0x00012c4e01007387 */ /* 0x004fe80000100800 */
[----:B------:R-:W2:Y:S04]  /*136f0*/  LDL.LU R93, [R1+0x964] ;  /* 0x00096400015d7983 */ /* 0x000ea80000300800 */
[----:B------:R-:W-:Y:S01]  /*13700*/  @P0 STS [R71+0x40000], R51 ;  /* 0x0400003347000388 */ /* 0x000fe20000000800 */
[----:B0-----:R-:W-:-:S03]  /*13710*/  FADD R63, R89, R118 ;  /* 0x00000076593f7221 */ /* 0x001fc60000000000 */
[----:B----4-:R-:W-:Y:S04]  /*13720*/  STL [R1+0x128], R68 ;  /* 0x0001284401007387 */ /* 0x010fe80000100800 */
[----:B------:R3:W-:Y:S04]  /*13730*/  @P0 STS [R70+0x40000], R50 ;  /* 0x0400003246000388 */ /* 0x0007e80000000800 */
[----:B------:R0:W-:Y:S04]  /*13740*/  STL [R1+0x124], R2 ;  /* 0x0001240201007387 */ /* 0x0001e80000100800 */
[----:B-1----:R1:W-:Y:S01]  /*13750*/  STL [R1+0x120], R5 ;  /* 0x0001200501007387 */ /* 0x0023e20000100800 */
[----:B---3--:R-:W-:Y:S01]  /*13760*/  FADD R50, R58, R59 ;  /* 0x0000003b3a327221 */ /* 0x008fe20000000000 */
[----:B------:R-:W-:-:S02]  /*13770*/  FADD R58, R2, R5 ;  /* 0x00000005023a7221 */ /* 0x000fc40000000000 */
[----:B0-----:R-:W3:Y:S04]  /*13780*/  LDL R2, [R1+0x638] ;  /* 0x0006380001027983 */ /* 0x001ee80000100800 */
[----:B-1----:R-:W4:Y:S04]  /*13790*/  LDL R5, [R1+0x634] ;  /* 0x0006340001057983 */ /* 0x002f280000100800 */
[----:B------:R-:W2:Y:S01]  /*137a0*/  LDL.LU R118, [R1+0xac] ;  /* 0x0000ac0001767983 */ /* 0x000ea20000300800 */
[----:B------:R-:W-:-:S03]  /*137b0*/  FADD R62, R62, R49 ;  /* 0x000000313e3e7221 */ /* 0x000fc60000000000 */
[----:B------:R-:W3:Y:S04]  /*137c0*/  LDL.LU R116, [R1+0xe8] ;  /* 0x0000e80001747983 */ /* 0x000ee80000300800 */
[----:B------:R-:W0:Y:S04]  /*137d0*/  SHFL.BFLY PT, R49, R50, 0x1, 0x1f ;  /* 0x0c201f0032317f89 */ /* 0x000e2800000e0000 */
[----:B------:R-:W4:Y:S01]  /*137e0*/  LDL.LU R89, [R1+0xec] ;  /* 0x0000ec0001597983 */ /* 0x000f220000300800 */
[----:B------:R-:W-:-:S03]  /*137f0*/  FADD R59, R78, R68 ;  /* 0x000000444e3b7221 */ /* 0x000fc60000000000 */
[----:B------:R-:W4:Y:S01]  /*13800*/  LDL.LU R78, [R1+0xf0] ;  /* 0x0000f000014e7983 */ /* 0x000f220000300800 */
[----:B0-----:R-:W-:-:S05]  /*13810*/  FADD R49, R50, R49 ;  /* 0x0000003132317221 */ /* 0x001fca0000000000 */
[----:B------:R0:W-:Y:S04]  /*13820*/  @P0 STS [R73+0x40000], R49 ;  /* 0x0400003149000388 */ /* 0x0001e80000000800 */
[----:B0-----:R-:W4:Y:S04]  /*13830*/  LDL R73, [R1+0x630] ;  /* 0x0006300001497983 */ /* 0x001f280000100800 */
[----:B------:R-:W0:Y:S04]  /*13840*/  SHFL.BFLY PT, R68, R63, 0x2, 0x1f ;  /* 0x0c401f003f447f89 */ /* 0x000e2800000e0000 */
[----:B------:R-:W1:Y:S04]  /*13850*/  SHFL.BFLY PT, R57, R59, 0x2, 0x1f ;  /* 0x0c401f003b397f89 */ /* 0x000e6800000e0000 */
[----:B------:R-:W1:Y:S01]  /*13860*/  SHFL.BFLY PT, R51, R58, 0x2, 0x1f ;  /* 0x0c401f003a337f89 */ /* 0x000e6200000e0000 */
[----:B0-----:R-:W-:Y:S01]  /*13870*/  FADD R63, R63, R68 ;  /* 0x000000443f3f7221 */ /* 0x001fe20000000000 */
[----:B-1----:R-:W-:-:S04]  /*13880*/  FADD R57, R59, R57 ;  /* 0x000000393b397221 */ /* 0x002fc80000000000 */
[----:B------:R-:W0:Y:S01]  /*13890*/  SHFL.BFLY PT, R50, R63, 0x1, 0x1f ;  /* 0x0c201f003f327f89 */ /* 0x000e2200000e0000 */
[----:B------:R-:W-:-:S03]  /*138a0*/  FADD R58, R58, R51 ;  /* 0x000000333a3a7221 */ /* 0x000fc60000000000 */
[----:B------:R-:W1:Y:S04]  /*138b0*/  SHFL.BFLY PT, R51, R62, 0x1, 0x1f ;  /* 0x0c201f003e337f89 */ /* 0x000e6800000e0000 */
[----:B------:R-:W1:Y:S01]  /*138c0*/  SHFL.BFLY PT, R59, R57, 0x1, 0x1f ;  /* 0x0c201f00393b7f89 */ /* 0x000e6200000e0000 */
[----:B0-----:R-:W-:Y:S01]  /*138d0*/  FADD R50, R63, R50 ;  /* 0x000000323f327221 */ /* 0x001fe20000000000 */
[----:B-1----:R-:W-:Y:S01]  /*138e0*/  FADD R51, R62, R51 ;  /* 0x000000333e337221 */ /* 0x002fe20000000000 */
[----:B------:R-:W-:-:S04]  /*138f0*/  FADD R49, R57, R59 ;  /* 0x0000003b39317221 */ /* 0x000fc80000000000 */
[----:B------:R-:W-:Y:S04]  /*13900*/  @P0 STS [R74+0x40000], R51 ;  /* 0x040000334a000388 */ /* 0x000fe80000000800 */
[----:B------:R-:W-:Y:S04]  /*13910*/  @P0 STS [R75+0x40000], R50 ;  /* 0x040000324b000388 */ /* 0x000fe80000000800 */
[----:B------:R-:W-:Y:S04]  /*13920*/  @P0 STS [R97+0x40000], R49 ;  /* 0x0400003161000388 */ /* 0x000fe80000000800 */
[----:B------:R-:W0:Y:S02]  /*13930*/  SHFL.BFLY PT, R68, R58, 0x1, 0x1f ;  /* 0x0c201f003a447f89 */ /* 0x000e2400000e0000 */
[----:B0-----:R-:W-:-:S05]  /*13940*/  FADD R51, R58, R68 ;  /* 0x000000443a337221 */ /* 0x001fca0000000000 */
[----:B------:R0:W-:Y:S01]  /*13950*/  @P0 STS [R72+0x40000], R51 ;  /* 0x0400003348000388 */ /* 0x0001e20000000800 */
[----:B--2---:R-:W-:-:S05]  /*13960*/  FMNMX R117, R109, R118, !PT ;  /* 0x000000766d757209 */ /* 0x004fca0007800000 */
[--C-:B------:R-:W-:Y:S01]  /*13970*/  FADD R41, R41, -R117.reuse ;  /* 0x8000007529297221 */ /* 0x100fe20000000000 */
[----:B------:R-:W-:-:S03]  /*13980*/  FADD R49, R93, -R117 ;  /* 0x800000755d317221 */ /* 0x000fc60000000000 */
[----:B------:R-:W-:Y:S01]  /*13990*/  FMUL R41, R41, 1.4426950216293334961 ;  /* 0x3fb8aa3b29297820 */ /* 0x000fe20000400000 */
[----:B---3--:R-:W-:-:S03]  /*139a0*/  FMNMX R70, R103, R116, !PT ;  /* 0x0000007467467209 */ /* 0x008fc60007800000 */
[----:B------:R1:W2:Y:S01]  /*139b0*/  MUFU.EX2 R110, R41 ;  /* 0x00000029006e7308 */ /* 0x0002a20000000800 */
[----:B----4-:R-:W-:Y:S01]  /*139c0*/  FMNMX R71, R101, R89, !PT ;  /* 0x0000005965477209 */ /* 0x010fe20007800000 */
[----:B------:R-:W-:Y:S01]  /*139d0*/  FADD R42, R42, -R70 ;  /* 0x800000462a2a7221 */ /* 0x000fe20000000000 */
[----:B-1----:R-:W-:-:S05]  /*139e0*/  FMUL R41, R49, 1.4426950216293334961 ;  /* 0x3fb8aa3b31297820 */ /* 0x002fca0000400000 */
[----:B------:R1:W3:Y:S01]  /*139f0*/  MUFU.EX2 R62, R41 ;  /* 0x00000029003e7308 */ /* 0x0002e20000000800 */
[----:B------:R-:W-:Y:S01]  /*13a00*/  FADD R43, R43, -R71 ;  /* 0x800000472b2b7221 */ /* 0x000fe20000000000 */
[----:B------:R-:W-:Y:S01]  /*13a10*/  FMUL R42, R42, 1.4426950216293334961 ;  /* 0x3fb8aa3b2a2a7820 */ /* 0x000fe20000400000 */
[----:B-1----:R-:W-:-:S04]  /*13a20*/  FADD R41, R91, -R70 ;  /* 0x800000465b297221 */ /* 0x002fc80000000000 */
[----:B------:R-:W-:Y:S01]  /*13a30*/  FMUL R41, R41, 1.4426950216293334961 ;  /* 0x3fb8aa3b29297820 */ /* 0x000fe20000400000 */
[----:B------:R-:W-:Y:S01]  /*13a40*/  FMUL R43, R43, 1.4426950216293334961 ;  /* 0x3fb8aa3b2b2b7820 */ /* 0x000fe20000400000 */
[----:B------:R-:W1:Y:S08]  /*13a50*/  MUFU.EX2 R95, R42 ;  /* 0x0000002a005f7308 */ /* 0x000e700000000800 */
[----:B------:R4:W-:Y:S01]  /*13a60*/  MUFU.EX2 R101, R41 ;  /* 0x0000002900657308 */ /* 0x0009e20000000800 */
[----:B------:R-:W-:Y:S01]  /*13a70*/  FMNMX R76, R102, R78, !PT ;  /* 0x0000004e664c7209 */ /* 0x000fe20007800000 */
[----:B----4-:R-:W-:-:S06]  /*13a80*/  FADD R41, R94, -R71 ;  /* 0x800000475e297221 */ /* 0x010fcc0000000000 */
[----:B------:R-:W4:Y:S01]  /*13a90*/  MUFU.EX2 R90, R43 ;  /* 0x0000002b005a7308 */ /* 0x000f220000000800 */
[----:B------:R-:W-:-:S07]  /*13aa0*/  FMUL R41, R41, 1.4426950216293334961 ;  /* 0x3fb8aa3b29297820 */ /* 0x000fce0000400000 */
[----:B------:R-:W0:Y:S01]  /*13ab0*/  MUFU.EX2 R102, R41 ;  /* 0x0000002900667308 */ /* 0x000e220000000800 */
[----:B------:R-:W-:Y:S01]  /*13ac0*/  STL [R1+0x1bc], R117 ;  /* 0x0001bc7501007387 */ /* 0x000fe20000100800 */
[----:B------:R-:W-:-:S03]  /*13ad0*/  FMNMX R106, R106, R73, !PT ;  /* 0x000000496a6a7209 */ /* 0x000fc60007800000 */
[----:B------:R-:W-:Y:S01]  /*13ae0*/  STL [R1+0x1b4], R70 ;  /* 0x0001b44601007387 */ /* 0x000fe20000100800 */
[----:B------:R-:W-:-:S03]  /*13af0*/  FMNMX R5, R105, R5, !PT ;  /* 0x0000000569057209 */ /* 0x000fc60007800000 */
[----:B--2---:R-:W-:Y:S01]  /*13b00*/  STL [R1+0x11c], R110 ;  /* 0x00011c6e01007387 */ /* 0x004fe20000100800 */
[----:B------:R-:W-:-:S03]  /*13b10*/  FMNMX R2, R104, R2, !PT ;  /* 0x0000000268027209 */ /* 0x000fc60007800000 */
[----:B---3--:R-:W-:Y:S04]  /*13b20*/  STL [R1+0x110], R62 ;  /* 0x0001103e01007387 */ /* 0x008fe80000100800 */
[----:B------:R-:W-:Y:S04]  /*13b30*/  STL [R1+0x1b0], R71 ;  /* 0x0001b04701007387 */ /* 0x000fe80000100800 */
[----:B-1----:R-:W-:Y:S04]  /*13b40*/  STL [R1+0x108], R95 ;  /* 0x0001085f01007387 */ /* 0x002fe80000100800 */
[----:B------:R-:W-:Y:S04]  /*13b50*/  STL [R1+0x1ac], R76 ;  /* 0x0001ac4c01007387 */ /* 0x000fe80000100800 */
[----:B----4-:R-:W-:Y:S04]  /*13b60*/  STL [R1+0xfc], R90 ;  /* 0x0000fc5a01007387 */ /* 0x010fe80000100800 */
[----:B------:R-:W-:Y:S01]  /*13b70*/  STL [R1+0x1a8], R106 ;  /* 0x0001a86a01007387 */ /* 0x000fe20000100800 */
[----:B------:R-:W-:-:S03]  /*13b80*/  FADD R18, R18, -R5 ;  /* 0x8000000512127221 */ /* 0x000fc60000000000 */
[----:B------:R1:W-:Y:S01]  /*13b90*/  STL [R1+0x1a4], R5 ;  /* 0x0001a40501007387 */ /* 0x0003e20000100800 */
[----:B0-----:R-:W-:-:S03]  /*13ba0*/  FADD R51, R60, -R5 ;  /* 0x800000053c337221 */ /* 0x001fc60000000000 */
[----:B------:R0:W-:Y:S04]  /*13bb0*/  STL [R1+0x1a0], R2 ;  /* 0x0001a00201007387 */ /* 0x0001e80000100800 */
[----:B------:R-:W-:Y:S04]  /*13bc0*/  STL [R1+0x90c], R101 ;  /* 0x00090c6501007387 */ /* 0x000fe80000100800 */
[----:B------:R-:W-:Y:S04]  /*13bd0*/  STL [R1+0x910], R102 ;  /* 0x0009106601007387 */ /* 0x000fe80000100800 */
[----:B-1----:R-:W2:Y:S01]  /*13be0*/  LDL R5, [R1+0x63c] ;  /* 0x00063c0001057983 */ /* 0x002ea20000100800 */
[--C-:B------:R-:W-:Y:S01]  /*13bf0*/  FADD R17, R17, -R2.reuse ;  /* 0x8000000211117221 */ /* 0x100fe20000000000 */
[----:B------:R-:W-:Y:S01]  /*13c00*/  FADD R48, R48, -R2 ;  /* 0x8000000230307221 */ /* 0x000fe20000000000 */
[----:B------:R-:W-:Y:S01]  /*13c10*/  FMUL R49, R18, 1.4426950216293334961 ;  /* 0x3fb8aa3b12317820 */ /* 0x000fe20000400000 */
[----:B0-----:R-:W3:Y:S01]  /*13c20*/  LDL R2, [R1+0x640] ;  /* 0x0006400001027983 */ /* 0x001ee20000100800 */
[----:B------:R-:W-:-:S03]  /*13c30*/  FADD R18, R90, R102 ;  /* 0x000000665a127221 */ /* 0x000fc60000000000 */
[----:B------:R-:W4:Y:S01]  /*13c40*/  LDL R90, [R1+0x734] ;  /* 0x00073400015a7983 */ /* 0x000f220000100800 */
[----:B------:R-:W-:Y:S01]  /*13c50*/  FADD R40, R40, -R76 ;  /* 0x8000004c28287221 */ /* 0x000fe20000000000 */
[----:B------:R-:W-:Y:S01]  /*13c60*/  FADD R43, R110, R62 ;  /* 0x0000003e6e2b7221 */ /* 0x000fe20000000000 */
[----:B------:R-:W-:Y:S01]  /*13c70*/  FMUL R17, R17, 1.4426950216293334961 ;  /* 0x3fb8aa3b11117820 */ /* 0x000fe20000400000 */
[----:B------:R-:W-:Y:S01]  /*13c80*/  FMUL R51, R51, 1.4426950216293334961 ;  /* 0x3fb8aa3b33337820 */ /* 0x000fe20000400000 */
[----:B------:R-:W-:Y:S01]  /*13c90*/  FMUL R41, R40, 1.4426950216293334961 ;  /* 0x3fb8aa3b28297820 */ /* 0x000fe20000400000 */
[----:B------:R-:W-:Y:S01]  /*13ca0*/  MUFU.EX2 R104, R49 ;  /* 0x0000003100687308 */ /* 0x000fe20000000800 */
[----:B------:R-:W0:Y:S04]  /*13cb0*/  SHFL.BFLY PT, R50, R43, 0x2, 0x1f ;  /* 0x0c401f002b327f89 */ /* 0x000e2800000e0000 */
[----:B------:R-:W4:Y:S03]  /*13cc0*/  LDL R110, [R1+0x730] ;  /* 0x00073000016e7983 */ /* 0x000f260000100800 */
[----:B------:R1:W-:Y:S02]  /*13cd0*/  MUFU.EX2 R103, R41 ;  /* 0x0000002900677308 */ /* 0x0003e40000000800 */
[----:B-1----:R-:W-:-:S04]  /*13ce0*/  FADD R41, R56, -R106 ;  /* 0x8000006a38297221 */ /* 0x002fc80000000000 */
[----:B------:R-:W-:Y:S01]  /*13cf0*/  FMUL R41, R41, 1.4426950216293334961 ;  /* 0x3fb8aa3b29297820 */ /* 0x000fe20000400000 */
[----:B------:R-:W-:-:S03]  /*13d00*/  FADD R40, R92, -R76 ;  /* 0x8000004c5c287221 */ /* 0x000fc60000000000 */
[----:B------:R1:W-:Y:S01]  /*13d10*/  MUFU.EX2 R94, R41 ;  /* 0x00000029005e7308 */ /* 0x0003e20000000800 */
[----:B------:R-:W-:Y:S01]  /*13d20*/  FMUL R40, R40, 1.4426950216293334961 ;  /* 0x3fb8aa3b28287820 */ /* 0x000fe20000400000 */
[----:B-1----:R-:W-:-:S06]  /*13d30*/  FADD R41, R95, R101 ;  /* 0x000000655f297221 */ /* 0x002fcc0000000000 */
[----:B------:R1:W1:Y:S01]  /*13d40*/  MUFU.EX2 R92, R40 ;  /* 0x00000028005c7308 */ /* 0x0002620000000800 */
[----:B------:R-:W1:Y:S01]  /*13d50*/  SHFL.BFLY PT, R42, R41, 0x2, 0x1f ;  /* 0x0c401f00292a7f89 */ /* 0x000e6200000e0000 */
[----:B0-----:R-:W-:Y:S01]  /*13d60*/  FADD R50, R43, R50 ;  /* 0x000000322b327221 */ /* 0x001fe20000000000 */
[----:B-1----:R-:W-:-:S05]  /*13d70*/  FADD R40, R79, -R106 ;  /* 0x8000006a4f287221 */ /* 0x002fca0000000000 */
[----:B------:R0:W-:Y:S01]  /*13d80*/  MUFU.EX2 R106, R17 ;  /* 0x00000011006a7308 */ /* 0x0001e20000000800 */
[----:B------:R-:W-:Y:S01]  /*13d90*/  FMUL R40, R40, 1.4426950216293334961 ;  /* 0x3fb8aa3b28287820 */ /* 0x000fe20000400000 */
[----:B------:R-:W1:Y:S01]  /*13da0*/  SHFL.BFLY PT, R57, R50, 0x1, 0x1f ;  /* 0x0c201f0032397f89 */ /* 0x000e6200000e0000 */
[----:B0-----:R-:W-:-:S05]  /*13db0*/  FMUL R17, R48, 1.4426950216293334961 ;  /* 0x3fb8aa3b30117820 */ /* 0x001fca0000400000 */
[----:B------:R0:W1:Y:S08]  /*13dc0*/  MUFU.EX2 R93, R40 ;  /* 0x00000028005d7308 */ /* 0x0000700000000800 */
[----:B------:R1:W-:Y:S01]  /*13dd0*/  MUFU.EX2 R105, R17 ;  /* 0x0000001100697308 */ /* 0x0003e20000000800 */
[----:B0-----:R-:W0:Y:S01]  /*13de0*/  SHFL.BFLY PT, R40, R18, 0x2, 0x1f ;  /* 0x0c401f0012287f89 */ /* 0x001e2200000e0000 */
[----:B-1----:R-:W-:-:S06]  /*13df0*/  FADD R17, R103, R92 ;  /* 0x0000005c67117221 */ /* 0x002fcc0000000000 */
[----:B------:R1:W0:Y:S02]  /*13e00*/  MUFU.EX2 R95, R51 ;  /* 0x00000033005f7308 */ /* 0x0002240000000800 */
[----:B-1----:R-:W-:Y:S02]  /*13e10*/  FADD R51, R41, R42 ;  /* 0x0000002a29337221 */ /* 0x002fe40000000000 */
[----:B------:R-:W1:Y:S04]  /*13e20*/  SHFL.BFLY PT, R42, R17, 0x2, 0x1f ;  /* 0x0c401f00112a7f89 */ /* 0x000e6800000e0000 */
[----:B------:R-:W-:Y:S04]  /*13e30*/  STL [R1+0x91c], R103 ;  /* 0x00091c6701007387 */ /* 0x000fe80000100800 */
[----:B------:R-:W-:Y:S04]  /*13e40*/  STL [R1+0x918], R92 ;  /* 0x0009185c01007387 */ /* 0x000fe80000100800 */
[----:B------:R-:W-:Y:S01]  /*13e50*/  STL [R1+0x924], R94 ;  /* 0x0009245e01007387 */ /* 0x000fe20000100800 */
[----:B------:R-:W-:-:S03]  /*13e60*/  FADD R50, R50, R57 ;  /* 0x0000003932327221 */ /* 0x000fc60000000000 */
[----:B------:R-:W-:Y:S04]  /*13e70*/  STL [R1+0x920], R93 ;  /* 0x0009205d01007387 */ /* 0x000fe80000100800 */
[----:B------:R-:W-:Y:S01]  /*13e80*/  STL [R1+0x92c], R104 ;  /* 0x00092c6801007387 */ /* 0x000fe20000100800 */
[----:B0-----:R-:W-:-:S03]  /*13e90*/  FADD R56, R18, R40 ;  /* 0x0000002812387221 */ /* 0x001fc60000000000 */
[----:B------:R-:W-:Y:S01]  /*13ea0*/  STL [R1+0x928], R95 ;  /* 0x0009285f01007387 */ /* 0x000fe20000100800 */
[----:B------:R-:W-:-:S03]  /*13eb0*/  FADD R18, R94, R93 ;  /* 0x0000005d5e127221 */ /* 0x000fc60000000000 */
[----:B------:R-:W-:Y:S01]  /*13ec0*/  STL [R1+0x934], R106 ;  /* 0x0009346a01007387 */ /* 0x000fe20000100800 */
[----:B------:R-:W-:-:S03]  /*13ed0*/  FADD R40, R104, R95 ;  /* 0x0000005f68287221 */ /* 0x000fc60000000000 */
[----:B------:R-:W-:Y:S04]  /*13ee0*/  STL [R1+0x930], R105 ;  /* 0x0009306901007387 */ /* 0x000fe80000100800 */
[----:B------:R-:W0:Y:S04]  /*13ef0*/  SHFL.BFLY PT, R58, R51, 0x1, 0x1f ;  /* 0x0c201f00333a7f89 */ /* 0x000e2800000e0000 */
[----:B------:R-:W4:Y:S04]  /*13f00*/  LDL R74, [R1+0x72c] ;  /* 0x00072c00014a7983 */ /* 0x000f280000100800 */
[----:B------:R-:W4:Y:S04]  /*13f10*/  LDL R73, [R1+0x728] ;  /* 0x0007280001497983 */ /* 0x000f280000100800 */
[----:B------:R-:W4:Y:S01]  /*13f20*/  LDL R62, [R1+0x724] ;  /* 0x00072400013e7983 */ /* 0x000f220000100800 */
[----:B-1----:R-:W-:-:S03]  /*13f30*/  FADD R17, R17, R42 ;  /* 0x0000002a11117221 */ /* 0x002fc60000000000 */
[----:B------:R-:W-:Y:S04]  /*13f40*/  @P0 STS [R69+0x40000], R50 ;  /* 0x0400003245000388 */ /* 0x000fe80000000800 */
[----:B------:R-:W1:Y:S04]  /*13f50*/  SHFL.BFLY PT, R43, R18, 0x2, 0x1f ;  /* 0x0c401f00122b7f89 */ /* 0x000e6800000e0000 */
[----:B------:R-:W2:Y:S01]  /*13f60*/  SHFL.BFLY PT, R48, R40, 0x2, 0x1f ;  /* 0x0c401f0028307f89 */ /* 0x000ea200000e0000 */
[----:B0-----:R-:W-:Y:S01]  /*13f70*/  FADD R51, R51, R58 ;  /* 0x0000003a33337221 */ /* 0x001fe20000000000 */
[----:B-1----:R-:W-:Y:S01]  /*13f80*/  FADD R18, R18, R43 ;  /* 0x0000002b12127221 */ /* 0x002fe20000000000 */
[----:B--2---:R-:W-:-:S05]  /*13f90*/  FMNMX R5, R107, R5, !PT ;  /* 0x000000056b057209 */ /* 0x004fca0007800000 */
[----:B------:R0:W-:Y:S01]  /*13fa0*/  STL [R1+0x19c], R5 ;  /* 0x00019c0501007387 */ /* 0x0001e20000100800 */
[----:B------:R-:W-:-:S03]  /*13fb0*/  FADD R42, R16, -R5 ;  /* 0x80000005102a7221 */ /* 0x000fc60000000000 */
[----:B------:R-:W2:Y:S01]  /*13fc0*/  LDL R50, [R1+0x644] ;  /* 0x0006440001327983 */ /* 0x000ea20000100800 */
[----:B------:R-:W-:-:S03]  /*13fd0*/  FADD R19, R19, -R5 ;  /* 0x8000000513137221 */ /* 0x000fc60000000000 */
[----:B0-----:R-:W2:Y:S01]  /*13fe0*/  LDL R5, [R1+0x648] ;  /* 0x0006480001057983 */ /* 0x001ea20000100800 */
[----:B---3--:R-:W-:Y:S01]  /*13ff0*/  FMNMX R2, R108, R2, !PT ;  /* 0x000000026c027209 */ /* 0x008fe20007800000 */
[----:B------:R-:W-:Y:S02]  /*14000*/  FADD R16, R40, R48 ;  /* 0x0000003028107221 */ /* 0x000fe40000000000 */
[----:B----4-:R0:W-:Y:S02]  /*14010*/  @P0 STS [R90+0x40000], R51 ;  /* 0x040000335a000388 */ /* 0x0101e40000000800 */
[--C-:B------:R-:W-:Y:S01]  /*14020*/  FADD R43, R52, -R2.reuse ;  /* 0x80000002342b7221 */ /* 0x100fe20000000000 */
[----:B------:R-:W-:Y:S01]  /*14030*/  FADD R48, R67, -R2 ;  /* 0x8000000243307221 */ /* 0x000fe20000000000 */
[----:B0-----:R-:W3:Y:S04]  /*14040*/  LDL R90, [R1+0x720] ;  /* 0x00072000015a7983 */ /* 0x001ee80000100800 */
[----:B------:R0:W-:Y:S04]  /*14050*/  STL [R1+0x198], R2 ;  /* 0x0001980201007387 */ /* 0x0001e80000100800 */
[----:B0-----:R-:W4:Y:S01]  /*14060*/  LDL R2, [R1+0x64c] ;  /* 0x00064c0001027983 */ /* 0x001f220000100800 */
[----:B------:R-:W-:-:S04]  /*14070*/  FMUL R42, R42, 1.4426950216293334961 ;  /* 0x3fb8aa3b2a2a7820 */ /* 0x000fc80000400000 */
[----:B------:R0:W-:Y:S02]  /*14080*/  MUFU.EX2 R108, R42 ;  /* 0x0000002a006c7308 */ /* 0x0001e40000000800 */
[----:B0-----:R-:W0:Y:S02]  /*14090*/  SHFL.BFLY PT, R42, R17, 0x1, 0x1f ;  /* 0x0c201f00112a7f89 */ /* 0x001e2400000e0000 */
[----:B0-----:R-:W-:Y:S02]  /*140a0*/  FADD R17, R17, R42 ;  /* 0x0000002a11117221 */ /* 0x001fe40000000000 */
[----:B------:R-:W4:Y:S01]  /*140b0*/  LDL R42, [R1+0x650] ;  /* 0x00065000012a7983 */ /* 0x000f220000100800 */
[----:B------:R-:W-:-:S03]  /*140c0*/  FADD R41, R106, R105 ;  /* 0x000000696a297221 */ /* 0x000fc60000000000 */
[----:B------:R-:W0:Y:S04]  /*140d0*/  SHFL.BFLY PT, R59, R56, 0x1, 0x1f ;  /* 0x0c201f00383b7f89 */ /* 0x000e2800000e0000 */
[----:B------:R-:W1:Y:S01]  /*140e0*/  SHFL.BFLY PT, R49, R41, 0x2, 0x1f ;  /* 0x0c401f0029317f89 */ /* 0x000e6200000e0000 */
[----:B------:R-:W-:-:S03]  /*140f0*/  FMUL R40, R19, 1.4426950216293334961 ;  /* 0x3fb8aa3b13287820 */ /* 0x000fc60000400000 */
[----:B------:R-:W1:Y:S01]  /*14100*/  SHFL.BFLY PT, R19, R18, 0x1, 0x1f ;  /* 0x0c201f0012137f89 */ /* 0x000e6200000e0000 */
[----:B------:R0:W1:Y:S01]  /*14110*/  MUFU.EX2 R107, R40 ;  /* 0x00000028006b7308 */ /* 0x0000620000000800 */
[----:B------:R-:W-:Y:S01]  /*14120*/  FMUL R43, R43, 1.4426950216293334961 ;  /* 0x3fb8aa3b2b2b7820 */ /* 0x000fe20000400000 */
[----:B------:R-:W-:Y:S01]  /*14130*/  FMUL R48, R48, 1.4426950216293334961 ;  /* 0x3fb8aa3b30307820 */ /* 0x000fe20000400000 */
[----:B0-----:R-:W0:Y:S01]  /*14140*/  SHFL.BFLY PT, R40, R16, 0x1, 0x1f ;  /* 0x0c201f0010287f89 */ /* 0x001e2200000e0000 */
[----:B------:R-:W-:-:S04]  /*14150*/  FADD R59, R56, R59 ;  /* 0x0000003b383b7221 */ /* 0x000fc80000000000 */
[----:B------:R-:W-:Y:S01]  /*14160*/  MUFU.EX2 R109, R48 ;  /* 0x00000030006d7308 */ /* 0x000fe20000000800 */
[----:B-1----:R-:W-:Y:S01]  /*14170*/  FADD R41, R41, R49 ;  /* 0x0000003129297221 */ /* 0x002fe20000000000 */
[----:B------:R1:W-:Y:S06]  /*14180*/  @P0 STS [R110+0x40000], R59 ;  /* 0x0400003b6e000388 */ /* 0x0003ec0000000800 */
[----:B-1----:R1:W0:Y:S02]  /*14190*/  MUFU.EX2 R110, R43 ;  /* 0x0000002b006e7308 */ /* 0x0022240000000800 */
[----:B-1----:R-:W1:Y:S01]  /*141a0*/  SHFL.BFLY PT, R43, R41, 0x1, 0x1f ;  /* 0x0c201f00292b7f89 */ /* 0x002e6200000e0000 */
[----:B------:R-:W-:Y:S01]  /*141b0*/  FADD R19, R18, R19 ;  /* 0x0000001312137221 */ /* 0x000fe20000000000 */
[----:B------:R-:W-:Y:S01]  /*141c0*/  FADD R18, R108, R107 ;  /* 0x0000006b6c127221 */ /* 0x000fe20000000000 */
[----:B0-----:R-:W-:Y:S01]  /*141d0*/  FADD R40, R16, R40 ;  /* 0x0000002810287221 */ /* 0x001fe20000000000 */
[----:B------:R0:W-:Y:S04]  /*141e0*/  @P0 STS [R74+0x40000], R17 ;  /* 0x040000114a000388 */ /* 0x0001e80000000800 */
[----:B------:R-:W1:Y:S01]  /*141f0*/  SHFL.BFLY PT, R16, R18, 0x2, 0x1f ;  /* 0x0c401f0012107f89 */ /* 0x000e6200000e0000 */
[----:B0-----:R-:W-:-:S03]  /*14200*/  FADD R17, R110, R109 ;  /* 0x0000006d6e117221 */ /* 0x001fc60000000000 */
[----:B------:R-:W-:Y:S04]  /*14210*/  @P0 STS [R73+0x40000], R19 ;  /* 0x0400001349000388 */ /* 0x000fe80000000800 */
[----:B------:R-:W0:Y:S04]  /*14220*/  SHFL.BFLY PT, R19, R17, 0x2, 0x1f ;  /* 0x0c401f0011137f89 */ /* 0x000e2800000e0000 */
[----:B------:R0:W-:Y:S01]  /*14230*/  @P0 STS [R62+0x40000], R40 ;  /* 0x040000283e000388 */ /* 0x0001e20000000800 */
[----:B-1----:R-:W-:Y:S01]  /*14240*/  FADD R43, R41, R43 ;  /* 0x0000002b292b7221 */ /* 0x002fe20000000000 */
[----:B------:R-:W-:Y:S01]  /*14250*/  FADD R16, R18, R16 ;  /* 0x0000001012107221 */ /* 0x000fe20000000000 */
[----:B0-----:R-:W-:Y:S01]  /*14260*/  FADD R17, R17, R19 ;  /* 0x0000001311117221 */ /* 0x001fe20000000000 */
[----:B--2---:R-:W-:-:S05]  /*14270*/  FMNMX R48, R115, R50, !PT ;  /* 0x0000003273307209 */ /* 0x004fca0007800000 */
[----:B------:R-:W-:Y:S01]  /*14280*/  STL [R1+0x194], R48 ;  /* 0x0001943001007387 */ /* 0x000fe20000100800 */
[----:B------:R-:W-:Y:S01]  /*14290*/  FMNMX R5, R111, R5, !PT ;  /* 0x000000056f057209 */ /* 0x000fe20007800000 */
[----:B------:R-:W-:Y:S02]  /*142a0*/  FADD R40, R54, -R48 ;  /* 0x8000003036287221 */ /* 0x000fe40000000000 */
[----:B------:R-:W2:Y:S02]  /*142b0*/  LDL R62, [R1+0x71c] ;  /* 0x00071c00013e7983 */ /* 0x000ea40000100800 */
[----:B------:R-:W-:Y:S02]  /*142c0*/  FADD R26, R26, -R5 ;  /* 0x800000051a1a7221 */ /* 0x000fe40000000000 */
[----:B------:R-:W2:Y:S01]  /*142d0*/  LDL R41, [R1+0x654] ;  /* 0x0006540001297983 */ /* 0x000ea20000100800 */
[----:B------:R-:W-:Y:S01]  /*142e0*/  FMUL R40, R40, 1.4426950216293334961 ;  /* 0x3fb8aa3b28287820 */ /* 0x000fe20000400000 */
[----:B------:R-:W-:-:S03]  /*142f0*/  FMUL R26, R26, 1.4426950216293334961 ;  /* 0x3fb8aa3b1a1a7820 */ /* 0x000fc60000400000 */
[----:B------:R-:W0:Y:S01]  /*14300*/  MUFU.EX2 R51, R40 ;  /* 0x0000002800337308 */ /* 0x000e220000000800 */
[----:B------:R-:W-:-:S07]  /*14310*/  FADD R18, R65, -R48 ;  /* 0x8000003041127221 */ /* 0x000fce0000000000 */
[----:B------:R1:W1:Y:S01]  /*14320*/  MUFU.EX2 R40, R26 ;  /* 0x0000001a00287308 */ /* 0x0002620000000800 */
[----:B------:R-:W-:Y:S01]  /*14330*/  FMUL R18, R18, 1.4426950216293334961 ;  /* 0x3fb8aa3b12127820 */ /* 0x000fe20000400000 */
[----:B------:R4:W-:Y:S01]  /*14340*/  STL [R1+0x18c], R5 ;  /* 0x00018c0501007387 */ /* 0x0009e20000100800 */
[----:B------:R-:W-:-:S03]  /*14350*/  FADD R19, R66, -R5 ;  /* 0x8000000542137221 */ /* 0x000fc60000000000 */
[----:B---3--:R3:W-:Y:S02]  /*14360*/  @P0 STS [R90+0x40000], R43 ;  /* 0x0400002b5a000388 */ /* 0x0087e40000000800 */
[----:B------:R1:W-:Y:S01]  /*14370*/  MUFU.EX2 R111, R18 ;  /* 0x00000012006f7308 */ /* 0x0003e20000000800 */
[----:B----4-:R-:W-:Y:S01]  /*14380*/  FMNMX R5, R114, R2, !PT ;  /* 0x0000000272057209 */ /* 0x010fe20007800000 */
[----:B0-----:R-:W-:Y:S04]  /*14390*/  STL [R1+0x58], R51 ;  /* 0x0000583301007387 */ /* 0x001fe80000100800 */
[----:B---3--:R-:W3:Y:S01]  /*143a0*/  LDL R90, [R1+0x718] ;  /* 0x00071800015a7983 */ /* 0x008ee20000100800 */
[--C-:B-1----:R-:W-:Y:S01]  /*143b0*/  FADD R26, R24, -R5.reuse ;  /* 0x80000005181a7221 */ /* 0x102fe20000000000 */
[----:B------:R-:W-:-:S02]  /*143c0*/  FADD R24, R64, -R5 ;  /* 0x8000000540187221 */ /* 0x000fc40000000000 */
[----:B------:R-:W4:Y:S04]  /*143d0*/  LDL R2, [R1+0x658] ;  /* 0x0006580001027983 */ /* 0x000f280000100800 */
[----:B------:R-:W0:Y:S04]  /*143e0*/  SHFL.BFLY PT, R18, R16, 0x1, 0x1f ;  /* 0x0c201f0010127f89 */ /* 0x000e2800000e0000 */
[----:B------:R1:W-:Y:S04]  /*143f0*/  STL [R1+0x188], R5 ;  /* 0x0001880501007387 */ /* 0x0003e80000100800 */
[----:B------:R-:W-:Y:S04]  /*14400*/  STL [R1+0x60], R40 ;  /* 0x0000602801007387 */ /* 0x000fe80000100800 */
[----:B-1----:R-:W3:Y:S01]  /*14410*/  LDL R5, [R1+0x65c] ;  /* 0x00065c0001057983 */ /* 0x002ee20000100800 */
[----:B------:R-:W-:Y:S01]  /*14420*/  FMUL R19, R19, 1.4426950216293334961 ;  /* 0x3fb8aa3b13137820 */ /* 0x000fe20000400000 */
[----:B------:R-:W-:-:S03]  /*14430*/  FMUL R26, R26, 1.4426950216293334961 ;  /* 0x3fb8aa3b1a1a7820 */ /* 0x000fc60000400000 */
[----:B------:R-:W1:Y:S01]  /*14440*/  MUFU.EX2 R49, R19 ;  /* 0x0000001300317308 */ /* 0x000e620000000800 */
[----:B0-----:R-:W-:Y:S01]  /*14450*/  FADD R18, R16, R18 ;  /* 0x0000001210127221 */ /* 0x001fe20000000000 */
[----:B------:R-:W-:-:S06]  /*14460*/  FMUL R16, R24, 1.4426950216293334961 ;  /* 0x3fb8aa3b18107820 */ /* 0x000fcc0000400000 */
[----:B------:R-:W0:Y:S08]  /*14470*/  MUFU.EX2 R48, R26 ;  /* 0x0000001a00307308 */ /* 0x000e300000000800 */
[----:B------:R-:W0:Y:S01]  /*14480*/  MUFU.EX2 R50, R16 ;  /* 0x0000001000327308 */ /* 0x000e220000000800 */
[----:B------:R-:W-:Y:S01]  /*14490*/  FMNMX R42, R113, R42, !PT ;  /* 0x0000002a712a7209 */ /* 0x000fe20007800000 */
[----:B-1----:R-:W-:Y:S04]  /*144a0*/  STL [R1+0x5c], R49 ;  /* 0x00005c3101007387 */ /* 0x002fe80000100800 */
[----:B0-----:R-:W-:Y:S04]  /*144b0*/  STL [R1+0x68], R48 ;  /* 0x0000683001007387 */ /* 0x001fe80000100800 */
[----:B------:R0:W-:Y:S04]  /*144c0*/  STL [R1+0x184], R42 ;  /* 0x0001842a01007387 */ /* 0x0001e80000100800 */
[----:B------:R-:W-:Y:S04]  /*144d0*/  STL [R1+0x64], R50 ;  /* 0x0000643201007387 */ /* 0x000fe80000100800 */
[----:B------:R-:W3:Y:S04]  /*144e0*/  LDL R26, [R1+0x660] ;  /* 0x00066000011a7983 */ /* 0x000ee80000100800 */
[----:B------:R-:W1:Y:S01]  /*144f0*/  SHFL.BFLY PT, R19, R17, 0x1, 0x1f ;  /* 0x0c201f0011137f89 */ /* 0x000e6200000e0000 */
[--C-:B------:R-:W-:Y:S01]  /*14500*/  FADD R24, R33, -R42.reuse ;  /* 0x8000002a21187221 */ /* 0x100fe20000000000 */
[----:B------:R-:W-:-:S04]  /*14510*/  FADD R16, R53, -R42 ;  /* 0x8000002a35107221 */ /* 0x000fc80000000000 */
[----:B------:R-:W-:-:S04]  /*14520*/  FMUL R16, R16, 1.4426950216293334961 ;  /* 0x3fb8aa3b10107820 */ /* 0x000fc80000400000 */
[----:B0-----:R0:W-:Y:S01]  /*14530*/  MUFU.EX2 R42, R16 ;  /* 0x00000010002a7308 */ /* 0x0011e20000000800 */
[----:B-1----:R-:W-:Y:S01]  /*14540*/  FADD R19, R17, R19 ;  /* 0x0000001311137221 */ /* 0x002fe20000000000 */
[----:B--2---:R1:W-:Y:S02]  /*14550*/  @P0 STS [R62+0x40000], R18 ;  /* 0x040000123e000388 */ /* 0x0043e40000000800 */
[----:B-1----:R-:W-:Y:S01]  /*14560*/  FMUL R18, R24, 1.4426950216293334961 ;  /* 0x3fb8aa3b18127820 */ /* 0x002fe20000400000 */
[----:B------:R-:W-:-:S05]  /*14570*/  FMNMX R24, R112, R41, !PT ;  /* 0x0000002970187209 */ /* 0x000fca0007800000 */
[--C-:B------:R-:W-:Y:S01]  /*14580*/  FADD R17, R32, -R24.reuse ;  /* 0x8000001820117221 */ /* 0x100fe20000000000 */
[----:B0-----:R-:W-:Y:S01]  /*14590*/  FADD R16, R55, -R24 ;  /* 0x8000001837107221 */ /* 0x001fe20000000000 */
[----:B------:R-:W0:Y:S02]  /*145a0*/  MUFU.EX2 R33, R18 ;  /* 0x0000001200217308 */ /* 0x000e240000000800 */
[----:B------:R-:W-:Y:S01]  /*145b0*/  FMUL R17, R17, 1.4426950216293334961 ;  /* 0x3fb8aa3b11117820 */ /* 0x000fe20000400000 */
[----:B------:R-:W-:-:S05]  /*145c0*/  FMUL R16, R16, 1.4426950216293334961 ;  /* 0x3fb8aa3b10107820 */ /* 0x000fca0000400000 */
[----:B------:R-:W1:Y:S08]  /*145d0*/  MUFU.EX2 R41, R17 ;  /* 0x0000001100297308 */ /* 0x000e700000000800 */
[----:B------:R2:W1:Y:S01]  /*145e0*/  MUFU.EX2 R43, R16 ;  /* 0x00000010002b7308 */ /* 0x0004620000000800 */
[----:B------:R-:W-:Y:S01]  /*145f0*/  STL [R1+0x180], R24 ;  /* 0x0001801801007387 */ /* 0x000fe20000100800 */
[----:B----4-:R-:W-:-:S03]  /*14600*/  FMNMX R2, R100, R2, !PT ;  /* 0x0000000264027209 */ /* 0x010fc60007800000 */
[----:B0-----:R-:W-:Y:S04]  /*14610*/  STL [R1+0x70], R33 ;  /* 0x0000702101007387 */ /* 0x001fe80000100800 */
[----:B------:R-:W-:Y:S01]  /*14620*/  STL [R1+0x6c], R42 ;  /* 0x00006c2a01007387 */ /* 0x000fe20000100800 */
[----:B------:R-:W-:-:S03]  /*14630*/  FADD R10, R10, -R2 ;  /* 0x800000020a0a7221 */ /* 0x000fc60000000000 */
[----:B------:R0:W-:Y:S01]  /*14640*/  STL [R1+0x17c], R2 ;  /* 0x00017c0201007387 */ /* 0x0001e20000100800 */
[----:B--2---:R-:W-:-:S03]  /*14650*/  FADD R16, R47, -R2 ;  /* 0x800000022f107221 */ /* 0x004fc60000000000 */
[----:B-1----:R-:W-:Y:S01]  /*14660*/  STL [R1+0x78], R41 ;  /* 0x0000782901007387 */ /* 0x002fe20000100800 */
[----:B---3--:R-:W-:-:S03]  /*14670*/  FMNMX R32, R99, R5, !PT ;  /* 0x0000000563207209 */ /* 0x008fc60007800000 */
[----:B------:R-:W-:Y:S01]  /*14680*/  STL [R1+0x74], R43 ;  /* 0x0000742b01007387 */ /* 0x000fe20000100800 */
[----:B------:R-:W-:-:S03]  /*14690*/  FADD R18, R40, R49 ;  /* 0x0000003128127221 */ /* 0x000fc60000000000 */
[----:B------:R-:W-:Y:S04]  /*146a0*/  STL [R1+0x178], R32 ;  /* 0x0001782001007387 */ /* 0x000fe80000100800 */
[----:B0-----:R-:W2:Y:S04]  /*146b0*/  LDL R2, [R1+0x664] ;  /* 0x0006640001027983 */ /* 0x001ea80000100800 */
[----:B------:R-:W3:Y:S01]  /*146c0*/  LDL R40, [R1+0x668] ;  /* 0x0006680001287983 */ /* 0x000ee20000100800 */
[----:B------:R-:W-:Y:S01]  /*146d0*/  FMUL R10, R10, 1.4426950216293334961 ;  /* 0x3fb8aa3b0a0a7820 */ /* 0x000fe20000400000 */
[----:B------:R-:W-:-:S03]  /*146e0*/  FMUL R16, R16, 1.4426950216293334961 ;  /* 0x3fb8aa3b10107820 */ /* 0x000fc60000400000 */
[----:B------:R0:W1:Y:S01]  /*146f0*/  MUFU.EX2 R5, R10 ;  /* 0x0000000a00057308 */ /* 0x0000620000000800 */
[----:B------:R-:W-:Y:S01]  /*14700*/  FADD R17, R35, -R32 ;  /* 0x8000002023117221 */ /* 0x000fe20000000000 */
[----:B0-----:R-:W-:-:S06]  /*14710*/  FADD R10, R51, R111 ;  /* 0x0000006f330a7221 */ /* 0x001fcc0000000000 */
[----:B------:R0:W4:Y:S01]  /*14720*/  MUFU.EX2 R49, R16 ;  /* 0x0000001000317308 */ /* 0x0001220000000800 */
[----:B------:R-:W-:Y:S01]  /*14730*/  FMUL R17, R17, 1.4426950216293334961 ;  /* 0x3fb8aa3b11117820 */ /* 0x000fe20000400000 */
[----:B------:R-:W1:Y:S01]  /*14740*/  SHFL.BFLY PT, R24, R10, 0x2, 0x1f ;  /* 0x0c401f000a187f89 */ /* 0x000e6200000e0000 */
[----:B0-----:R-:W-:-:S05]  /*14750*/  FADD R16, R39, -R32 ;  /* 0x8000002027107221 */ /* 0x001fca0000000000 */
[----:B------:R0:W1:Y:S01]  /*14760*/  MUFU.EX2 R47, R17 ;  /* 0x00000011002f7308 */ /* 0x0000620000000800 */
[----:B------:R-:W-:Y:S01]  /*14770*/  FMNMX R35, R98, R26, !PT ;  /* 0x0000001a62237209 */ /* 0x000fe20007800000 */
[----:B------:R-:W-:Y:S01]  /*14780*/  FMUL R26, R16, 1.4426950216293334961 ;  /* 0x3fb8aa3b101a7820 */ /* 0x000fe20000400000 */
[----:B0-----:R-:W-:-:S05]  /*14790*/  FADD R17, R48, R50 ;  /* 0x0000003230117221 */ /* 0x001fca0000000000 */
[----:B------:R-:W0:Y:S01]  /*147a0*/  MUFU.EX2 R48, R26 ;  /* 0x0000001a00307308 */ /* 0x000e220000000800 */
[----:B------:R-:W-:Y:S01]  /*147b0*/  FADD R16, R33, R42 ;  /* 0x0000002a21107221 */ /* 0x000fe20000000000 */
[--C-:B------:R-:W-:Y:S01]  /*147c0*/  FADD R33, R36, -R35.reuse ;  /* 0x8000002324217221 */ /* 0x100fe20000000000 */
[----:B-1----:R-:W-:Y:S04]  /*147d0*/  STL [R1+0x80], R5 ;  /* 0x0000800501007387 */ /* 0x002fe80000100800 */
[----:B----4-:R-:W-:Y:S01]  /*147e0*/  STL [R1+0x7c], R49 ;  /* 0x00007c3101007387 */ /* 0x010fe20000100800 */
[----:B------:R-:W-:Y:S01]  /*147f0*/  FADD R10, R10, R24 ;  /* 0x000000180a0a7221 */ /* 0x000fe20000000000 */
[----:B------:R-:W-:Y:S02]  /*14800*/  FMUL R24, R33, 1.4426950216293334961 ;  /* 0x3fb8aa3b21187820 */ /* 0x000fe40000400000 */
[----:B------:R-:W-:Y:S01]  /*14810*/  STL [R1+0x88], R47 ;  /* 0x0000882f01007387 */ /* 0x000fe20000100800 */
[----:B------:R-:W-:-:S03]  /*14820*/  FADD R33, R37, -R35 ;  /* 0x8000002325217221 */ /* 0x000fc60000000000 */
[----:B------:R1:W-:Y:S04]  /*14830*/  STL [R1+0x170], R35 ;  /* 0x0001702301007387 */ /* 0x0003e80000100800 */
[----:B0-----:R-:W-:Y:S04]  /*14840*/  STL [R1+0x84], R48 ;  /* 0x0000843001007387 */ /* 0x001fe80000100800 */
[----:B-1----:R-:W4:Y:S04]  /*14850*/  LDL R35, [R1+0x66c] ;  /* 0x00066c0001237983 */ /* 0x002f280000100800 */
[----:B------:R-:W-:Y:S04]  /*14860*/  @P0 STS [R90+0x40000], R19 ;  /* 0x040000135a000388 */ /* 0x000fe80000000800 */
[----:B------:R-:W0:Y:S01]  /*14870*/  SHFL.BFLY PT, R19, R18, 0x2, 0x1f ;  /* 0x0c401f0012137f89 */ /* 0x000e2200000e0000 */
[----:B------:R-:W-:Y:S01]  /*14880*/  FMUL R33, R33, 1.4426950216293334961 ;  /* 0x3fb8aa3b21217820 */ /* 0x000fe20000400000 */
[----:B------:R-:W1:Y:S01]  /*14890*/  MUFU.EX2 R42, R24 ;  /* 0x00000018002a7308 */ /* 0x000e620000000800 */
[----:B0-----:R-:W-:Y:S01]  /*148a0*/  FADD R18, R18, R19 ;  /* 0x0000001312127221 */ /* 0x001fe20000000000 */
[----:B------:R-:W-:-:S06]  /*148b0*/  FADD R19, R41, R43 ;  /* 0x0000002b29137221 */ /* 0x000fcc0000000000 */
[----:B------:R-:W0:Y:S01]  /*148c0*/  MUFU.EX2 R43, R33 ;  /* 0x00000021002b7308 */ /* 0x000e220000000800 */
[----:B-1----:R-:W-:Y:S04]  /*148d0*/  STL [R1+0x90], R42 ;  /* 0x0000902a01007387 */ /* 0x002fe80000100800 */
[----:B------:R-:W1:Y:S04]  /*148e0*/  SHFL.BFLY PT, R26, R16, 0x2, 0x1f ;  /* 0x0c401f00101a7f89 */ /* 0x000e6800000e0000 */
[----:B------:R-:W0:Y:S01]  /*148f0*/  SHFL.BFLY PT, R24, R19, 0x2, 0x1f ;  /* 0x0c401f0013187f89 */ /* 0x000e2200000e0000 */
[----:B-1----:R-:W-:Y:S01]  /*14900*/  FADD R16, R16, R26 ;  /* 0x0000001a10107221 */ /* 0x002fe20000000000 */
[----:B0-----:R-:W-:Y:S01]  /*14910*/  FADD R19, R19, R24 ;  /* 0x0000001813137221 */ /* 0x001fe20000000000 */
[----:B--2---:R-:W-:-:S02]  /*14920*/  FMNMX R2, R88, R2, !PT ;  /* 0x0000000258027209 */ /* 0x004fc40007800000 */
[----:B---3--:R-:W-:-:S03]  /*14930*/  FMNMX R36, R77, R40, !PT ;  /* 0x000000284d247209 */ /* 0x008fc60007800000 */
[----:B------:R0:W-:Y:S04]  /*14940*/  STL [R1+0x118], R2 ;  /* 0x0001180201007387 */ /* 0x0001e80000100800 */
[----:B------:R-:W-:Y:S04]  /*14950*/  STL [R1+0x8c], R43 ;  /* 0x00008c2b01007387 */ /* 0x000fe80000100800 */
[----:B------:R1:W-:Y:S04]  /*14960*/  STL [R1+0x114], R36 ;  /* 0x0001142401007387 */ /* 0x0003e80000100800 */
[----:B------:R-:W2:Y:S04]  /*14970*/  LDL R50, [R1+0x670] ;  /* 0x0006700001327983 */ /* 0x000ea80000100800 */
[----:B------:R-:W3:Y:S01]  /*14980*/  LDL R39, [R1+0x674] ;  /* 0x0006740001277983 */ /* 0x000ee20000100800 */
[----:B------:R-:W-:Y:S01]  /*14990*/  FADD R33, R28, -R36 ;  /* 0x800000241c217221 */ /* 0x000fe20000000000 */
[--C-:B------:R-:W-:Y:S01]  /*149a0*/  FADD R34, R34, -R2.reuse ;  /* 0x8000000222227221 */ /* 0x100fe20000000000 */
[----:B------:R-:W-:-:S02]  /*149b0*/  FADD R26, R31, -R2 ;  /* 0x800000021f1a7221 */ /* 0x000fc40000000000 */
[----:B------:R-:W-:Y:S01]  /*149c0*/  FMUL R24, R33, 1.4426950216293334961 ;  /* 0x3fb8aa3b21187820 */ /* 0x000fe20000400000 */
[----:B------:R-:W-:Y:S01]  /*149d0*/  FMUL R34, R34, 1.4426950216293334961 ;  /* 0x3fb8aa3b22227820 */ /* 0x000fe20000400000 */
[----:B------:R-:W-:Y:S01]  /*149e0*/  FADD R33, R46, -R36 ;  /* 0x800000242e217221 */ /* 0x000fe20000000000 */
[----:B------:R-:W-:Y:S02]  /*149f0*/  FMUL R26, R26, 1.4426950216293334961 ;  /* 0x3fb8aa3b1a1a7820 */ /* 0x000fe40000400000 */
[----:B0-----:R-:W0:Y:S01]  /*14a00*/  MUFU.EX2 R2, R34 ;  /* 0x0000002200027308 */ /* 0x001e220000000800 */
[----:B------:R-:W-:-:S07]  /*14a10*/  FMUL R33, R33, 1.4426950216293334961 ;  /* 0x3fb8aa3b21217820 */ /* 0x000fce0000400000 */
[----:B------:R-:W0:Y:S08]  /*14a20*/  MUFU.EX2 R41, R26 ;  /* 0x0000001a00297308 */ /* 0x000e300000000800 */
[----:B-1----:R-:W1:Y:S08]  /*14a30*/  MUFU.EX2 R36, R24 ;  /* 0x0000001800247308 */ /* 0x002e700000000800 */
[----:B------:R-:W1:Y:S01]  /*14a40*/  MUFU.EX2 R40, R33 ;  /* 0x0000002100287308 */ /* 0x000e620000000800 */
[----:B0-----:R-:W-:Y:S04]  /*14a50*/  STL [R1+0x98], R2 ;  /* 0x0000980201007387 */ /* 0x001fe80000100800 */
[----:B------:R-:W-:Y:S01]  /*14a60*/  STL [R1+0x94], R41 ;  /* 0x0000942901007387 */ /* 0x000fe20000100800 */
[----:B----4-:R-:W-:-:S03]  /*14a70*/  FMNMX R34, R61, R35, !PT ;  /* 0x000000233d227209 */ /* 0x010fc60007800000 */
[----:B-1----:R-:W-:Y:S04]  /*14a80*/  STL [R1+0xa0], R36 ;  /* 0x0000a02401007387 */ /* 0x002fe80000100800 */
[----:B------:R-:W-:Y:S04]  /*14a90*/  STL [R1+0x10c], R34 ;  /* 0x00010c2201007387 */ /* 0x000fe80000100800 */
[----:B------:R-:W-:Y:S04]  /*14aa0*/  STL [R1+0x9c], R40 ;  /* 0x00009c2801007387 */ /* 0x000fe80000100800 */
[----:B------:R-:W4:Y:S04]  /*14ab0*/  LDL R35, [R1+0x678] ;  /* 0x0006780001237983 */ /* 0x000f280000100800 */
[----:B------:R-:W0:Y:S04]  /*14ac0*/  SHFL.BFLY PT, R32, R17, 0x2, 0x1f ;  /* 0x0c401f0011207f89 */ /* 0x000e2800000e0000 */
[----:B------:R-:W1:Y:S04]  /*14ad0*/  SHFL.BFLY PT, R26, R16, 0x1, 0x1f ;  /* 0x0c201f00101a7f89 */ /* 0x000e6800000e0000 */
[----:B------:R-:W1:Y:S01]  /*14ae0*/  SHFL.BFLY PT, R31, R18, 0x1, 0x1f ;  /* 0x0c201f00121f7f89 */ /* 0x000e6200000e0000 */
[----:B0-----:R-:W-:-:S05]  /*14af0*/  FADD R17, R17, R32 ;  /* 0x0000002011117221 */ /* 0x001fca0000000000 */
[----:B------:R-:W0:Y:S01]  /*14b00*/  SHFL.BFLY PT, R28, R17, 0x1, 0x1f ;  /* 0x0c201f00111c7f89 */ /* 0x000e2200000e0000 */
[----:B------:R-:W-:Y:S01]  /*14b10*/  FADD R30, R30, -R34 ;  /* 0x800000221e1e7221 */ /* 0x000fe20000000000 */
[----:B-1----:R-:W-:Y:S01]  /*14b20*/  FADD R16, R16, R26 ;  /* 0x0000001a10107221 */ /* 0x002fe20000000000 */
[----:B------:R-:W-:Y:S01]  /*14b30*/  FADD R26, R38, -R34 ;  /* 0x80000022261a7221 */ /* 0x000fe20000000000 */
[----:B------:R-:W-:Y:S01]  /*14b40*/  FADD R18, R18, R31 ;  /* 0x0000001f12127221 */ /* 0x000fe20000000000 */
[----:B------:R-:W-:-:S04]  /*14b50*/  FMUL R30, R30, 1.4426950216293334961 ;  /* 0x3fb8aa3b1e1e7820 */ /* 0x000fc80000400000 */
[----:B------:R-:W1:Y:S01]  /*14b60*/  MUFU.EX2 R37, R30 ;  /* 0x0000001e00257308 */ /* 0x000e620000000800 */
[----:B0-----:R-:W-:Y:S01]  /*14b70*/  FADD R17, R17, R28 ;  /* 0x0000001c11117221 */ /* 0x001fe20000000000 */
[----:B------:R-:W-:-:S06]  /*14b80*/  FMUL R28, R26, 1.4426950216293334961 ;  /* 0x3fb8aa3b1a1c7820 */ /* 0x000fcc0000400000 */
[----:B------:R0:W2:Y:S01]  /*14b90*/  MUFU.EX2 R38, R28 ;  /* 0x0000001c00267308 */ /* 0x0000a20000000800 */
[----:B-1----:R-:W-:Y:S01]  /*14ba0*/  STL [R1+0xb0], R37 ;  /* 0x0000b02501007387 */ /* 0x002fe20000100800 */
[----:B0-----:R-:W-:-:S03]  /*14bb0*/  FADD R28, R2, R41 ;  /* 0x00000029021c7221 */ /* 0x001fc60000000000 */
[----:B------:R-:W0:Y:S02]  /*14bc0*/  SHFL.BFLY PT, R24, R19, 0x1, 0x1f ;  /* 0x0c201f0013187f89 */ /* 0x000e2400000e0000 */
[----:B0-----:R-:W-:Y:S01]  /*14bd0*/  FADD R19, R19, R24 ;  /* 0x0000001813137221 */ /* 0x001fe20000000000 */
[----:B--2---:R-:W-:-:S05]  /*14be0*/  FMNMX R31, R44, R50, !PT ;  /* 0x000000322c1f7209 */ /* 0x004fca0007800000 */
[--C-:B------:R-:W-:Y:S01]  /*14bf0*/  FADD R26, R22, -R31.reuse ;  /* 0x8000001f161a7221 */ /* 0x100fe20000000000 */
[----:B------:R-:W-:-:S04]  /*14c00*/  FADD R22, R29, -R31 ;  /* 0x8000001f1d167221 */ /* 0x000fc80000000000 */
[----:B------:R-:W-:Y:S01]  /*14c10*/  FMUL R34, R22, 1.4426950216293334961 ;  /* 0x3fb8aa3b16227820 */ /* 0x000fe20000400000 */
[----:B------:R-:W-:-:S03]  /*14c20*/  FADD R22, R36, R40 ;  /* 0x0000002824167221 */ /* 0x000fc60000000000 */
[----:B------:R-:W0:Y:S01]  /*14c30*/  MUFU.EX2 R36, R34 ;  /* 0x0000002200247308 */ /* 0x000e220000000800 */
[----:B---3--:R-:W-:Y:S01]  /*14c40*/  FMNMX R39, R45, R39, !PT ;  /* 0x000000272d277209 */ /* 0x008fe20007800000 */
[----:B------:R-:W-:Y:S04]  /*14c50*/  STL [R1+0x104], R31 ;  /* 0x0001041f01007387 */ /* 0x000fe80000100800 */
[----:B------:R4:W-:Y:S04]  /*14c60*/  STL [R1+0x100], R39 ;  /* 0x0001002701007387 */ /* 0x0009e80000100800 */
[----:B------:R-:W-:Y:S04]  /*14c70*/  STL [R1+0xa4], R38 ;  /* 0x0000a42601007387 */ /* 0x000fe80000100800 */
[----:B------:R-:W2:Y:S04]  /*14c80*/  LDL R2, [R1+0x67c] ;  /* 0x00067c0001027983 */ /* 0x000ea80000100800 */
[----:B------:R-:W3:Y:S04]  /*14c90*/  LDL.LU R75, [R1] ;  /* 0x00000000014b7983 */ /* 0x000ee80000300800 */
[----:B0-----:R-:W-:Y:S04]  /*14ca0*/  STL [R1+0xb4], R36 ;  /* 0x0000b42401007387 */ /* 0x001fe80000100800 */
[----:B------:R-:W3:Y:S01]  /*14cb0*/  LDL.LU R68, [R1+0x4] ;  /* 0x0000040001447983 */ /* 0x000ee20000300800 */
[--C-:B------:R-:W-:Y:S01]  /*14cc0*/  FADD R24, R14, -R39.reuse ;  /* 0x800000270e187221 */ /* 0x100fe20000000000 */
[----:B------:R-:W-:-:S02]  /*14cd0*/  FADD R21, R21, -R39 ;  /* 0x8000002715157221 */ /* 0x000fc40000000000 */
[----:B------:R-:W3:Y:S04]  /*14ce0*/  LDL R63, [R1+0x714] ;  /* 0x00071400013f7983 */ /* 0x000ee80000100800 */
[----:B------:R-:W3:Y:S01]  /*14cf0*/  LDL R74, [R1+0x710] ;  /* 0x00071000014a7983 */ /* 0x000ee20000100800 */
[----:B----4-:R-:W-:-:S05]  /*14d00*/  FMNMX R39, R23, R35, !PT ;  /* 0x0000002317277209 */ /* 0x010fca0007800000 */
[----:B------:R-:W-:Y:S04]  /*14d10*/  STL [R1+0xf8], R39 ;  /* 0x0000f82701007387 */ /* 0x000fe80000100800 */
[----:B------:R-:W4:Y:S04]  /*14d20*/  LDL R73, [R1+0x70c] ;  /* 0x00070c0001497983 */ /* 0x000f280000100800 */
[----:B------:R-:W4:Y:S04]  /*14d30*/  LDL R62, [R1+0x708] ;  /* 0x00070800013e7983 */ /* 0x000f280000100800 */
[----:B------:R-:W4:Y:S04]  /*14d40*/  LDL R90, [R1+0x704] ;  /* 0x00070400015a7983 */ /* 0x000f280000100800 */
[----:B------:R-:W0:Y:S01]  /*14d50*/  SHFL.BFLY PT, R32, R10, 0x1, 0x1f ;  /* 0x0c201f000a207f89 */ /* 0x000e2200000e0000 */
[----:B------:R-:W-:Y:S01]  /*14d60*/  FMUL R26, R26, 1.4426950216293334961 ;  /* 0x3fb8aa3b1a1a7820 */ /* 0x000fe20000400000 */
[----:B------:R-:W-:-:S03]  /*14d70*/  FADD R14, R5, R49 ;  /* 0x00000031050e7221 */ /* 0x000fc60000000000 */
[----:B------:R1:W-:Y:S01]  /*14d80*/  MUFU.EX2 R5, R26 ;  /* 0x0000001a00057308 */ /* 0x0003e20000000800 */
[----:B------:R-:W-:Y:S01]  /*14d90*/  FADD R31, R47, R48 ;  /* 0x000000302f1f7221 */ /* 0x000fe20000000000 */
[----:B-1----:R-:W-:Y:S01]  /*14da0*/  FADD R26, R42, R43 ;  /* 0x0000002b2a1a7221 */ /* 0x002fe20000000000 */
[----:B------:R-:W-:Y:S04]  /*14db0*/  SHFL.BFLY PT, R30, R28, 0x2, 0x1f ;  /* 0x0c401f001c1e7f89 */ /* 0x000fe800000e0000 */
[----:B------:R-:W1:Y:S01]  /*14dc0*/  SHFL.BFLY PT, R29, R26, 0x2, 0x1f ;  /* 0x0c401f001a1d7f89 */ /* 0x000e6200000e0000 */
[----:B0-----:R-:W-:-:S03]  /*14dd0*/  FADD R10, R10, R32 ;  /* 0x000000200a0a7221 */ /* 0x001fc60000000000 */
[----:B------:R-:W0:Y:S04]  /*14de0*/  SHFL.BFLY PT, R32, R31, 0x2, 0x1f ;  /* 0x0c401f001f207f89 */ /* 0x000e2800000e0000 */
[----:B------:R-:W0:Y:S01]  /*14df0*/  SHFL.BFLY PT, R33, R14, 0x2, 0x1f ;  /* 0x0c401f000e217f89 */ /* 0x000e2200000e0000 */
[----:B------:R-:W-:Y:S01]  /*14e00*/  FMUL R21, R21, 1.4426950216293334961 ;  /* 0x3fb8aa3b15157820 */ /* 0x000fe20000400000 */
[--C-:B------:R-:W-:Y:S01]  /*14e10*/  FADD R23, R20, -R39.reuse ;  /* 0x8000002714177221 */ /* 0x100fe20000000000 */
[----:B------:R-:W-:Y:S02]  /*14e20*/  FMUL R34, R24, 1.4426950216293334961 ;  /* 0x3fb8aa3b18227820 */ /* 0x000fe40000400000 */
[----:B------:R1:W-:Y:S01]  /*14e30*/  MUFU.EX2 R35, R21 ;  /* 0x0000001500237308 */ /* 0x0003e20000000800 */
[----:B------:R-:W-:Y:S01]  /*14e40*/  FADD R13, R13, -R39 ;  /* 0x800000270d0d7221 */ /* 0x000fe20000000000 */
[----:B-1----:R-:W-:Y:S01]  /*14e50*/  FADD R21, R26, R29 ;  /* 0x0000001d1a157221 */ /* 0x002fe20000000000 */
[----:B------:R-:W-:Y:S01]  /*14e60*/  FMUL R26, R23, 1.4426950216293334961 ;  /* 0x3fb8aa3b171a7820 */ /* 0x000fe20000400000 */
[----:B------:R-:W-:-:S04]  /*14e70*/  FADD R23, R28, R30 ;  /* 0x0000001e1c177221 */ /* 0x000fc80000000000 */
[----:B------:R-:W1:Y:S01]  /*14e80*/  MUFU.EX2 R34, R34 ;  /* 0x0000002200227308 */ /* 0x000e620000000800 */
[----:B0-----:R-:W-:Y:S01]  /*14e90*/  FADD R20, R31, R32 ;  /* 0x000000201f147221 */ /* 0x001fe20000000000 */
[----:B------:R-:W-:-:S06]  /*14ea0*/  FADD R14, R14, R33 ;  /* 0x000000210e0e7221 */ /* 0x000fcc0000000000 */
[----:B------:R-:W0:Y:S01]  /*14eb0*/  MUFU.EX2 R32, R26 ;  /* 0x0000001a00207308 */ /* 0x000e220000000800 */
[----:B-1----:R-:W-:Y:S04]  /*14ec0*/  STL [R1+0xc0], R34 ;  /* 0x0000c02201007387 */ /* 0x002fe80000100800 */
[----:B------:R-:W-:Y:S04]  /*14ed0*/  STL [R1+0xbc], R35 ;  /* 0x0000bc2301007387 */ /* 0x000fe80000100800 */
[----:B0-----:R-:W-:Y:S01]  /*14ee0*/  STL [R1+0xc8], R32 ;  /* 0x0000c82001007387 */ /* 0x001fe20000100800 */
[----:B--2---:R-:W-:Y:S01]  /*14ef0*/  FMNMX R2, R15, R2, !PT ;  /* 0x000000020f027209 */ /* 0x004fe20007800000 */
[----:B------:R-:W-:-:S04]  /*14f00*/  FMUL R15, R13, 1.4426950216293334961 ;  /* 0x3fb8aa3b0d0f7820 */ /* 0x000fc80000400000 */
[----:B---3--:R-:W-:-:S04]  /*14f10*/  FADD R29, R75, -R2 ;  /* 0x800000024b1d7221 */ /* 0x008fc80000000000 */
[----:B------:R-:W-:Y:S01]  /*14f20*/  FMUL R29, R29, 1.4426950216293334961 ;  /* 0x3fb8aa3b1d1d7820 */ /* 0x000fe20000400000 */
[----:B------:R-:W-:Y:S01]  /*14f30*/  FADD R30, R68, -R2 ;  /* 0x80000002441e7221 */ /* 0x000fe20000000000 */
[----:B------:R-:W0:Y:S03]  /*14f40*/  MUFU.EX2 R33, R15 ;  /* 0x0000000f00217308 */ /* 0x000e260000000800 */
[----:B------:R-:W-:-:S05]  /*14f50*/  FMUL R30, R30, 1.4426950216293334961 ;  /* 0x3fb8aa3b1e1e7820 */ /* 0x000fca0000400000 */
[----:B------:R-:W1:Y:S08]  /*14f60*/  MUFU.EX2 R29, R29 ;  /* 0x0000001d001d7308 */ /* 0x000e700000000800 */
[----:B------:R-:W2:Y:S01]  /*14f70*/  MUFU.EX2 R31, R30 ;  /* 0x0000001e001f7308 */ /* 0x000ea20000000800 */
[----:B------:R-:W-:Y:S04]  /*14f80*/  STL [R1+0xd4], R2 ;  /* 0x0000d40201007387 */ /* 0x000fe80000100800 */
[----:B0-----:R-:W-:Y:S04]  /*14f90*/  STL [R1+0xc4], R33 ;  /* 0x0000c42101007387 */ /* 0x001fe80000100800 */
[----:B------:R-:W-:Y:S04]  /*14fa0*/  STL [R1+0x8d8], R2 ;  /* 0x0008d80201007387 */ /* 0x000fe80000100800 */
[----:B-1----:R-:W-:Y:S04]  /*14fb0*/  STL [R1+0xd0], R29 ;  /* 0x0000d01d01007387 */ /* 0x002fe80000100800 */
[----:B--2---:R-:W-:Y:S04]  /*14fc0*/  STL [R1+0xcc], R31 ;  /* 0x0000cc1f01007387 */ /* 0x004fe80000100800 */
[----:B------:R-:W2:Y:S04]  /*14fd0*/  LDL R91, [R1+0x700] ;  /* 0x00070000015b7983 */ /* 0x000ea80000100800 */
[----:B------:R-:W3:Y:S04]  /*14fe0*/  LDL R72, [R1+0x6fc] ;  /* 0x0006fc0001487983 */ /* 0x000ee80000100800 */
[----:B------:R-:W3:Y:S04]  /*14ff0*/  LDL R97, [R1+0x6f8] ;  /* 0x0006f80001617983 */ /* 0x000ee80000100800 */
[----:B------:R-:W3:Y:S04]  /*15000*/  LDL R75, [R1+0x6f4] ;  /* 0x0006f400014b7983 */ /* 0x000ee80000100800 */
[----:B------:R-:W3:Y:S04]  /*15010*/  LDL R68, [R1+0x6f0] ;  /* 0x0006f00001447983 */ /* 0x000ee80000100800 */
[----:B------:R0:W-:Y:S04]  /*15020*/  @P0 STS [R63+0x40000], R10 ;  /* 0x0400000a3f000388 */ /* 0x0001e80000000800 */
[----:B------:R-:W-:Y:S04]  /*15030*/  STL [R1+0x8e8], R5 ;  /* 0x0008e80501007387 */ /* 0x000fe80000100800 */
[----:B------:R1:W-:Y:S04]  /*15040*/  @P0 STS [R74+0x40000], R18 ;  /* 0x040000124a000388 */ /* 0x0003e80000000800 */
[----:B0-----:R-:W3:Y:S04]  /*15050*/  LDL R63, [R1+0x6ec] ;  /* 0x0006ec00013f7983 */ /* 0x001ee80000100800 */
[----:B----4-:R0:W-:Y:S04]  /*15060*/  @P0 STS [R73+0x40000], R17 ;  /* 0x0400001149000388 */ /* 0x0101e80000000800 */
[----:B-1----:R-:W4:Y:S04]  /*15070*/  LDL R74, [R1+0x6e8] ;  /* 0x0006e800014a7983 */ /* 0x002f280000100800 */
[----:B------:R1:W-:Y:S04]  /*15080*/  @P0 STS [R62+0x40000], R16 ;  /* 0x040000103e000388 */ /* 0x0003e80000000800 */
[----:B0-----:R-:W4:Y:S04]  /*15090*/  LDL R73, [R1+0x6e4] ;  /* 0x0006e40001497983 */ /* 0x001f280000100800 */
[----:B------:R0:W-:Y:S04]  /*150a0*/  @P0 STS [R90+0x40000], R19 ;  /* 0x040000135a000388 */ /* 0x0001e80000000800 */
[----:B-1----:R-:W4:Y:S04]  /*150b0*/  LDL R62, [R1+0x6e0] ;  /* 0x0006e000013e7983 */ /* 0x002f280000100800 */
[----:B0-----:R-:W4:Y:S04]  /*150c0*/  LDL R90, [R1+0x6dc] ;  /* 0x0006dc00015a7983 */ /* 0x001f280000100800 */
[----:B------:R-:W0:Y:S04]  /*150d0*/  SHFL.BFLY PT, R24, R22, 0x2, 0x1f ;  /* 0x0c401f0016187f89 */ /* 0x000e2800000e0000 */
[----:B------:R-:W1:Y:S04]  /*150e0*/  SHFL.BFLY PT, R26, R23, 0x1, 0x1f ;  /* 0x0c201f00171a7f89 */ /* 0x000e6800000e0000 */
[----:B------:R-:W1:Y:S01]  /*150f0*/  SHFL.BFLY PT, R28, R14, 0x1, 0x1f ;  /* 0x0c201f000e1c7f89 */ /* 0x000e6200000e0000 */
[----:B0-----:R-:W-:-:S03]  /*15100*/  FADD R13, R22, R24 ;  /* 0x00000018160d7221 */ /* 0x001fc60000000000 */
[----:B------:R-:W0:Y:S04]  /*15110*/  SHFL.BFLY PT, R22, R20, 0x1, 0x1f ;  /* 0x0c201f0014167f89 */ /* 0x000e2800000e0000 */
[----:B------:R-:W0:Y:S04]  /*15120*/  SHFL.BFLY PT, R24, R21, 0x1, 0x1f ;  /* 0x0c201f0015187f89 */ /* 0x000e2800000e0000 */
[----:B------:R-:W0:Y:S01]  /*15130*/  SHFL.BFLY PT, R15, R13, 0x1, 0x1f ;  /* 0x0c201f000d0f7f89 */ /* 0x000e2200000e0000 */
[----:B-1----:R-:W-:Y:S01]  /*15140*/  FADD R17, R23, R26 ;  /* 0x0000001a17117221 */ /* 0x002fe20000000000 */
[----:B------:R-:W-:Y:S01]  /*15150*/  FADD R10, R14, R28 ;  /* 0x0000001c0e0a7221 */ /* 0x000fe20000000000 */
[----:B------:R-:W-:Y:S01]  /*15160*/  FADD R26, R37, R38 ;  /* 0x00000026251a7221 */ /* 0x000fe20000000000 */
[----:B------:R-:W-:-:S04]  /*15170*/  FADD R23, R5, R36 ;  /* 0x0000002405177221 */ /* 0x000fc80000000000 */
[----:B------:R-:W1:Y:S01]  /*15180*/  SHFL.BFLY PT, R28, R26, 0x2, 0x1f ;  /* 0x0c401f001a1c7f89 */ /* 0x000e6200000e0000 */
[----:B0-----:R-:W-:Y:S01]  /*15190*/  FADD R14, R20, R22 ;  /* 0x00000016140e7221 */ /* 0x001fe20000000000 */
[----:B------:R-:W-:Y:S01]  /*151a0*/  FADD R22, R34, R35 ;  /* 0x0000002322167221 */ /* 0x000fe20000000000 */
[----:B------:R-:W-:Y:S01]  /*151b0*/  FADD R20, R29, R31 ;  /* 0x0000001f1d147221 */ /* 0x000fe20000000000 */
[----:B------:R-:W-:Y:S01]  /*151c0*/  FADD R16, R21, R24 ;  /* 0x0000001815107221 */ /* 0x000fe20000000000 */
[----:B------:R-:W-:Y:S01]  /*151d0*/  FADD R21, R32, R33 ;  /* 0x0000002120157221 */ /* 0x000fe20000000000 */
[----:B------:R-:W0:Y:S01]  /*151e0*/  SHFL.BFLY PT, R24, R23, 0x2, 0x1f ;  /* 0x0c401f0017187f89 */ /* 0x000e2200000e0000 */
[----:B------:R-:W-:-:S03]  /*151f0*/  FADD R15, R13, R15 ;  /* 0x0000000f0d0f7221 */ /* 0x000fc60000000000 */
[----:B------:R-:W0:Y:S04]  /*15200*/  SHFL.BFLY PT, R19, R22, 0x2, 0x1f ;  /* 0x0c401f0016137f89 */ /* 0x000e2800000e0000 */
[----:B------:R-:W0:Y:S04]  /*15210*/  SHFL.BFLY PT, R18, R21, 0x2, 0x1f ;  /* 0x0c401f0015127f89 */ /* 0x000e2800000e0000 */
[----:B------:R-:W0:Y:S01]  /*15220*/  SHFL.BFLY PT, R13, R20, 0x2, 0x1f ;  /* 0x0c401f00140d7f89 */ /* 0x000e2200000e0000 */
[----:B-1----:R-:W-:-:S03]  /*15230*/  FADD R26, R26, R28 ;  /* 0x0000001c1a1a7221 */ /* 0x002fc60000000000 */
[----:B------:R-:W4:Y:S04]  /*15240*/  LDL.LU.64 R30, [R1+0x18] ;  /* 0x00001800011e7983 */ /* 0x000f280000300a00 */
[----:B------:R-:W4:Y:S01]  /*15250*/  LDL.64 R46, [R1+0x890] ;  /* 0x00089000012e7983 */ /* 0x000f220000100a00 */
[----:B0-----:R-:W-:-:S03]  /*15260*/  FADD R23, R23, R24 ;  /* 0x0000001817177221 */ /* 0x001fc60000000000 */
[----:B------:R-:W4:Y:S01]  /*15270*/  LDL.64 R44, [R1+0x880] ;  /* 0x00088000012c7983 */ /* 0x000f220000100a00 */
[----:B------:R-:W-:-:S03]  /*15280*/  FADD R19, R22, R19 ;  /* 0x0000001316137221 */ /* 0x000fc60000000000 */
[----:B------:R-:W4:Y:S01]  /*15290*/  LDL.64 R42, [R1+0x878] ;  /* 0x00087800012a7983 */ /* 0x000f220000100a00 */
[----:B------:R-:W-:-:S03]  /*152a0*/  FADD R18, R21, R18 ;  /* 0x0000001215127221 */ /* 0x000fc60000000000 */
[----:B------:R-:W-:Y:S01]  /*152b0*/  SHFL.BFLY PT, R22, R19, 0x1, 0x1f ;  /* 0x0c201f0013167f89 */ /* 0x000fe200000e0000 */
[----:B------:R-:W-:-:S03]  /*152c0*/  FADD R13, R20, R13 ;  /* 0x0000000d140d7221 */ /* 0x000fc60000000000 */
[----:B------:R-:W-:Y:S04]  /*152d0*/  SHFL.BFLY PT, R21, R23, 0x1, 0x1f ;  /* 0x0c201f0017157f89 */ /* 0x000fe800000e0000 */
[----:B------:R-:W-:Y:S04]  /*152e0*/  SHFL.BFLY PT, R20, R26, 0x1, 0x1f ;  /* 0x0c201f001a147f89 */ /* 0x000fe800000e0000 */
[----:B------:R-:W0:Y:S04]  /*152f0*/  SHFL.BFLY PT, R24, R18, 0x1, 0x1f ;  /* 0x0c201f0012187f89 */ /* 0x000e2800000e0000 */
[----:B------:R-:W1:Y:S04]  /*15300*/  SHFL.BFLY PT, R28, R13, 0x1, 0x1f ;  /* 0x0c201f000d1c7f89 */ /* 0x000e6800000e0000 */
[----:B------:R-:W4:Y:S04]  /*15310*/  LDL.64 R40, [R1+0x860] ;  /* 0x0008600001287983 */ /* 0x000f280000100a00 */
[----:B------:R-:W4:Y:S01]  /*15320*/  LDL.64 R38, [R1+0x858] ;  /* 0x0008580001267983 */ /* 0x000f220000100a00 */
[----:B0-----:R-:W-:Y:S01]  /*15330*/  FADD R18, R18, R24 ;  /* 0x0000001812127221 */ /* 0x001fe20000000000 */
[----:B-1----:R-:W-:-:S02]  /*15340*/  FADD R13, R13, R28 ;  /* 0x0000001c0d0d7221 */ /* 0x002fc40000000000 */
[----:B--2---:R0:W-:Y:S04]  /*15350*/  @P0 STS [R91+0x40000], R10 ;  /* 0x0400000a5b000388 */ /* 0x0041e80000000800 */
[----:B---3--:R1:W-:Y:S04]  /*15360*/  @P0 STS [R72+0x40000], R14 ;  /* 0x0400000e48000388 */ /* 0x0083e80000000800 */
[----:B------:R-:W-:Y:S01]  /*15370*/  @P0 STS [R97+0x40000], R16 ;  /* 0x0400001061000388 */ /* 0x000fe20000000800 */
[----:B0-----:R-:W-:-:S03]  /*15380*/  FADD R10, R26, R20 ;  /* 0x000000141a0a7221 */ /* 0x001fc60000000000 */
[----:B------:R0:W-:Y:S01]  /*15390*/  @P0 STS [R75+0x40000], R17 ;  /* 0x040000114b000388 */ /* 0x0001e20000000800 */
[----:B-1----:R-:W-:-:S03]  /*153a0*/  FADD R14, R23, R21 ;  /* 0x00000015170e7221 */ /* 0x002fc60000000000 */
[----:B------:R1:W-:Y:S04]  /*153b0*/  @P0 STS [R68+0x40000], R15 ;  /* 0x0400000f44000388 */ /* 0x0003e80000000800 */
[----:B------:R-:W2:Y:S04]  /*153c0*/  LDL.64 R20, [R1+0x868] ;  /* 0x0008680001147983 */ /* 0x000ea80000100a00 */
[----:B0-----:R-:W3:Y:S01]  /*153d0*/  LDL.64 R16, [R1+0x888] ;  /* 0x0008880001107983 */ /* 0x001ee20000100a00 */
[----:B-1----:R-:W-:-:S03]  /*153e0*/  FADD R15, R19, R22 ;  /* 0x00000016130f7221 */ /* 0x002fc60000000000 */
[----:B------:R-:W-:Y:S04]  /*153f0*/  @P0 STS [R63+0x40000], R10 ;  /* 0x0400000a3f000388 */ /* 0x000fe80000000800 */
[----:B----4-:R-:W-:Y:S04]  /*15400*/  @P0 STS [R74+0x40000], R14 ;  /* 0x0400000e4a000388 */ /* 0x010fe80000000800 */
[----:B------:R-:W-:Y:S04]  /*15410*/  @P0 STS [R73+0x40000], R15 ;  /* 0x0400000f49000388 */ /* 0x000fe80000000800 */
[----:B------:R0:W-:Y:S04]  /*15420*/  @P0 STS [R62+0x40000], R18 ;  /* 0x040000123e000388 */ /* 0x0001e80000000800 */
[----:B------:R-:W-:Y:S01]  /*15430*/  @P0 STS [R90+0x40000], R13 ;  /* 0x0400000d5a000388 */ /* 0x000fe20000000800 */
[----:B------:R-:W-:Y:S06]  /*15440*/  BAR.SYNC.DEFER_BLOCKING 0x0 ;  /* 0x0000000000007b1d */ /* 0x000fec0000010000 */
[----:B0-----:R-:W4:Y:S04]  /*15450*/  LDL.64 R18, [R1+0x870] ;  /* 0x0008700001127983 */ /* 0x001f280000100a00 */
[----:B------:R-:W0:Y:S04]  /*15460*/  LDS R10, [R123+0x40000] ;  /* 0x040000007b0a7984 */ /* 0x000e280000000800 */
[----:B0-----:R-:W0:Y:S02]  /*15470*/  SHFL.BFLY PT, R13, R10, 0x1, 0x1f ;  /* 0x0c201f000a0d7f89 */ /* 0x001e2400000e0000 */
[----:B0-----:R-:W-:-:S05]  /*15480*/  FADD R10, R10, R13 ;  /* 0x0000000d0a0a7221 */ /* 0x001fca0000000000 */
[----:B------:R0:W-:Y:S01]  /*15490*/  @!P6 STS [R123+0x40000], R10 ;  /* 0x0400000a7b00e388 */ /* 0x0001e20000000800 */
[----:B------:R-:W-:Y:S01]  /*154a0*/  BAR.SYNC.DEFER_BLOCKING 0x0 ;  /* 0x0000000000007b1d */ /* 0x000fe20000010000 */
[----:B0-----:R-:W-:-:S05]  /*154b0*/  FADD R10, -R0, R83 ;  /* 0x00000053000a7221 */ /* 0x001fca0000000100 */
[----:B------:R-:W2:Y:S04]  /*154c0*/  LDL.LU R83, [R1+0x960] ;  /* 0x0009600001537983 */ /* 0x000ea80000300800 */
[----:B------:R-:W2:Y:S04]  /*154d0*/  LDL.LU R0, [R1+0x95c] ;  /* 0x00095c0001007983 */ /* 0x000ea80000300800 */
[----:B------:R-:W-:Y:S04]  /*154e0*/  LDS R14, [R25+0x40000] ;  /* 0x04000000190e7984 */ /* 0x000fe80000000800 */
[----:B------:R-:W0:Y:S01]  /*154f0*/  LDS R15, [R27+0x40000] ;  /* 0x040000001b0f7984 */ /* 0x000e220000000800 */
[----:B------:R-:W-:Y:S01]  /*15500*/  FMUL R13, R10, 1.4426950216293334961 ;  /* 0x3fb8aa3b0a0d7820 */ /* 0x000fe20000400000 */
[----:B------:R-:W-:-:S02]  /*15510*/  FADD R10, -R96, R80 ;  /* 0x00000050600a7221 */ /* 0x000fc40000000100 */
[----:B------:R-:W3:Y:S02]  /*15520*/  LDL.64 R36, [R1+0x850] ;  /* 0x0008500001247983 */ /* 0x000ee40000100a00 */
[----:B------:R-:W-:Y:S01]  /*15530*/  FMUL R10, R10, 1.4426950216293334961 ;  /* 0x3fb8aa3b0a0a7820 */ /* 0x000fe20000400000 */
[----:B------:R-:W-:Y:S01]  /*15540*/  MUFU.EX2 R54, R13 ;  /* 0x0000000d00367308 */ /* 0x000fe20000000800 */
[----:B------:R-:W3:Y:S04]  /*15550*/  LDL.64 R34, [R1+0x848] ;  /* 0x0008480001227983 */ /* 0x000ee80000100a00 */
[----:B------:R-:W3:Y:S03]  /*15560*/  LDL.64 R32, [R1+0x840] ;  /* 0x0008400001207983 */ /* 0x000ee60000100a00 */
[----:B------:R1:W0:Y:S01]  /*15570*/  MUFU.EX2 R55, R10 ;  /* 0x0000000a00377308 */ /* 0x0002220000000800 */
[----:B------:R-:W3:Y:S04]  /*15580*/  LDL.LU R80, [R1+0x958] ;  /* 0x0009580001507983 */ /* 0x000ee80000300800 */
[----:B------:R-:W3:Y:S04]  /*15590*/  LDL.64 R28, [R1+0x830] ;  /* 0x00083000011c7983 */ /* 0x000ee80000100a00 */
[----:B-1----:R-:W-:Y:S04]  /*155a0*/  LDS R10, [R11+0x40000] ;  /* 0x040000000b0a7984 */ /* 0x002fe80000000800 */
[----:B------:R-:W1:Y:S01]  /*155b0*/  LDS R11, [R12+0x40000] ;  /* 0x040000000c0b7984 */ /* 0x000e620000000800 */
[----:B------:R-:W1:Y:S03]  /*155c0*/  S2R R101, SR_TID.X ;  /* 0x0000000000657919 */ /* 0x000e660000002100 */
[----:B------:R-:W-:Y:S01]  /*155d0*/  LDS R4, [R4+0x40000] ;  /* 0x0400000004047984 */ /* 0x000fe20000000800 */
[----:B0-----:R-:W-:-:S03]  /*155e0*/  FFMA2 R14, R30.F32x2.HI_LO, R54.F32x2.HI_LO, R14.F32x2.HI_LO ;  /* 0x000000361e0e7249 */ /* 0x001fc6000000000e */
[----:B------:R-:W-:Y:S04]  /*155f0*/  LDS R124, [R124+0x40000] ;  /* 0x040000007c7c7984 */ /* 0x000fe80000000800 */
[----:B------:R-:W3:Y:S04]  /*15600*/  LDL.64 R30, [R1+0x838] ;  /* 0x00083800011e7983 */ /* 0x000ee80000100a00 */
[----:B------:R2:W-:Y:S04]  /*15610*/  STL.64 [R1+0xe0], R14 ;  /* 0x0000e00e01007387 */ /* 0x0005e80000100a00 */
[----:B------:R-:W3:Y:S04]  /*15620*/  LDL.64 R26, [R1+0x828] ;  /* 0x00082800011a7983 */ /* 0x000ee80000100a00 */
[----:B------:R-:W3:Y:S04]  /*15630*/  LDL.64 R24, [R1+0x820] ;  /* 0x0008200001187983 */ /* 0x000ee80000100a00 */
[----:B------:R-:W3:Y:S04]  /*15640*/  LDL.64 R22, [R1+0x818] ;  /* 0x0008180001167983 */ /* 0x000ee80000100a00 */
[----:B------:R-:W-:Y:S01]  /*15650*/  LDS R125, [R125+0x40000] ;  /* 0x040000007d7d7984 */ /* 0x000fe20000000800 */
[----:B--2---:R-:W-:-:S05]  /*15660*/  IMAD.WIDE R14, R0, 0x2, R46 ;  /* 0x00000002000e7825 */ /* 0x004fca00078e022e */
[----:B------:R0:W2:Y:S02]  /*15670*/  LDG.E.U16 R106, desc[UR12][R14.64] ;  /* 0x0000000c0e6a7981 */ /* 0x0000a4000c1e1500 */
[----:B0-----:R-:W-:-:S05]  /*15680*/  IMAD.WIDE R14, R0, 0x2, R44 ;  /* 0x00000002000e7825 */ /* 0x001fca00078e022c */
[----:B------:R0:W2:Y:S02]  /*15690*/  LDG.E.U16 R104, desc[UR12][R14.64] ;  /* 0x0000000c0e687981 */ /* 0x0000a4000c1e1500 */
[----:B0-----:R-:W-:Y:S02]  /*156a0*/  IMAD.WIDE R14, R0, 0x2, R20 ;  /* 0x00000002000e7825 */ /* 0x001fe400078e0214 */
[----:B------:R-:W1:Y:S02]  /*156b0*/  LDL.LU.64 R20, [R1+0x20] ;  /* 0x0000200001147983 */ /* 0x000e640000300a00 */
[----:B------:R-:W-:Y:S01]  /*156c0*/  FADD R13, -R84, R81 ;  /* 0x00000051540d7221 */ /* 0x000fe20000000100 */
[----:B------:R-:W-:Y:S01]  /*156d0*/  FADD R12, -R82, R85 ;  /* 0x00000055520c7221 */ /* 0x000fe20000000100 */
[----:B----4-:R-:W-:Y:S01]  /*156e0*/  IMAD.WIDE R18, R0, 0x2, R18 ;  /* 0x0000000200127825 */ /* 0x010fe200078e0212 */
[----:B------:R-:W4:Y:S03]  /*156f0*/  LDG.E.U16 R93, desc[UR12][R14.64] ;  /* 0x0000000c0e5d7981 */ /* 0x000f26000c1e1500 */
[----:B------:R-:W-:Y:S01]  /*15700*/  FMUL R13, R13, 1.4426950216293334961 ;  /* 0x3fb8aa3b0d0d7820 */ /* 0x000fe20000400000 */
[----:B------:R-:W-:Y:S01]  /*15710*/  FMUL R12, R12, 1.4426950216293334961 ;  /* 0x3fb8aa3b0c0c7820 */ /* 0x000fe20000400000 */
[----:B------:R0:W2:Y:S02]  /*15720*/  LDG.E.U16 R94, desc[UR12][R18.64] ;  /* 0x0000000c125e7981 */ /* 0x0000a4000c1e1500 */
[----:B0-----:R-:W-:-:S02]  /*15730*/  IMAD.WIDE R18, R0, 0x2, R38 ;  /* 0x0000000200127825 */ /* 0x001fc400078e0226 */
[----:B------:R-:W-:Y:S02]  /*15740*/  MUFU.EX2 R38, R13 ;  /* 0x0000000d00267308 */ /* 0x000fe40000000800 */
[C---:B---3--:R-:W-:Y:S01]  /*15750*/  IMAD.WIDE R16, R0.reuse, 0x2, R16 ;  /* 0x0000000200107825 */ /* 0x048fe200078e0210 */
[----:B------:R-:W-:Y:S04]  /*15760*/  STL [R1+0x8d0], R0 ;  /* 0x0008d00001007387 */ /* 0x000fe80000100800 */
[----:B------:R0:W3:Y:S01]  /*15770*/  LDG.E.U16 R105, desc[UR12][R16.64] ;  /* 0x0000000c10697981 */ /* 0x0000e2000c1e1500 */
[----:B------:R-:W1:Y:S03]  /*15780*/  MUFU.EX2 R39, R12 ;  /* 0x0000000c00277308 */ /* 0x000e660000000800 */
[----:B------:R-:W2:Y:S04]  /*15790*/  LDL.LU R81, [R1+0x954] ;  /* 0x0009540001517983 */ /* 0x000ea80000300800 */
[----:B------:R-:W2:Y:S01]  /*157a0*/  LDL.LU R84, [R1+0x950] ;  /* 0x0009500001547983 */ /* 0x000ea20000300800 */
[----:B0-----:R-:W-:-:S03]  /*157b0*/  IMAD.WIDE R16, R0, 0x2, R42 ;  /* 0x0000000200107825 */ /* 0x001fc600078e022a */
[----:B------:R-:W2:Y:S04]  /*157c0*/  LDL.LU R85, [R1+0x94c] ;  /* 0x00094c0001557983 */ /* 0x000ea80000300800 */
[----:B------:R-:W2:Y:S04]  /*157d0*/  LDL.LU R82, [R1+0x948] ;  /* 0x0009480001527983 */ /* 0x000ea80000300800 */
[----:B------:R0:W2:Y:S01]  /*157e0*/  LDG.E.U16 R95, desc[UR12][R16.64] ;  /* 0x0000000c105f7981 */ /* 0x0000a2000c1e1500 */
[----:B------:R-:W-:-:S03]  /*157f0*/  IMAD.WIDE R14, R0, 0x2, R36 ;  /* 0x00000002000e7825 */ /* 0x000fc600078e0224 */
[----:B------:R0:W2:Y:S04]  /*15800*/  LDG.E.U16 R92, desc[UR12][R18.64] ;  /* 0x0000000c125c7981 */ /* 0x0000a8000c1e1500 */
[----:B------:R0:W2:Y:S02]  /*15810*/  LDG.E.U16 R100, desc[UR12][R14.64] ;  /* 0x0000000c0e647981 */ /* 0x0000a4000c1e1500 */
[----:B0-----:R-:W-:-:S04]  /*15820*/  IMAD.WIDE R16, R0, 0x2, R40 ;  /* 0x0000000200107825 */ /* 0x001fc800078e0228 */
[C---:B------:R-:W-:Y:S01]  /*15830*/  IMAD.WIDE R18, R0.reuse, 0x2, R32 ;  /* 0x0000000200127825 */ /* 0x040fe200078e0220 */
[----:B------:R0:W2:Y:S03]  /*15840*/  LDG.E.U16 R103, desc[UR12][R16.64] ;  /* 0x0000000c10677981 */ /* 0x0000a6000c1e1500 */
[C---:B------:R-:W-:Y:S01]  /*15850*/  IMAD.WIDE R14, R0.reuse, 0x2, R30 ;  /* 0x00000002000e7825 */ /* 0x040fe200078e021e */
        /* <DEDUP_REMOVED lines=9> */
[----:B------:R-:W-:Y:S01]  /*158f0*/  FADD R18, -R117, R118 ;  /* 0x0000007675127221 */ /* 0x000fe20000000100 */
[----:B------:R0:W2:Y:S04]  /*15900*/  LDG.E.U16 R99, desc[UR12][R16.64] ;  /* 0x0000000c10637981 */ /* 0x0000a8000c1e1500 */
[----:B------:R-:W-:Y:S01]  /*15910*/  LDS R15, [R7+0x40000] ;  /* 0x04000000070f7984 */ /* 0x000fe20000000800 */
[----:B0-----:R-:W-:-:S05]  /*15920*/  IMAD.WIDE R16, R0, 0x2, R22 ;  /* 0x0000000200107825 */ /* 0x001fca00078e0216 */
[----:B------:R0:W2:Y:S01]  /*15930*/  LDG.E.U16 R96, desc[UR12][R16.64] ;  /* 0x0000000c10607981 */ /* 0x0000a2000c1e1500 */
[----:B-1----:R-:W-:-:S03]  /*15940*/  FFMA2 R12, R20.F32x2.HI_LO, R38.F32x2.HI_LO, R10.F32x2.HI_LO ;  /* 0x00000026140c7249 */ /* 0x002fc6000000000a */
[----:B0-----:R-:W-:Y:S01]  /*15950*/  LDS R16, [R9+0x40000] ;  /* 0x0400000009107984 */ /* 0x001fe20000000800 */
[----:B------:R-:W-:Y:S01]  /*15960*/  FADD R10, -R86, R83 ;  /* 0x00000053560a7221 */ /* 0x000fe20000000100 */
[----:B------:R-:W-:Y:S02]  /*15970*/  FADD R11, -R3, R87 ;  /* 0x00000057030b7221 */ /* 0x000fe40000000100 */
[----:B------:R-:W2:Y:S04]  /*15980*/  LDL.LU R83, [R1+0x944] ;  /* 0x0009440001537983 */ /* 0x000ea80000300800 */
[----:B------:R0:W-:Y:S04]  /*15990*/  STL.64 [R1+0xd8], R12 ;  /* 0x0000d80c01007387 */ /* 0x0001e80000100a00 */
[----:B------:R-:W2:Y:S04]  /*159a0*/  LDL.LU R86, [R1+0x940] ;  /* 0x0009400001567983 */ /* 0x000ea80000300800 */
[----:B------:R-:W2:Y:S04]  /*159b0*/  LDL.LU R87, [R1+0x93c] ;  /* 0x00093c0001577983 */ /* 0x000ea80000300800 */
[----:B------:R-:W2:Y:S04]  /*159c0*/  LDL.LU R3, [R1+0x938] ;  /* 0x0009380001037983 */ /* 0x000ea80000300800 */
[----:B------:R-:W2:Y:S04]  /*159d0*/  LDL.LU.64 R44, [R1+0x28] ;  /* 0x00002800012c7983 */ /* 0x000ea80000300a00 */
[----:B------:R-:W3:Y:S04]  /*159e0*/  LDL.LU.64 R42, [R1+0x10] ;  /* 0x00001000012a7983 */ /* 0x000ee80000300a00 */
[----:B------:R-:W4:Y:S01]  /*159f0*/  LDL.LU.64 R40, [R1+0x30] ;  /* 0x0000300001287983 */ /* 0x000f220000300a00 */
[----:B0-----:R-:W-:-:S03]  /*15a00*/  FADD R12, -R119, R121 ;  /* 0x00000079770c7221 */ /* 0x001fc60000000100 */
[----:B------:R-:W4:Y:S04]  /*15a10*/  LDL.LU.64 R36, [R1+0x38] ;  /* 0x0000380001247983 */ /* 0x000f280000300a00 */
[----:B------:R-:W4:Y:S04]  /*15a20*/  LDL.LU R34, [R1+0x340] ;  /* 0x0003400001227983 */ /* 0x000f280000300800 */
[----:B------:R-:W4:Y:S04]  /*15a30*/  LDL.LU R33, [R1+0x344] ;  /* 0x0003440001217983 */ /* 0x000f280000300800 */
[----:B------:R-:W4:Y:S01]  /*15a40*/  LDL.LU R32, [R1+0x330] ;  /* 0x0003300001207983 */ /* 0x000f220000300800 */
[----:B------:R-:W-:-:S03]  /*15a50*/  FMUL R12, R12, 1.4426950216293334961 ;  /* 0x3fb8aa3b0c0c7820 */ /* 0x000fc60000400000 */
[----:B------:R-:W4:Y:S04]  /*15a60*/  LDL.LU R31, [R1+0x334] ;  /* 0x00033400011f7983 */ /* 0x000f280000300800 */
[----:B------:R-:W4:Y:S04]  /*15a70*/  LDL.LU R30, [R1+0x320] ;  /* 0x00032000011e7983 */ /* 0x000f280000300800 */
[----:B------:R-:W4:Y:S04]  /*15a80*/  LDL.LU R29, [R1+0x324] ;  /* 0x00032400011d7983 */ /* 0x000f280000300800 */
[----:B------:R-:W4:Y:S04]  /*15a90*/  LDL.LU R28, [R1+0x310] ;  /* 0x00031000011c7983 */ /* 0x000f280000300800 */
[----:B------:R-:W4:Y:S01]  /*15aa0*/  LDL.LU R27, [R1+0x314] ;  /* 0x00031400011b7983 */ /* 0x000f220000300800 */
[----:B------:R0:W-:Y:S03]  /*15ab0*/  MUFU.EX2 R23, R12 ;  /* 0x0000000c00177308 */ /* 0x0001e60000000800 */
[----:B------:R-:W4:Y:S04]  /*15ac0*/  LDL.LU R26, [R1+0x348] ;  /* 0x00034800011a7983 */ /* 0x000f280000300800 */
[----:B------:R-:W4:Y:S04]  /*15ad0*/  LDL.LU R25, [R1+0x34c] ;  /* 0x00034c0001197983 */ /* 0x000f280000300800 */
[----:B------:R-:W4:Y:S04]  /*15ae0*/  LDL.LU R24, [R1+0x338] ;  /* 0x0003380001187983 */ /* 0x000f280000300800 */
[----:B------:R-:W4:Y:S04]  /*15af0*/  LDL.LU R21, [R1+0x33c] ;  /* 0x00033c0001157983 */ /* 0x000f280000300800 */
[----:B0-----:R0:W-:Y:S04]  /*15b00*/  LDS R12, [R6+0x40000] ;  /* 0x04000000060c7984 */ /* 0x0011e80000000800 */
[----:B------:R-:W4:Y:S01]  /*15b10*/  LDL.LU R20, [R1+0x328] ;  /* 0x0003280001147983 */ /* 0x000f220000300800 */
[----:B0-----:R-:W-:-:S03]  /*15b20*/  FMUL R6, R18, 1.4426950216293334961 ;  /* 0x3fb8aa3b12067820 */ /* 0x001fc60000400000 */
[----:B------:R-:W4:Y:S04]  /*15b30*/  LDL.LU R19, [R1+0x32c] ;  /* 0x00032c0001137983 */ /* 0x000f280000300800 */
[----:B------:R-:W4:Y:S04]  /*15b40*/  LDL.LU R18, [R1+0x318] ;  /* 0x0003180001127983 */ /* 0x000f280000300800 */
[----:B------:R-:W4:Y:S04]  /*15b50*/  LDL.LU R5, [R1+0x31c] ;  /* 0x00031c0001057983 */ /* 0x000f280000300800 */
[----:B------:R-:W4:Y:S04]  /*15b60*/  LDL.LU R2, [R1+0x300] ;  /* 0x0003000001027983 */ /* 0x000f280000300800 */
[----:B------:R-:W4:Y:S01]  /*15b70*/  LDL.LU R0, [R1+0x304] ;  /* 0x0003040001007983 */ /* 0x000f220000300800 */
[----:B------:R-:W0:Y:S01]  /*15b80*/  S2R R121, SR_TID.X ;  /* 0x0000000000797919 */ /* 0x000e220000002100 */
[----:B------:R-:W-:-:S02]  /*15b90*/  FADD R13, -R122, R120 ;  /* 0x000000787a0d7221 */ /* 0x000fc40000000100 */
[----:B------:R-:W1:Y:S02]  /*15ba0*/  S2R R122, SR_TID.X ;  /* 0x00000000007a7919 */ /* 0x000e640000002100 */
[----:B------:R-:W-:Y:S01]  /*15bb0*/  FMUL R13, R13, 1.4426950216293334961 ;  /* 0x3fb8aa3b0d0d7820 */ /* 0x000fe20000400000 */
[----:B------:R-:W2:Y:S03]  /*15bc0*/  LDS R17, [R8+0x40000] ;  /* 0x0400000008117984 */ /* 0x000ea60000000800 */
[----:B------:R0:W2:Y:S02]  /*15bd0*/  MUFU.EX2 R22, R13 ;  /* 0x0000000d00167308 */ /* 0x0000a40000000800 */
[----:B0-----:R-:W-:-:S04]  /*15be0*/  LOP3.LUT R121, R121, 0x1c, RZ, 0xc0, !PT ;  /* 0x0000001c79797812 */ /* 0x001fc800078ec0ff */
[----:B------:R-:W-:Y:S02]  /*15bf0*/  LEA R121, R121, UR6, 0x1 ;  /* 0x0000000679797c11 */ /* 0x000fe4000f8e08ff */
[----:B-1----:R-:W-:-:S03]  /*15c00*/  LOP3.LUT R120, R122, 0x1c, RZ, 0xc0, !PT ;  /* 0x0000001c7a787812 */ /* 0x002fc600078ec0ff */
[----:B------:R0:W3:Y:S01]  /*15c10*/  LDS R14, [R121+0x40000] ;  /* 0x04000000790e7984 */ /* 0x0000e20000000800 */
[----:B------:R-:W-:Y:S02]  /*15c20*/  LEA.HI R120, R120, 0x50, RZ, 0x1e ;  /* 0x0000005078787811 */ /* 0x000fe400078ff0ff */
[C---:B0-----:R-:W-:Y:S02]  /*15c30*/  LOP3.LUT R121, R122.reuse, 0x1c, RZ, 0xc0, !PT ;  /* 0x0000001c7a797812 */ /* 0x041fe400078ec0ff */
[----:B------:R-:W-:Y:S02]  /*15c40*/  LOP3.LUT R122, R122, 0x1c, RZ, 0xc0, !PT ;  /* 0x0000001c7a7a7812 */ /* 0x000fe400078ec0ff */
[----:B------:R-:W-:Y:S02]  /*15c50*/  LEA.HI R121, R121, 0x58, RZ, 0x1e ;  /* 0x0000005879797811 */ /* 0x000fe400078ff0ff */
[----:B------:R-:W-:Y:S02]  /*15c60*/  LEA.HI R122, R122, 0x48, RZ, 0x1e ;  /* 0x000000487a7a7811 */ /* 0x000fe400078ff0ff */
[----:B------:R-:W-:-:S02]  /*15c70*/  LEA R120, R120, UR6, 0x3 ;  /* 0x0000000678787c11 */ /* 0x000fc4000f8e18ff */
[----:B------:R-:W-:Y:S02]  /*15c80*/  LEA R122, R122, UR6, 0x3 ;  /* 0x000000067a7a7c11 */ /* 0x000fe4000f8e18ff */
[----:B------:R-:W-:Y:S01]  /*15c90*/  LEA R121, R121, UR6, 0x3 ;  /* 0x0000000679797c11 */ /* 0x000fe2000f8e18ff */
[----:B------:R-:W-:Y:S04]  /*15ca0*/  LDS R8, [R120+0x40000] ;  /* 0x0400000078087984 */ /* 0x000fe80000000800 */
[----:B------:R-:W4:Y:S04]  /*15cb0*/  LDS R13, [R122+0x40000] ;  /* 0x040000007a0d7984 */ /* 0x000f280000000800 */
[----:B------:R-:W0:Y:S01]  /*15cc0*/  LDS R9, [R121+0x40000] ;  /* 0x0400000079097984 */ /* 0x000e220000000800 */
[----:B------:R-:W-:-:S02]  /*15cd0*/  FADD R7, -R70, R116 ;  /* 0x0000007446077221 */ /* 0x000fc40000000100 */
[----:B------:R1:W-:Y:S02]  /*15ce0*/  MUFU.EX2 R70, R6 ;  /* 0x0000000600467308 */ /* 0x0003e40000000800 */
[----:B------:R-:W-:Y:S01]  /*15cf0*/  FMUL R7, R7, 1.4426950216293334961 ;  /* 0x3fb8aa3b07077820 */ /* 0x000fe20000400000 */
[----:B------:R-:W-:Y:S01]  /*15d00*/  FMUL R10, R10, 1.4426950216293334961 ;  /* 0x3fb8aa3b0a0a7820 */ /* 0x000fe20000400000 */
[----:B------:R-:W-:Y:S01]  /*15d10*/  FMUL R11, R11, 1.4426950216293334961 ;  /* 0x3fb8aa3b0b0b7820 */ /* 0x000fe20000400000 */
[----:B-1----:R-:W-:-:S03]  /*15d20*/  FADD R6, -R71, R89 ;  /* 0x0000005947067221 */ /* 0x002fc60000000100 */
[----:B------:R1:W-:Y:S01]  /*15d30*/  MUFU.EX2 R71, R7 ;  /* 0x0000000700477308 */ /* 0x0003e20000000800 */
[----:B------:R-:W-:Y:S01]  /*15d40*/  FMUL R6, R6, 1.4426950216293334961 ;  /* 0x3fb8aa3b06067820 */ /* 0x000fe20000400000 */
[----:B-1----:R-:W-:-:S06]  /*15d50*/  FADD R7, -R76, R78 ;  /* 0x0000004e4c077221 */ /* 0x002fcc0000000100 */
[----:B------:R-:W-:Y:S01]  /*15d60*/  MUFU.EX2 R10, R10 ;  /* 0x0000000a000a7308 */ /* 0x000fe20000000800 */
[----:B------:R-:W-:-:S07]  /*15d70*/  FMUL R7, R7, 1.4426950216293334961 ;  /* 0x3fb8aa3b07077820 */ /* 0x000fce0000400000 */
[----:B------:R-:W3:Y:S08]  /*15d80*/  MUFU.EX2 R11, R11 ;  /* 0x0000000b000b7308 */ /* 0x000ef00000000800 */
[----:B------:R-:W-:Y:S08]  /*15d90*/  MUFU.EX2 R6, R6 ;  /* 0x0000000600067308 */ /* 0x000ff00000000800 */
[----:B------:R-:W0:Y:S01]  /*15da0*/  MUFU.EX2 R7, R7 ;  /* 0x0000000700077308 */ /* 0x000e220000000800 */
[----:B--2---:R-:W-:-:S02]  /*15db0*/  FFMA2 R16, R44.F32x2.HI_LO, R22.F32x2.HI_LO, R16.F32x2.HI_LO ;  /* 0x000000162c107249 */ /* 0x004fc40000000010 */
[----:B---3--:R-:W-:-:S03]  /*15dc0*/  FFMA2 R14, R42.F32x2.HI_LO, R10.F32x2.HI_LO, R14.F32x2.HI_LO ;  /* 0x0000000a2a0e7249 */ /* 0x008fc6000000000e */
[----:B------:R-:W-:Y:S01]  /*15dd0*/  STL.64 [R1+0xa8], R16 ;  /* 0x0000a81001007387 */ /* 0x000fe20000100a00 */
[----:B----4-:R-:W-:-:S03]  /*15de0*/  FFMA2 R12, R40.F32x2.HI_LO, R70.F32x2.HI_LO, R12.F32x2.HI_LO ;  /* 0x00000046280c7249 */ /* 0x010fc6000000000c */
[----:B------:R-:W-:Y:S01]  /*15df0*/  STL.64 [R1+0x50], R14 ;  /* 0x0000500e01007387 */ /* 0x000fe20000100a00 */
[----:B0-----:R-:W-:Y:S02]  /*15e00*/  FFMA2 R8, R36.F32x2.HI_LO, R6.F32x2.HI_LO, R8.F32x2.HI_LO ;  /* 0x0000000624087249 */ /* 0x001fe40000000008 */
[C---:B------:R-:W-:Y:S01]  /*15e10*/  FMUL R120, R10.reuse, R34 ;  /* 0x000000220a787220 */ /* 0x040fe20000400000 */
[----:B------:R-:W-:Y:S01]  /*15e20*/  STL.64 [R1+0xe8], R12 ;  /* 0x0000e80c01007387 */ /* 0x000fe20000100a00 */
[----:B------:R-:W-:-:S03]  /*15e30*/  FMUL R121, R10, R33 ;  /* 0x000000210a797220 */ /* 0x000fc60000400000 */
[----:B------:R-:W-:Y:S01]  /*15e40*/  STL [R1+0x8ec], R120 ;  /* 0x0008ec7801007387 */ /* 0x000fe20000100800 */
[----:B------:R-:W-:-:S03]  /*15e50*/  FMUL R116, R10, R32 ;  /* 0x000000200a747220 */ /* 0x000fc60000400000 */
[----:B------:R0:W-:Y:S01]  /*15e60*/  STL.64 [R1+0xf0], R8 ;  /* 0x0000f00801007387 */ /* 0x0001e20000100a00 */
[----:B------:R-:W-:-:S03]  /*15e70*/  FMUL R117, R10, R31 ;  /* 0x0000001f0a757220 */ /* 0x000fc60000400000 */
[----:B------:R-:W-:Y:S01]  /*15e80*/  STL [R1+0x8f0], R121 ;  /* 0x0008f07901007387 */ /* 0x000fe20000100800 */
[----:B------:R-:W-:-:S03]  /*15e90*/  FMUL R112, R10, R30 ;  /* 0x0000001e0a707220 */ /* 0x000fc60000400000 */
[----:B------:R-:W-:Y:S01]  /*15ea0*/  STL [R1+0x8e0], R116 ;  /* 0x0008e07401007387 */ /* 0x000fe20000100800 */
[----:B------:R-:W-:-:S03]  /*15eb0*/  FMUL R113, R10, R29 ;  /* 0x0000001d0a717220 */ /* 0x000fc60000400000 */
[----:B------:R-:W-:Y:S01]  /*15ec0*/  STL [R1+0x8f4], R117 ;  /* 0x0008f47501007387 */ /* 0x000fe20000100800 */
[----:B0-----:R-:W-:-:S03]  /*15ed0*/  FMUL R8, R10, R28 ;  /* 0x0000001c0a087220 */ /* 0x001fc60000400000 */
[----:B------:R-:W-:Y:S01]  /*15ee0*/  STL [R1+0x8f8], R112 ;  /* 0x0008f87001007387 */ /* 0x000fe20000100800 */
[----:B------:R-:W-:-:S03]  /*15ef0*/  FMUL R9, R10, R27 ;  /* 0x0000001b0a097220 */ /* 0x000fc60000400000 */
[----:B------:R-:W-:Y:S01]  /*15f00*/  STL [R1+0x8fc], R113 ;  /* 0x0008fc7101007387 */ /* 0x000fe20000100800 */
[----:B------:R-:W-:-:S03]  /*15f10*/  FMUL R122, R11, R26 ;  /* 0x0000001a0b7a7220 */ /* 0x000fc60000400000 */
[----:B------:R-:W-:Y:S04]  /*15f20*/  STL [R1+0x900], R8 ;  /* 0x0009000801007387 */ /* 0x000fe80000100800 */
[----:B------:R-:W-:Y:S04]  /*15f30*/  STL [R1+0x904], R9 ;  /* 0x0009040901007387 */ /* 0x000fe80000100800 */
[----:B------:R-:W-:Y:S04]  /*15f40*/  STL [R1+0x908], R122 ;  /* 0x0009087a01007387 */ /* 0x000fe80000100800 */
[----:B------:R-:W2:Y:S04]  /*15f50*/  LDL.LU R12, [R1+0x2f0] ;  /* 0x0002f000010c7983 */ /* 0x000ea80000300800 */
[----:B------:R-:W3:Y:S01]  /*15f60*/  LDL.LU R13, [R1+0x2f4] ;  /* 0x0002f400010d7983 */ /* 0x000ee20000300800 */
[C---:B------:R-:W-:Y:S01]  /*15f70*/  FMUL R119, R11.reuse, R21 ;  /* 0x000000150b777220 */ /* 0x040fe20000400000 */
[----:B------:R-:W-:Y:S01]  /*15f80*/  FMUL R114, R11, R20 ;  /* 0x000000140b727220 */ /* 0x000fe20000400000 */
[C---:B------:R-:W-:Y:S01]  /*15f90*/  FMUL R2, R22.reuse, R2 ;  /* 0x0000000216027220 */ /* 0x040fe20000400000 */
[----:B------:R-:W-:-:S04]  /*15fa0*/  FMUL R0, R22, R0 ;  /* 0x0000000016007220 */ /* 0x000fc80000400000 */
[----:B------:R0:W-:Y:S04]  /*15fb0*/  STL [R1], R2 ;  /* 0x0000000201007387 */ /* 0x0001e80000100800 */
[----:B------:R-:W4:Y:S04]  /*15fc0*/  LDL.LU R16, [R1+0x2e0] ;  /* 0x0002e00001107983 */ /* 0x000f280000300800 */
[----:B------:R1:W-:Y:S04]  /*15fd0*/  STL [R1+0x4], R0 ;  /* 0x0000040001007387 */ /* 0x0003e80000100800 */
[----:B------:R-:W4:Y:S04]  /*15fe0*/  LDL.LU R17, [R1+0x2e4] ;  /* 0x0002e40001117983 */ /* 0x000f280000300800 */
[----:B------:R-:W4:Y:S04]  /*15ff0*/  LDL.LU R20, [R1+0x2a0] ;  /* 0x0002a00001147983 */ /* 0x000f280000300800 */
[----:B------:R-:W4:Y:S01]  /*16000*/  LDL.LU R21, [R1+0x2a4] ;  /* 0x0002a40001157983 */ /* 0x000f220000300800 */
[----:B------:R-:W-:-:S03]  /*16010*/  FMUL R10, R11, R18 ;  /* 0x000000120b0a7220 */ /* 0x000fc60000400000 */
[----:B------:R-:W4:Y:S01]  /*16020*/  LDL.LU R40, [R1+0x308] ;  /* 0x0003080001287983 */ /* 0x000f220000300800 */
[----:B------:R-:W-:-:S03]  /*16030*/  FMUL R115, R11, R19 ;  /* 0x000000130b737220 */ /* 0x000fc60000400000 */
[----:B0-----:R-:W4:Y:S04]  /*16040*/  LDL.LU R2, [R1+0x30c] ;  /* 0x00030c0001027983 */ /* 0x001f280000300800 */
[----:B------:R-:W4:Y:S04]  /*16050*/  LDL.LU R14, [R1+0x2f8] ;  /* 0x0002f800010e7983 */ /* 0x000f280000300800 */
[----:B------:R-:W4:Y:S01]  /*16060*/  LDL.LU R15, [R1+0x2fc] ;  /* 0x0002fc00010f7983 */ /* 0x000f220000300800 */
[----:B------:R-:W-:-:S03]  /*16070*/  FMUL R118, R11, R24 ;  /* 0x000000180b767220 */ /* 0x000fc60000400000 */
[----:B------:R-:W4:Y:S01]  /*16080*/  LDL.LU R18, [R1+0x2e8] ;  /* 0x0002e80001127983 */ /* 0x000f220000300800 */
[----:B------:R-:W-:-:S03]  /*16090*/  FMUL R123, R11, R25 ;  /* 0x000000190b7b7220 */ /* 0x000fc60000400000 */
[----:B------:R-:W4:Y:S04]  /*160a0*/  LDL.LU R19, [R1+0x2ec] ;  /* 0x0002ec0001137983 */ /* 0x000f280000300800 */
        /* <DEDUP_REMOVED lines=11> */
[----:B------:R-:W4:Y:S01]  /*16160*/  LDL.LU R27, [R1+0x2dc] ;  /* 0x0002dc00011b7983 */ /* 0x000f220000300800 */
[----:B------:R-:W-:-:S03]  /*16170*/  FMUL R11, R11, R5 ;  /* 0x000000050b0b7220 */ /* 0x000fc60000400000 */
[----:B------:R-:W4:Y:S04]  /*16180*/  LDL.LU R30, [R1+0x2c8] ;  /* 0x0002c800011e7983 */ /* 0x000f280000300800 */
[----:B------:R-:W4:Y:S04]  /*16190*/  LDL.LU R31, [R1+0x2cc] ;  /* 0x0002cc00011f7983 */ /* 0x000f280000300800 */
[----:B------:R-:W4:Y:S04]  /*161a0*/  LDL.LU R9, [R1+0x2b8] ;  /* 0x0002b80001097983 */ /* 0x000f280000300800 */
[----:B------:R-:W4:Y:S04]  /*161b0*/  LDL.LU R8, [R1+0x2bc] ;  /* 0x0002bc0001087983 */ /* 0x000f280000300800 */
[----:B------:R-:W4:Y:S04]  /*161c0*/  LDL.LU R5, [R1+0x298] ;  /* 0x0002980001057983 */ /* 0x000f280000300800 */
[----:B-1----:R-:W4:Y:S01]  /*161d0*/  LDL.LU R0, [R1+0x29c] ;  /* 0x00029c0001007983 */ /* 0x002f220000300800 */
[----:B--2---:R-:W-:-:S05]  /*161e0*/  FMUL R12, R22, R12 ;  /* 0x0000000c160c7220 */ /* 0x004fca0000400000 */
[----:B------:R0:W-:Y:S01]  /*161f0*/  STL [R1+0x8dc], R12 ;  /* 0x0008dc0c01007387 */ /* 0x0001e20000100800 */
[C---:B---3--:R-:W-:Y:S01]  /*16200*/  FMUL R13, R22.reuse, R13 ;  /* 0x0000000d160d7220 */ /* 0x048fe20000400000 */
[C---:B----4-:R-:W-:Y:S01]  /*16210*/  FMUL R16, R22.reuse, R16 ;  /* 0x0000001016107220 */ /* 0x050fe20000400000 */
[C---:B------:R-:W-:Y:S01]  /*16220*/  FMUL R17, R22.reuse, R17 ;  /* 0x0000001116117220 */ /* 0x040fe20000400000 */
[C---:B------:R-:W-:Y:S01]  /*16230*/  FMUL R20, R22.reuse, R20 ;  /* 0x0000001416147220 */ /* 0x040fe20000400000 */
[----:B0-----:R-:W-:Y:S02]  /*16240*/  FMUL R12, R23, R40 ;  /* 0x00000028170c7220 */ /* 0x001fe40000400000 */
[----:B------:R-:W2:Y:S04]  /*16250*/  LDL.LU R40, [R1+0x280] ;  /* 0x0002800001287983 */ /* 0x000ea80000300800 */
[----:B------:R-:W3:Y:S01]  /*16260*/  LDL.LU R41, [R1+0x284] ;  /* 0x0002840001297983 */ /* 0x000ee20000300800 */
[----:B------:R-:W-:-:S03]  /*16270*/  FMUL R21, R22, R21 ;  /* 0x0000001516157220 */ /* 0x000fc60000400000 */
[----:B------:R-:W4:Y:S01]  /*16280*/  LDL.LU R44, [R1+0x270] ;  /* 0x00027000012c7983 */ /* 0x000f220000300800 */
[----:B------:R-:W-:-:S03]  /*16290*/  FMUL R2, R23, R2 ;  /* 0x0000000217027220 */ /* 0x000fc60000400000 */
[----:B------:R-:W2:Y:S01]  /*162a0*/  LDL.LU R45, [R1+0x274] ;  /* 0x00027400012d7983 */ /* 0x000ea20000300800 */
[C---:B------:R-:W-:Y:S01]  /*162b0*/  FMUL R14, R23.reuse, R14 ;  /* 0x0000000e170e7220 */ /* 0x040fe20000400000 */
[C---:B------:R-:W-:Y:S02]  /*162c0*/  FMUL R15, R23.reuse, R15 ;  /* 0x0000000f170f7220 */ /* 0x040fe40000400000 */
[----:B------:R-:W2:Y:S01]  /*162d0*/  LDL.LU R48, [R1+0x260] ;  /* 0x0002600001307983 */ /* 0x000ea20000300800 */
[C---:B------:R-:W-:Y:S01]  /*162e0*/  FMUL R18, R23.reuse, R18 ;  /* 0x0000001217127220 */ /* 0x040fe20000400000 */
[C---:B------:R-:W-:Y:S02]  /*162f0*/  FMUL R19, R23.reuse, R19 ;  /* 0x0000001317137220 */ /* 0x040fe40000400000 */
[----:B------:R-:W2:Y:S01]  /*16300*/  LDL.LU R47, [R1+0x264] ;  /* 0x00026400012f7983 */ /* 0x000ea20000300800 */
[----:B------:R-:W-:-:S03]  /*16310*/  FMUL R22, R23, R37 ;  /* 0x0000002517167220 */ /* 0x000fc60000400000 */
[----:B------:R-:W3:Y:S01]  /*16320*/  LDL.LU R46, [R1+0x240] ;  /* 0x00024000012e7983 */ /* 0x000ee20000300800 */
[----:B------:R-:W-:-:S03]  /*16330*/  FMUL R23, R23, R36 ;  /* 0x0000002417177220 */ /* 0x000fc60000400000 */
[----:B------:R-:W4:Y:S01]  /*16340*/  LDL.LU R43, [R1+0x244] ;  /* 0x00024400012b7983 */ /* 0x000f220000300800 */
[----:B------:R-:W-:-:S03]  /*16350*/  FMUL R24, R38, R24 ;  /* 0x0000001826187220 */ /* 0x000fc60000400000 */
[----:B------:R-:W4:Y:S01]  /*16360*/  LDL.LU R42, [R1+0x288] ;  /* 0x00028800012a7983 */ /* 0x000f220000300800 */
[C---:B------:R-:W-:Y:S01]  /*16370*/  FMUL R25, R38.reuse, R25 ;  /* 0x0000001926197220 */ /* 0x040fe20000400000 */
[C---:B------:R-:W-:Y:S01]  /*16380*/  FMUL R28, R38.reuse, R28 ;  /* 0x0000001c261c7220 */ /* 0x040fe20000400000 */
[C---:B------:R-:W-:Y:S01]  /*16390*/  FMUL R29, R38.reuse, R29 ;  /* 0x0000001d261d7220 */ /* 0x040fe20000400000 */
[C---:B------:R-:W-:Y:S01]  /*163a0*/  FMUL R32, R38.reuse, R32 ;  /* 0x0000002026207220 */ /* 0x040fe20000400000 */
[C---:B------:R-:W-:Y:S01]  /*163b0*/  FMUL R33, R38.reuse, R33 ;  /* 0x0000002126217220 */ /* 0x040fe20000400000 */
[C---:B------:R-:W-:Y:S01]  /*163c0*/  FMUL R36, R38.reuse, R35 ;  /* 0x0000002326247220 */ /* 0x040fe20000400000 */
[----:B------:R-:W-:Y:S01]  /*163d0*/  FMUL R37, R38, R34 ;  /* 0x0000002226257220 */ /* 0x000fe20000400000 */
[C---:B------:R-:W-:Y:S01]  /*163e0*/  FMUL R26, R39.reuse, R26 ;  /* 0x0000001a271a7220 */ /* 0x040fe20000400000 */
[C---:B------:R-:W-:Y:S02]  /*163f0*/  FMUL R34, R39.reuse, R9 ;  /* 0x0000000927227220 */ /* 0x040fe40000400000 */
[----:B------:R-:W4:Y:S01]  /*16400*/  LDL.LU R9, [R1+0x28c] ;  /* 0x00028c0001097983 */ /* 0x000f220000300800 */
[----:B------:R-:W-:-:S03]  /*16410*/  FMUL R35, R39, R8 ;  /* 0x0000000827237220 */ /* 0x000fc60000400000 */
[----:B------:R-:W4:Y:S01]  /*16420*/  LDL.LU R8, [R1+0x278] ;  /* 0x0002780001087983 */ /* 0x000f220000300800 */
[----:B------:R-:W-:-:S03]  /*16430*/  FMUL R38, R39, R5 ;  /* 0x0000000527267220 */ /* 0x000fc60000400000 */
[----:B------:R-:W4:Y:S01]  /*16440*/  LDL.LU R5, [R1+0x27c] ;  /* 0x00027c0001057983 */ /* 0x000f220000300800 */
[C---:B------:R-:W-:Y:S01]  /*16450*/  FMUL R27, R39.reuse, R27 ;  /* 0x0000001b271b7220 */ /* 0x040fe20000400000 */
[C---:B------:R-:W-:Y:S01]  /*16460*/  FMUL R30, R39.reuse, R30 ;  /* 0x0000001e271e7220 */ /* 0x040fe20000400000 */
[C---:B------:R-:W-:Y:S01]  /*16470*/  FMUL R31, R39.reuse, R31 ;  /* 0x0000001f271f7220 */ /* 0x040fe20000400000 */
[----:B------:R-:W-:Y:S01]  /*16480*/  FMUL R39, R39, R0 ;  /* 0x0000000027277220 */ /* 0x000fe20000400000 */
        /* <DEDUP_REMOVED lines=24> */
[C---:B--2---:R-:W-:Y:S01]  /*16610*/  FMUL R49, R54.reuse, R47 ;  /* 0x0000002f36317220 */ /* 0x044fe20000400000 */
[C---:B---3--:R-:W-:Y:S01]  /*16620*/  FMUL R52, R54.reuse, R46 ;  /* 0x0000002e36347220 */ /* 0x048fe20000400000 */
[----:B----4-:R-:W-:Y:S01]  /*16630*/  FMUL R53, R54, R43 ;  /* 0x0000002b36357220 */ /* 0x010fe20000400000 */
[----:B------:R-:W-:-:S02]  /*16640*/  FMUL R43, R55, R9 ;  /* 0x00000009372b7220 */ /* 0x000fc40000400000 */
[----:B------:R-:W2:Y:S01]  /*16650*/  LDL.LU R9, [R1+0x1f8] ;  /* 0x0001f80001097983 */ /* 0x000ea20000300800 */
[----:B------:R-:W-:-:S03]  /*16660*/  FMUL R46, R55, R8 ;  /* 0x00000008372e7220 */ /* 0x000fc60000400000 */
[----:B------:R-:W3:Y:S01]  /*16670*/  LDL.LU R8, [R1+0x1fc] ;  /* 0x0001fc0001087983 */ /* 0x000ee20000300800 */
[----:B------:R-:W-:-:S03]  /*16680*/  FMUL R47, R55, R5 ;  /* 0x00000005372f7220 */ /* 0x000fc60000400000 */
[----:B------:R-:W4:Y:S01]  /*16690*/  LDL.LU R5, [R1+0x1e8] ;  /* 0x0001e80001057983 */ /* 0x000f220000300800 */
[----:B------:R-:W-:-:S03]  /*166a0*/  FMUL R51, R55, R0 ;  /* 0x0000000037337220 */ /* 0x000fc60000400000 */
[----:B------:R-:W2:Y:S01]  /*166b0*/  LDL.LU R0, [R1+0x1ec] ;  /* 0x0001ec0001007983 */ /* 0x000ea20000300800 */
[----:B------:R-:W0:Y:S01]  /*166c0*/  S2R R89, SR_TID.X ;  /* 0x0000000000597919 */ /* 0x000e220000002100 */
[C---:B------:R-:W-:Y:S01]  /*166d0*/  FMUL R40, R54.reuse, R40 ;  /* 0x0000002836287220 */ /* 0x040fe20000400000 */
[C---:B------:R-:W-:Y:S01]  /*166e0*/  FMUL R41, R54.reuse, R41 ;  /* 0x0000002936297220 */ /* 0x040fe20000400000 */
[C---:B------:R-:W-:Y:S01]  /*166f0*/  FMUL R44, R54.reuse, R44 ;  /* 0x0000002c362c7220 */ /* 0x040fe20000400000 */
[C---:B------:R-:W-:Y:S01]  /*16700*/  FMUL R45, R54.reuse, R45 ;  /* 0x0000002d362d7220 */ /* 0x040fe20000400000 */
[----:B------:R-:W-:Y:S01]  /*16710*/  FMUL R48, R54, R48 ;  /* 0x0000003036307220 */ /* 0x000fe20000400000 */
[C---:B------:R-:W-:Y:S01]  /*16720*/  FMUL R42, R55.reuse, R42 ;  /* 0x0000002a372a7220 */ /* 0x040fe20000400000 */
[C---:B------:R-:W-:Y:S01]  /*16730*/  FMUL R50, R55.reuse, R50 ;  /* 0x0000003237327220 */ /* 0x040fe20000400000 */
[C---:B------:R-:W-:Y:S01]  /*16740*/  FMUL R54, R55.reuse, R79 ;  /* 0x0000004f37367220 */ /* 0x040fe20000400000 */
[----:B------:R-:W-:Y:S01]  /*16750*/  FMUL R55, R55, R78 ;  /* 0x0000004e37377220 */ /* 0x000fe20000400000 */
[----:B------:R-:W-:-:S04]  /*16760*/  LOP3.LUT R102, R101, 0x1c, RZ, 0xc0, !PT ;  /* 0x0000001c65667812 */ /* 0x000fc800078ec0ff */
[----:B------:R-:W-:Y:S01]  /*16770*/  LEA.HI R102, R102, 0x70, RZ, 0x1e ;  /* 0x0000007066667811 */ /* 0x000fe200078ff0ff */
[C---:B------:R-:W-:Y:S01]  /*16780*/  FMUL R56, R70.reuse, R56 ;  /* 0x0000003846387220 */ /* 0x040fe20000400000 */
[C---:B------:R-:W-:Y:S01]  /*16790*/  FMUL R57, R70.reuse, R57 ;  /* 0x0000003946397220 */ /* 0x040fe20000400000 */
[C---:B------:R-:W-:Y:S01]  /*167a0*/  FMUL R60, R70.reuse, R60 ;  /* 0x0000003c463c7220 */ /* 0x040fe20000400000 */
[----:B------:R-:W-:Y:S01]  /*167b0*/  FMUL R61, R70, R61 ;  /* 0x0000003d463d7220 */ /* 0x000fe20000400000 */
[----:B------:R-:W-:Y:S01]  /*167c0*/  LEA R102, R102, UR6, 0x3 ;  /* 0x0000000666667c11 */ /* 0x000fe2000f8e18ff */
[----:B------:R-:W-:Y:S01]  /*167d0*/  FMUL R64, R70, R64 ;  /* 0x0000004046407220 */ /* 0x000fe20000400000 */
[----:B0-----:R-:W-:-:S04]  /*167e0*/  LOP3.LUT R89, R89, 0x1c, RZ, 0xc0, !PT ;  /* 0x0000001c59597812 */ /* 0x001fc800078ec0ff */
[----:B------:R-:W-:Y:S01]  /*167f0*/  LEA.HI R89, R89, 0x60, RZ, 0x1e ;  /* 0x0000006059597811 */ /* 0x000fe200078ff0ff */
[C---:B------:R-:W-:Y:S01]  /*16800*/  FMUL R65, R70.reuse, R65 ;  /* 0x0000004146417220 */ /* 0x040fe20000400000 */
[C---:B------:R-:W-:Y:S02]  /*16810*/  FMUL R68, R70.reuse, R68 ;  /* 0x0000004446447220 */ /* 0x040fe40000400000 */
[----:B------:R-:W-:Y:S01]  /*16820*/  LEA R89, R89, UR6, 0x3 ;  /* 0x0000000659597c11 */ /* 0x000fe2000f8e18ff */
[----:B------:R-:W-:Y:S01]  /*16830*/  FMUL R69, R70, R69 ;  /* 0x0000004546457220 */ /* 0x000fe20000400000 */
[C---:B------:R-:W-:Y:S01]  /*16840*/  FMUL R58, R71.reuse, R58 ;  /* 0x0000003a473a7220 */ /* 0x040fe20000400000 */
        /* <DEDUP_REMOVED lines=15> */
[----:B----4-:R-:W-:Y:S01]  /*16940*/  FMUL R78, R7, R5 ;  /* 0x00000005074e7220 */ /* 0x010fe20000400000 */
[----:B------:R-:W-:-:S04]  /*16950*/  LOP3.LUT R5, R101, 0x1c, RZ, 0xc0, !PT ;  /* 0x0000001c65057812 */ /* 0x000fc800078ec0ff */
[----:B------:R-:W-:-:S04]  /*16960*/  LEA.HI R5, R5, 0x68, RZ, 0x1e ;  /* 0x0000006805057811 */ /* 0x000fc800078ff0ff */
[----:B------:R-:W-:Y:S01]  /*16970*/  LEA R5, R5, UR6, 0x3 ;  /* 0x0000000605057c11 */ /* 0x000fe2000f8e18ff */
[----:B--2---:R-:W-:Y:S02]  /*16980*/  FMUL R79, R7, R0 ;  /* 0x00000000074f7220 */ /* 0x004fe40000400000 */
[----:B------:R0:W1:Y:S04]  /*16990*/  LDS R0, [R89+0x40000] ;  /* 0x0400000059007984 */ /* 0x0000680000000800 */
[----:B------:R-:W2:Y:S04]  /*169a0*/  LDS R6, [R5+0x40000] ;  /* 0x0400000005067984 */ /* 0x000ea80000000800 */
[----:B------:R4:W3:Y:S01]  /*169b0*/  LDS R5, [R102+0x40000] ;  /* 0x0400000066057984 */ /* 0x0008e20000000800 */
[----:B0-----:R-:W-:-:S04]  /*169c0*/  LOP3.LUT R89, R101, 0x1c, RZ, 0xc0, !PT ;  /* 0x0000001c65597812 */ /* 0x001fc800078ec0ff */
[----:B------:R-:W-:Y:S02]  /*169d0*/  LEA.HI R89, R89, 0x78, RZ, 0x1e ;  /* 0x0000007859597811 */ /* 0x000fe400078ff0ff */
[----:B----4-:R-:W-:Y:S02]  /*169e0*/  LOP3.LUT R102, R101, 0x1c, RZ, 0xc0, !PT ;  /* 0x0000001c65667812 */ /* 0x010fe400078ec0ff */
[----:B------:R-:W-:Y:S02]  /*169f0*/  LEA R89, R89, UR6, 0x3 ;  /* 0x0000000659597c11 */ /* 0x000fe4000f8e18ff */
[----:B------:R-:W-:-:S04]  /*16a00*/  LEA.HI R102, R102, 0x88, RZ, 0x1e ;  /* 0x0000008866667811 */ /* 0x000fc800078ff0ff */
[----:B------:R-:W-:Y:S01]  /*16a10*/  LEA R102, R102, UR6, 0x3 ;  /* 0x0000000666667c11 */ /* 0x000fe2000f8e18ff */
[----:B-1----:R-:W-:Y:S04]  /*16a20*/  STL [R1+0x48], R0 ;  /* 0x0000480001007387 */ /* 0x002fe80000100800 */
[----:B--2---:R-:W-:Y:S04]  /*16a30*/  STL [R1+0x4c], R6 ;  /* 0x00004c0601007387 */ /* 0x004fe80000100800 */
[----:B---3--:R0:W-:Y:S04]  /*16a40*/  STL [R1+0x40], R5 ;  /* 0x0000400501007387 */ /* 0x0081e80000100800 */
[----:B------:R1:W2:Y:S01]  /*16a50*/  LDS R0, [R89+0x40000] ;  /* 0x0400000059007984 */ /* 0x0002a20000000800 */
[----:B0-----:R-:W-:-:S04]  /*16a60*/  LOP3.LUT R5, R101, 0x1c, RZ, 0xc0, !PT ;  /* 0x0000001c65057812 */ /* 0x001fc800078ec0ff */
[----:B------:R-:W-:-:S04]  /*16a70*/  LEA.HI R5, R5, 0x80, RZ, 0x1e ;  /* 0x0000008005057811 */ /* 0x000fc800078ff0ff */
[----:B------:R-:W-:-:S05]  /*16a80*/  LEA R5, R5, UR6, 0x3 ;  /* 0x0000000605057c11 */ /* 0x000fca000f8e18ff */
[----:B------:R-:W0:Y:S04]  /*16a90*/  LDS R6, [R5+0x40000] ;  /* 0x0400000005067984 */ /* 0x000e280000000800 */
[----:B------:R3:W4:Y:S01]  /*16aa0*/  LDS R5, [R102+0x40000] ;  /* 0x0400000066057984 */ /* 0x0007220000000800 */
[----:B-1----:R-:W-:-:S04]  /*16ab0*/  LOP3.LUT R89, R101, 0x1c, RZ, 0xc0, !PT ;  /* 0x0000001c65597812 */ /* 0x002fc800078ec0ff */
[----:B------:R-:W-:Y:S02]  /*16ac0*/  LEA.HI R89, R89, 0x90, RZ, 0x1e ;  /* 0x0000009059597811 */ /* 0x000fe400078ff0ff */
[----:B---3--:R-:W-:Y:S01]  /*16ad0*/  LOP3.LUT R102, R101, 0x1c, RZ, 0xc0, !PT ;  /* 0x0000001c65667812 */ /* 0x008fe200078ec0ff */
[----:B--2---:R-:W-:Y:S03]  /*16ae0*/  STL [R1+0x44], R0 ;  /* 0x0000440001007387 */ /* 0x004fe60000100800 */
[----:B------:R-:W-:Y:S02]  /*16af0*/  LEA.HI R102, R102, 0xa0, RZ, 0x1e ;  /* 0x000000a066667811 */ /* 0x000fe400078ff0ff */
[----:B------:R-:W-:Y:S02]  /*16b00*/  LEA R89, R89, UR6, 0x3 ;  /* 0x0000000659597c11 */ /* 0x000fe4000f8e18ff */
[----:B------:R-:W-:-:S03]  /*16b10*/  LEA R102, R102, UR6, 0x3 ;  /* 0x0000000666667c11 */ /* 0x000fc6000f8e18ff */
[----:B------:R-:W1:Y:S04]  /*16b20*/  LDS R0, [R89+0x40000] ;  /* 0x0400000059007984 */ /* 0x000e680000000800 */
[----:B0-----:R-:W-:Y:S04]  /*16b30*/  STL [R1+0x38], R6 ;  /* 0x0000380601007387 */ /* 0x001fe80000100800 */
[----:B----4-:R0:W-:Y:S02]  /*16b40*/  STL [R1+0x3c], R5 ;  /* 0x00003c0501007387 */ /* 0x0101e40000100800 */
[----:B0-----:R-:W-:-:S04]  /*16b50*/  LOP3.LUT R5, R101, 0x1c, RZ, 0xc0, !PT ;  /* 0x0000001c65057812 */ /* 0x001fc800078ec0ff */
[----:B------:R-:W-:-:S04]  /*16b60*/  LEA.HI R5, R5, 0x98, RZ, 0x1e ;  /* 0x0000009805057811 */ /* 0x000fc800078ff0ff */
[----:B------:R-:W-:-:S05]  /*16b70*/  LEA R5, R5, UR6, 0x3 ;  /* 0x0000000605057c11 */ /* 0x000fca000f8e18ff */
[----:B------:R-:W0:Y:S04]  /*16b80*/  LDS R6, [R5+0x40000] ;  /* 0x0400000005067984 */ /* 0x000e280000000800 */
[----:B------:R2:W3:Y:S01]  /*16b90*/  LDS R5, [R102+0x40000] ;  /* 0x0400000066057984 */ /* 0x0004e20000000800 */
[----:B------:R-:W-:-:S04]  /*16ba0*/  LOP3.LUT R89, R101, 0x1c, RZ, 0xc0, !PT ;  /* 0x0000001c65597812 */ /* 0x000fc800078ec0ff */
[----:B------:R-:W-:Y:S01]  /*16bb0*/  LEA.HI R89, R89, 0xa8, RZ, 0x1e ;  /* 0x000000a859597811 */ /* 0x000fe200078ff0ff */
[----:B-1----:R-:W-:Y:S03]  /*16bc0*/  STL [R1+0x30], R0 ;  /* 0x0000300001007387 */ /* 0x002fe60000100800 */
[----:B------:R-:W-:Y:S02]  /*16bd0*/  LEA R89, R89, UR6, 0x3 ;  /* 0x0000000659597c11 */ /* 0x000fe4000f8e18ff */
[----:B--2---:R-:W-:-:S03]  /*16be0*/  LOP3.LUT R102, R101, 0x1c, RZ, 0xc0, !PT ;  /* 0x0000001c65667812 */ /* 0x004fc600078ec0ff */
[----:B------:R-:W1:Y:S01]  /*16bf0*/  LDS R0, [R89+0x40000] ;  /* 0x0400000059007984 */ /* 0x000e620000000800 */
[----:B------:R-:W-:-:S04]  /*16c00*/  LEA.HI R102, R102, 0xb8, RZ, 0x1e ;  /* 0x000000b866667811 */ /* 0x000fc800078ff0ff */
[----:B------:R-:W-:Y:S01]  /*16c10*/  LEA R102, R102, UR6, 0x3 ;  /* 0x0000000666667c11 */ /* 0x000fe2000f8e18ff */
[----:B0-----:R-:W-:Y:S04]  /*16c20*/  STL [R1+0x34], R6 ;  /* 0x0000340601007387 */ /* 0x001fe80000100800 */
[----:B---3--:R0:W-:Y:S02]  /*16c30*/  STL [R1+0x28], R5 ;  /* 0x0000280501007387 */ /* 0x0081e40000100800 */
[----:B0-----:R-:W-:-:S04]  /*16c40*/  LOP3.LUT R5, R101, 0x1c, RZ, 0xc0, !PT ;  /* 0x0000001c65057812 */ /* 0x001fc800078ec0ff */
[----:B------:R-:W-:-:S04]  /*16c50*/  LEA.HI R5, R5, 0xb0, RZ, 0x1e ;  /* 0x000000b005057811 */ /* 0x000fc800078ff0ff */
[----:B------:R-:W-:-:S05]  /*16c60*/  LEA R5, R5, UR6, 0x3 ;  /* 0x0000000605057c11 */ /* 0x000fca000f8e18ff */
[----:B------:R-:W0:Y:S04]  /*16c70*/  LDS R6, [R5+0x40000] ;  /* 0x0400000005067984 */ /* 0x000e280000000800 */
[----:B------:R-:W2:Y:S01]  /*16c80*/  LDS R5, [R102+0x40000] ;  /* 0x0400000066057984 */ /* 0x000ea20000000800 */
[----:B------:R-:W-:-:S04]  /*16c90*/  LOP3.LUT R89, R101, 0x1c, RZ, 0xc0, !PT ;  /* 0x0000001c65597812 */ /* 0x000fc800078ec0ff */
[----:B------:R-:W-:-:S04]  /*16ca0*/  LEA.HI R89, R89, 0xc0, RZ, 0x1e ;  /* 0x000000c059597811 */ /* 0x000fc800078ff0ff */
[----:B------:R-:W-:Y:S01]  /*16cb0*/  LEA R89, R89, UR6, 0x3 ;  /* 0x0000000659597c11 */ /* 0x000fe2000f8e18ff */
[----:B-1----:R-:W-:Y:S04]  /*16cc0*/  STL [R1+0x2c], R0 ;  /* 0x00002c0001007387 */ /* 0x002fe80000100800 */
[----:B------:R1:W3:Y:S02]  /*16cd0*/  LDS R0, [R89+0x40000] ;  /* 0x0400000059007984 */ /* 0x0002e40000000800 */
[C---:B-1----:R-:W-:Y:S02]  /*16ce0*/  LOP3.LUT R89, R101.reuse, 0x1c, RZ, 0xc0, !PT ;  /* 0x0000001c65597812 */ /* 0x042fe400078ec0ff */
[----:B------:R-:W-:-:S04]  /*16cf0*/  LOP3.LUT R101, R101, 0x1c, RZ, 0xc0, !PT ;  /* 0x0000001c65657812 */ /* 0x000fc800078ec0ff */
[----:B------:R-:W-:-:S04]  /*16d00*/  LEA.HI R101, R101, 0xd0, RZ, 0x1e ;  /* 0x000000d065657811 */ /* 0x000fc800078ff0ff */
[----:B------:R-:W-:Y:S01]  /*16d10*/  LEA R101, R101, UR6, 0x3 ;  /* 0x0000000665657c11 */ /* 0x000fe2000f8e18ff */
[----:B0-----:R-:W-:Y:S04]  /*16d20*/  STL [R1+0x20], R6 ;  /* 0x0000200601007387 */ /* 0x001fe80000100800 */
[----:B--2---:R-:W-:Y:S04]  /*16d30*/  STL [R1+0x24], R5 ;  /* 0x0000240501007387 */ /* 0x004fe80000100800 */
[----:B------:R0:W1:Y:S02]  /*16d40*/  LDS R5, [R101+0x40000] ;  /* 0x0400000065057984 */ /* 0x0000640000000800 */
[----:B0-----:R-:W0:Y:S02]  /*16d50*/  S2R R101, SR_TID.X ;  /* 0x0000000000657919 */ /* 0x001e240000002100 */
[----:B---3--:R-:W-:Y:S04]  /*16d60*/  STL [R1+0x8d4], R0 ;  /* 0x0008d40001007387 */ /* 0x008fe80000100800 */
[----:B------:R-:W2:Y:S01]  /*16d70*/  LDL.LU R122, [R1+0x144] ;  /* 0x00014400017a7983 */ /* 0x000ea20000300800 */
[----:B------:R-:W-:-:S04]  /*16d80*/  LEA.HI R89, R89, 0xd8, RZ, 0x1e ;  /* 0x000000d859597811 */ /* 0x000fc800078ff0ff */
[----:B------:R-:W-:Y:S01]  /*16d90*/  LEA R89, R89, UR6, 0x3 ;  /* 0x0000000659597c11 */ /* 0x000fe2000f8e18ff */
[C---:B------:R-:W-:Y:S01]  /*16da0*/  FMUL R74, R7.reuse, R9 ;  /* 0x00000009074a7220 */ /* 0x040fe20000400000 */
[C---:B------:R-:W-:Y:S01]  /*16db0*/  FMUL R75, R7.reuse, R8 ;  /* 0x00000008074b7220 */ /* 0x040fe20000400000 */
[C---:B------:R-:W-:Y:S01]  /*16dc0*/  FMUL R82, R7.reuse, R82 ;  /* 0x0000005207527220 */ /* 0x040fe20000400000 */
[C---:B------:R-:W-:Y:S01]  /*16dd0*/  FMUL R83, R7.reuse, R83 ;  /* 0x0000005307537220 */ /* 0x040fe20000400000 */
[C---:B------:R-:W-:Y:S01]  /*16de0*/  FMUL R86, R7.reuse, R86 ;  /* 0x0000005607567220 */ /* 0x040fe20000400000 */
[----:B------:R-:W-:Y:S01]  /*16df0*/  FMUL R87, R7, R87 ;  /* 0x0000005707577220 */ /* 0x000fe20000400000 */
[----:B------:R3:W-:Y:S04]  /*16e00*/  LDS R0, [R89+0x40000] ;  /* 0x0400000059007984 */ /* 0x0007e80000000800 */
[----:B-1----:R1:W-:Y:S01]  /*16e10*/  STL [R1+0x10], R5 ;  /* 0x0000100501007387 */ /* 0x0023e20000100800 */
[----:B0-----:R-:W-:-:S03]  /*16e20*/  LOP3.LUT R120, R101, 0x1c, RZ, 0xc0, !PT ;  /* 0x0000001c65787812 */ /* 0x001fc600078ec0ff */
[----:B---3--:R-:W3:Y:S01]  /*16e30*/  LDL.LU R89, [R1+0x154] ;  /* 0x0001540001597983 */ /* 0x008ee20000300800 */
[----:B------:R-:W-:-:S03]  /*16e40*/  LEA.HI R120, R120, 0xf0, RZ, 0x1e ;  /* 0x000000f078787811 */ /* 0x000fc600078ff0ff */
[----:B------:R-:W4:Y:S01]  /*16e50*/  LDL.LU R102, [R1+0x150] ;  /* 0x0001500001667983 */ /* 0x000f220000300800 */
[----:B-1----:R-:W-:Y:S02]  /*16e60*/  LOP3.LUT R5, R101, 0x1c, RZ, 0xc0, !PT ;  /* 0x0000001c65057812 */ /* 0x002fe400078ec0ff */
[----:B------:R-:W-:Y:S01]  /*16e70*/  LEA R120, R120, UR6, 0x3 ;  /* 0x0000000678787c11 */ /* 0x000fe2000f8e18ff */
[----:B------:R-:W2:Y:S01]  /*16e80*/  LDL.LU R101, [R1+0x148] ;  /* 0x0001480001657983 */ /* 0x000ea20000300800 */
[----:B------:R-:W-:-:S03]  /*16e90*/  LEA.HI R5, R5, 0xf8, RZ, 0x1e ;  /* 0x000000f805057811 */ /* 0x000fc600078ff0ff */
[----:B------:R0:W-:Y:S01]  /*16ea0*/  LDS R6, [R120+0x40000] ;  /* 0x0400000078067984 */ /* 0x0001e20000000800 */
[----:B------:R-:W-:-:S03]  /*16eb0*/  LEA R5, R5, UR6, 0x3 ;  /* 0x0000000605057c11 */ /* 0x000fc6000f8e18ff */
[----:B------:R-:W2:Y:S04]  /*16ec0*/  LDL.LU R9, [R1+0x138] ;  /* 0x0001380001097983 */ /* 0x000ea80000300800 */
[----:B------:R1:W-:Y:S01]  /*16ed0*/  LDS R7, [R5+0x40000] ;  /* 0x0400000005077984 */ /* 0x0003e20000000800 */
[----:B------:R-:W-:Y:S06]  /*16ee0*/  BAR.SYNC.DEFER_BLOCKING 0x0 ;  /* 0x0000000000007b1d */ /* 0x000fec0000010000 */
[----:B------:R-:W2:Y:S04]  /*16ef0*/  LDL.LU R8, [R1+0x13c] ;  /* 0x00013c0001087983 */ /* 0x000ea80000300800 */
[----:B------:R-:W2:Y:S04]  /*16f00*/  LDL.LU R113, [R1+0x130] ;  /* 0x0001300001717983 */ /* 0x000ea80000300800 */
[----:B------:R-:W2:Y:S04]  /*16f10*/  LDL.LU R112, [R1+0x134] ;  /* 0x0001340001707983 */ /* 0x000ea80000300800 */
[----:B------:R-:W2:Y:S04]  /*16f20*/  LDL.LU R117, [R1+0x128] ;  /* 0x0001280001757983 */ /* 0x000ea80000300800 */
[----:B------:R-:W2:Y:S04]  /*16f30*/  LDL.LU R121, [R1+0x12c] ;  /* 0x00012c0001797983 */ /* 0x000ea80000300800 */
[----:B0-----:R-:W2:Y:S04]  /*16f40*/  LDL.LU R120, [R1+0x120] ;  /* 0x0001200001787983 */ /* 0x001ea80000300800 */
[----:B-1----:R-:W2:Y:S04]  /*16f50*/  LDL.LU R5, [R1+0x124] ;  /* 0x0001240001057983 */ /* 0x002ea80000300800 */
[----:B------:R0:W-:Y:S04]  /*16f60*/  STS.U16 [R3+UR6+0x40000], R106 ;  /* 0x0400006a03007988 */ /* 0x0001e80008000406 */
[----:B------:R1:W-:Y:S04]  /*16f70*/  STS.U16 [R3+UR6+0x40400], R105 ;  /* 0x0404006903007988 */ /* 0x0003e80008000406 */
[----:B------:R1:W-:Y:S04]  /*16f80*/  STS.U16 [R3+UR6+0x40800], R104 ;  /* 0x0408006803007988 */ /* 0x0003e80008000406 */
[----:B0-----:R-:W2:Y:S04]  /*16f90*/  LDL.LU R106, [R1+0x934] ;  /* 0x00093400016a7983 */ /* 0x001ea80000300800 */
[----:B-1----:R-:W2:Y:S04]  /*16fa0*/  LDL.LU R105, [R1+0x930] ;  /* 0x0009300001697983 */ /* 0x002ea80000300800 */
[----:B------:R-:W2:Y:S04]  /*16fb0*/  LDL.LU R104, [R1+0x92c] ;  /* 0x00092c0001687983 */ /* 0x000ea80000300800 */
[----:B------:R0:W-:Y:S04]  /*16fc0*/  STS.U16 [R3+UR6+0x40c00], R95 ;  /* 0x040c005f03007988 */ /* 0x0001e80008000406 */
[----:B------:R1:W-:Y:S04]  /*16fd0*/  STS.U16 [R3+UR6+0x41000], R94 ;  /* 0x0410005e03007988 */ /* 0x0003e80008000406 */
[----:B------:R1:W-:Y:S04]  /*16fe0*/  STS.U16 [R3+UR6+0x41400], R93 ;  /* 0x0414005d03007988 */ /* 0x0003e80008000406 */
[----:B0-----:R-:W2:Y:S04]  /*16ff0*/  LDL.LU R95, [R1+0x928] ;  /* 0x00092800015f7983 */ /* 0x001ea80000300800 */
[----:B-1----:R-:W2:Y:S04]  /*17000*/  LDL.LU R94, [R1+0x924] ;  /* 0x00092400015e7983 */ /* 0x002ea80000300800 */
[----:B------:R-:W2:Y:S04]  /*17010*/  LDL R116, [R1+0x258] ;  /* 0x0002580001747983 */ /* 0x000ea80000100800 */
[----:B------:R-:W2:Y:S04]  /*17020*/  LDL.LU R93, [R1+0x920] ;  /* 0x00092000015d7983 */ /* 0x000ea80000300800 */
        /* <DEDUP_REMOVED lines=11> */
[----:B------:R-:W3:Y:S02]  /*170e0*/  LDL.LU R88, [R1+0x158] ;  /* 0x0001580001587983 */ /* 0x000ee40000300800 */
[----:B---3--:R-:W-:-:S02]  /*170f0*/  F2FP.F16.F32.PACK_AB R88, R89, R88 ;  /* 0x000000585958723e */ /* 0x008fc400000000ff */
[----:B------:R-:W4:Y:S01]  /*17100*/  LDL.LU R89, [R1+0x914] ;  /* 0x0009140001597983 */ /* 0x000f220000300800 */
[----:B--2---:R-:W-:Y:S02]  /*17110*/  F2FP.F16.F32.PACK_AB R90, R101, R90 ;  /* 0x0000005a655a723e */ /* 0x004fe400000000ff */
[----:B------:R-:W-:Y:S01]  /*17120*/  F2FP.F16.F32.PACK_AB R91, R91, R122 ;  /* 0x0000007a5b5b723e */ /* 0x000fe200000000ff */
[----:B------:R-:W-:Y:S04]  /*17130*/  STS.U16 [R3+UR6+0x43000], R99 ;  /* 0x0430006303007988 */ /* 0x000fe80008000406 */
[----:B------:R-:W-:Y:S04]  /*17140*/  STS.U16 [R3+UR6+0x43400], R98 ;  /* 0x0434006203007988 */ /* 0x000fe80008000406 */
[----:B------:R-:W-:Y:S04]  /*17150*/  STS.U16 [R3+UR6+0x43800], R97 ;  /* 0x0438006103007988 */ /* 0x000fe80008000406 */
[----:B------:R-:W-:Y:S01]  /*17160*/  STS.U16 [R3+UR6+0x43c00], R96 ;  /* 0x043c006003007988 */ /* 0x000fe20008000406 */
[----:B----4-:R-:W-:-:S03]  /*17170*/  F2FP.F16.F32.PACK_AB R89, R89, R102 ;  /* 0x000000665959723e */ /* 0x010fc600000000ff */
[----:B------:R-:W2:Y:S04]  /*17180*/  LDL.LU R102, [R1+0x910] ;  /* 0x0009100001667983 */ /* 0x000ea80000300800 */
[----:B------:R-:W3:Y:S04]  /*17190*/  LDL.LU R101, [R1+0x90c] ;  /* 0x00090c0001657983 */ /* 0x000ee80000300800 */
[----:B------:R0:W-:Y:S04]  /*171a0*/  STSM.16.M88.4 [R116+0x44000], R88 ;  /* 0x0440005874007844 */ /* 0x0001e80000000200 */
[----:B0-----:R-:W4:Y:S04]  /*171b0*/  LDL.LU R89, [R1+0x110] ;  /* 0x0001100001597983 */ /* 0x001f280000300800 */
[----:B------:R-:W3:Y:S04]  /*171c0*/  LDL.LU R90, [R1+0x108] ;  /* 0x00010800015a7983 */ /* 0x000ee80000300800 */
[----:B------:R-:W2:Y:S01]  /*171d0*/  LDL.LU R91, [R1+0xfc] ;  /* 0x0000fc00015b7983 */ /* 0x000ea20000300800 */
[----:B------:R-:W-:-:S03]  /*171e0*/  F2FP.F16.F32.PACK_AB R96, R9, R8 ;  /* 0x000000080960723e */ /* 0x000fc600000000ff */
[----:B------:R-:W2:Y:S01]  /*171f0*/  LDL.LU R122, [R1+0x5c] ;  /* 0x00005c00017a7983 */ /* 0x000ea20000300800 */
[----:B------:R-:W-:-:S03]  /*17200*/  F2FP.F16.F32.PACK_AB R97, R113, R112 ;  /* 0x000000707161723e */ /* 0x000fc600000000ff */
[----:B------:R-:W2:Y:S01]  /*17210*/  LDL.LU R9, [R1+0x64] ;  /* 0x0000640001097983 */ /* 0x000ea20000300800 */
[----:B------:R-:W-:Y:S02]  /*17220*/  F2FP.F16.F32.PACK_AB R98, R117, R121 ;  /* 0x000000797562723e */ /* 0x000fe400000000ff */
[----:B------:R-:W-:Y:S01]  /*17230*/  F2FP.F16.F32.PACK_AB R99, R120, R5 ;  /* 0x000000057863723e */ /* 0x000fe200000000ff */
[----:B------:R-:W2:Y:S04]  /*17240*/  LDL.LU R8, [R1+0x6c] ;  /* 0x00006c0001087983 */ /* 0x000ea80000300800 */
[----:B------:R-:W2:Y:S01]  /*17250*/  LDL.LU R113, [R1+0x74] ;  /* 0x0000740001717983 */ /* 0x000ea20000300800 */
[----:B------:R-:W-:-:S03]  /*17260*/  F2FP.F16.F32.PACK_AB R103, R92, R103 ;  /* 0x000000675c67723e */ /* 0x000fc600000000ff */
[----:B------:R-:W2:Y:S04]  /*17270*/  LDL.LU R112, [R1+0x7c] ;  /* 0x00007c0001707983 */ /* 0x000ea80000300800 */
[----:B------:R-:W2:Y:S04]  /*17280*/  LDL.LU R117, [R1+0x8c] ;  /* 0x00008c0001757983 */ /* 0x000ea80000300800 */
[----:B------:R-:W2:Y:S04]  /*17290*/  LDL.LU R121, [R1+0x94] ;  /* 0x0000940001797983 */ /* 0x000ea80000300800 */
[----:B------:R-:W2:Y:S04]  /*172a0*/  LDL.LU R120, [R1+0x9c] ;  /* 0x00009c0001787983 */ /* 0x000ea80000300800 */
[----:B------:R-:W2:Y:S04]  /*172b0*/  LDL.LU R5, [R1+0xa4] ;  /* 0x0000a40001057983 */ /* 0x000ea80000300800 */
[----:B------:R0:W-:Y:S01]  /*172c0*/  STSM.16.M88.4 [R116+0x44400], R96 ;  /* 0x0444006074007844 */ /* 0x0001e20000000200 */
[----:B------:R-:W-:-:S03]  /*172d0*/  F2FP.F16.F32.PACK_AB R88, R93, R94 ;  /* 0x0000005e5d58723e */ /* 0x000fc600000000ff */
[----:B0-----:R-:W2:Y:S04]  /*172e0*/  LDL.LU R96, [R1+0x70] ;  /* 0x0000700001607983 */ /* 0x001ea80000300800 */
[----:B------:R-:W2:Y:S04]  /*172f0*/  LDL.LU R97, [R1+0x78] ;  /* 0x0000780001617983 */ /* 0x000ea80000300800 */
[----:B------:R-:W2:Y:S04]  /*17300*/  LDL.LU R98, [R1+0x80] ;  /* 0x0000800001627983 */ /* 0x000ea80000300800 */
[----:B------:R-:W2:Y:S01]  /*17310*/  LDL.LU R99, [R1+0x88] ;  /* 0x0000880001637983 */ /* 0x000ea20000300800 */
[----:B----4-:R-:W-:-:S02]  /*17320*/  F2FP.F16.F32.PACK_AB R100, R89, R100 ;  /* 0x000000645964723e */ /* 0x010fc400000000ff */
[----:B---3--:R-:W-:Y:S02]  /*17330*/  F2FP.F16.F32.PACK_AB R101, R101, R90 ;  /* 0x0000005a6565723e */ /* 0x008fe400000000ff */
[----:B--2---:R-:W-:-:S05]  /*17340*/  F2FP.F16.F32.PACK_AB R102, R102, R91 ;  /* 0x0000005b6666723e */ /* 0x004fca00000000ff */
[----:B------:R0:W-:Y:S01]  /*17350*/  STSM.16.M88.4 [R116+0x44800], R100 ;  /* 0x0448006474007844 */ /* 0x0001e20000000200 */
[----:B------:R-:W-:Y:S02]  /*17360*/  F2FP.F16.F32.PACK_AB R89, R95, R104 ;  /* 0x000000685f59723e */ /* 0x000fe400000000ff */
[----:B------:R-:W-:Y:S02]  /*17370*/  F2FP.F16.F32.PACK_AB R90, R105, R106 ;  /* 0x0000006a695a723e */ /* 0x000fe400000000ff */
[----:B------:R-:W-:Y:S01]  /*17380*/  F2FP.F16.F32.PACK_AB R91, R107, R108 ;  /* 0x0000006c6b5b723e */ /* 0x000fe200000000ff */
[----:B0-----:R-:W2:Y:S04]  /*17390*/  LDL.LU R100, [R1+0x90] ;  /* 0x0000900001647983 */ /* 0x001ea80000300800 */
[----:B------:R-:W3:Y:S04]  /*173a0*/  LDL.LU R101, [R1+0x98] ;  /* 0x0000980001657983 */ /* 0x000ee80000300800 */
        /* <DEDUP_REMOVED lines=9> */
[----:B------:R-:W-:-:S03]  /*17440*/  F2FP.F16.F32.PACK_AB R92, R109, R110 ;  /* 0x0000006e6d5c723e */ /* 0x000fc600000000ff */
[----:B------:R-:W4:Y:S04]  /*17450*/  LDL.LU R107, [R1+0xd0] ;  /* 0x0000d000016b7983 */ /* 0x000f280000300800 */
[----:B------:R-:W4:Y:S01]  /*17460*/  LDL.LU R110, [R1+0xc4] ;  /* 0x0000c400016e7983 */ /* 0x000f220000300800 */
[----:B------:R-:W-:-:S03]  /*17470*/  F2FP.F16.F32.PACK_AB R96, R8, R96 ;  /* 0x000000600860723e */ /* 0x000fc600000000ff */
[----:B------:R-:W4:Y:S01]  /*17480*/  LDL.LU R109, [R1+0xcc] ;  /* 0x0000cc00016d7983 */ /* 0x000f220000300800 */
[----:B------:R-:W-:Y:S02]  /*17490*/  F2FP.F16.F32.PACK_AB R97, R113, R97 ;  /* 0x000000617161723e */ /* 0x000fe400000000ff */
[----:B------:R-:W-:Y:S02]  /*174a0*/  F2FP.F16.F32.PACK_AB R98, R112, R98 ;  /* 0x000000627062723e */ /* 0x000fe400000000ff */
[----:B--2---:R-:W-:Y:S02]  /*174b0*/  F2FP.F16.F32.PACK_AB R100, R117, R100 ;  /* 0x000000647564723e */ /* 0x004fe400000000ff */
[----:B---3--:R-:W-:Y:S02]  /*174c0*/  F2FP.F16.F32.PACK_AB R101, R121, R101 ;  /* 0x000000657965723e */ /* 0x008fe400000000ff */
[----:B----4-:R-:W-:Y:S02]  /*174d0*/  F2FP.F16.F32.PACK_AB R93, R111, R93 ;  /* 0x0000005d6f5d723e */ /* 0x010fe400000000ff */
[----:B------:R-:W2:Y:S01]  /*174e0*/  LDL.LU R111, [R1+0xbc] ;  /* 0x0000bc00016f7983 */ /* 0x000ea20000300800 */
[----:B------:R-:W-:-:S03]  /*174f0*/  F2FP.F16.F32.PACK_AB R94, R122, R94 ;  /* 0x0000005e7a5e723e */ /* 0x000fc600000000ff */
[----:B------:R-:W3:Y:S01]  /*17500*/  LDL.LU R122, [R1+0x908] ;  /* 0x00090800017a7983 */ /* 0x000ee20000300800 */
[----:B------:R-:W-:-:S03]  /*17510*/  F2FP.F16.F32.PACK_AB R95, R9, R95 ;  /* 0x0000005f095f723e */ /* 0x000fc600000000ff */
[----:B------:R-:W4:Y:S04]  /*17520*/  LDL.LU R9, [R1+0x904] ;  /* 0x0009040001097983 */ /* 0x000f280000300800 */
[----:B------:R-:W4:Y:S04]  /*17530*/  LDL.LU R8, [R1+0x900] ;  /* 0x0009000001087983 */ /* 0x000f280000300800 */
[----:B------:R-:W3:Y:S01]  /*17540*/  LDL.LU R113, [R1+0x8fc] ;  /* 0x0008fc0001717983 */ /* 0x000ee20000300800 */
[----:B------:R-:W-:-:S03]  /*17550*/  F2FP.F16.F32.PACK_AB R102, R120, R102 ;  /* 0x000000667866723e */ /* 0x000fc600000000ff */
[----:B------:R-:W3:Y:S01]  /*17560*/  LDL.LU R112, [R1+0x8f8] ;  /* 0x0008f80001707983 */ /* 0x000ee20000300800 */
[----:B------:R-:W-:-:S03]  /*17570*/  F2FP.F16.F32.PACK_AB R99, R108, R99 ;  /* 0x000000636c63723e */ /* 0x000fc600000000ff */
[----:B------:R-:W3:Y:S01]  /*17580*/  LDL R108, [R1+0x7b8] ;  /* 0x0007b800016c7983 */ /* 0x000ee20000100800 */
[----:B------:R-:W-:-:S03]  /*17590*/  F2FP.F16.F32.PACK_AB R103, R5, R103 ;  /* 0x000000670567723e */ /* 0x000fc600000000ff */
[----:B------:R-:W3:Y:S04]  /*175a0*/  LDL.LU R117, [R1+0x8f4] ;  /* 0x0008f40001757983 */ /* 0x000ee80000300800 */
[----:B------:R-:W3:Y:S04]  /*175b0*/  LDL.LU R121, [R1+0x8f0] ;  /* 0x0008f00001797983 */ /* 0x000ee80000300800 */
[----:B------:R-:W3:Y:S04]  /*175c0*/  LDL.LU R120, [R1+0x8ec] ;  /* 0x0008ec0001787983 */ /* 0x000ee80000300800 */
[----:B------:R-:W3:Y:S01]  /*175d0*/  LDL.LU R5, [R1+0x8e8] ;  /* 0x0008e80001057983 */ /* 0x000ee20000300800 */
[----:B------:R-:W-:-:S02]  /*175e0*/  F2FP.F16.F32.PACK_AB R106, R110, R106 ;  /* 0x0000006a6e6a723e */ /* 0x000fc400000000ff */
[----:B------:R-:W-:Y:S01]  /*175f0*/  F2FP.F16.F32.PACK_AB R107, R109, R107 ;  /* 0x0000006b6d6b723e */ /* 0x000fe200000000ff */
[----:B------:R-:W-:Y:S04]  /*17600*/  STSM.16.M88.4 [R116+0x44c00], R88 ;  /* 0x044c005874007844 */ /* 0x000fe80000000200 */
[----:B------:R-:W-:Y:S04]  /*17610*/  STSM.16.M88.4 [R116+0x45000], R92 ;  /* 0x0450005c74007844 */ /* 0x000fe80000000200 */
[----:B------:R-:W-:Y:S04]  /*17620*/  STSM.16.M88.4 [R116+0x45400], R96 ;  /* 0x0454006074007844 */ /* 0x000fe80000000200 */
[----:B------:R-:W-:Y:S01]  /*17630*/  STSM.16.M88.4 [R116+0x45800], R100 ;  /* 0x0458006474007844 */ /* 0x000fe20000000200 */
[----:B--2---:R-:W-:-:S02]  /*17640*/  F2FP.F16.F32.PACK_AB R105, R111, R105 ;  /* 0x000000696f69723e */ /* 0x004fc400000000ff */
[----:B---3--:R-:W-:Y:S02]  /*17650*/  F2FP.F16.F32.PACK_AB R104, R104, R5 ;  /* 0x000000056868723e */ /* 0x008fe400000000ff */
[----:B------:R-:W2:Y:S04]  /*17660*/  LDL.LU R5, [R1+0x8e4] ;  /* 0x0008e40001057983 */ /* 0x000ea80000300800 */
[----:B------:R0:W-:Y:S01]  /*17670*/  STSM.16.M88.4 [R116+0x45c00], R104 ;  /* 0x045c006874007844 */ /* 0x0001e20000000200 */
[----:B------:R-:W-:Y:S06]  /*17680*/  BAR.SYNC.DEFER_BLOCKING 0x0 ;  /* 0x0000000000007b1d */ /* 0x000fec0000010000 */
[----:B0-----:R-:W3:Y:S04]  /*17690*/  LDL.LU R116, [R1+0x8e0] ;  /* 0x0008e00001747983 */ /* 0x001ee80000300800 */
[----:B------:R-:W-:Y:S04]  /*176a0*/  LDSM.16.M88.4 R92, [R108+0x40000] ;  /* 0x040000006c5c783b */ /* 0x000fe80000000200 */
[----:B------:R-:W-:Y:S04]  /*176b0*/  LDSM.16.M88.4 R96, [R108+0x42000] ;  /* 0x042000006c60783b */ /* 0x000fe80000000200 */
[----:B--2---:R-:W0:Y:S04]  /*176c0*/  LDSM.16.M88.4 R88, [R5+UR6+0x44000] ;  /* 0x044000060558783b */ /* 0x004e280008000200 */
[----:B------:R-:W1:Y:S04]  /*176d0*/  LDSM.16.M88.4 R100, [R5+UR6+0x44200] ;  /* 0x044200060564783b */ /* 0x000e680008000200 */
[----:B------:R-:W2:Y:S04]  /*176e0*/  LDSM.16.M88.4 R104, [R5+UR6+0x44400] ;  /* 0x044400060568783b */ /* 0x000ea80008000200 */
[----:B------:R-:W1:Y:S01]  /*176f0*/  LDSM.16.M88.4 R108, [R5+UR6+0x44600] ;  /* 0x04460006056c783b */ /* 0x000e620008000200 */
[C---:B0-----:R-:W-:Y:S08]  /*17700*/  HMMA.16816.F32 R120, R88.reuse, R92, R120 ;  /* 0x0000005c5878723c */ /* 0x041ff00000001878 */
[----:B---3--:R-:W-:Y:S11]  /*17710*/  HMMA.16816.F32 R116, R88, R94, R116 ;  /* 0x0000005e5874723c */ /* 0x008ff60000001874 */
[----:B------:R0:W-:Y:S04]  /*17720*/  STL.64 [R1+0x340], R120 ;  /* 0x0003407801007387 */ /* 0x0001e80000100a00 */
[----:B------:R3:W-:Y:S04]  /*17730*/  STL.64 [R1+0x348], R122 ;  /* 0x0003487a01007387 */ /* 0x0007e80000100a00 */
[----:B0-----:R-:W2:Y:S04]  /*17740*/  LDL.LU R121, [R1+0x630] ;  /* 0x0006300001797983 */ /* 0x001ea80000300800 */
[----:B---3--:R-:W3:Y:S04]  /*17750*/  LDL.LU R123, [R1+0x634] ;  /* 0x00063400017b7983 */ /* 0x008ee80000300800 */
[----:B------:R0:W-:Y:S04]  /*17760*/  STL.64 [R1+0x330], R116 ;  /* 0x0003307401007387 */ /* 0x0001e80000100a00 */
[----:B------:R1:W-:Y:S04]  /*17770*/  STL.64 [R1+0x338], R118 ;  /* 0x0003387601007387 */ /* 0x0003e80000100a00 */
[----:B0-----:R-:W2:Y:S04]  /*17780*/  LDL.LU R116, [R1] ;  /* 0x0000000001747983 */ /* 0x001ea80000300800 */
[----:B------:R-:W2:Y:S01]  /*17790*/  LDL.LU R117, [R1+0x4] ;  /* 0x0000040001757983 */ /* 0x000ea20000300800 */
[----:B-1----:R-:W-:-:S03]  /*177a0*/  IMAD.MOV.U32 R118, RZ, RZ, R12 ;  /* 0x000000ffff767224 */ /* 0x002fc600078e000c */
[----:B------:R-:W3:Y:S01]  /*177b0*/  LDL.LU R12, [R1+0x8dc] ;  /* 0x0008dc00010c7983 */ /* 0x000ee20000300800 */
[C---:B------:R-:W-:Y:S08]  /*177c0*/  HMMA.16816.F32 R112, R88.reuse, R96, R112 ;  /* 0x000000605870723c */ /* 0x040ff00000001870 */
[----:B----4-:R-:W-:Y:S01]  /*177d0*/  HMMA.16816.F32 R88, R88, R98, R8 ;  /* 0x000000625858723c */ /* 0x010fe20000001808 */
[----:B------:R-:W-:Y:S01]  /*177e0*/  IMAD.MOV.U32 R119, RZ, RZ, R2 ;  /* 0x000000ffff777224 */ /* 0x000fe200078e0002 */
[----:B------:R-:W0:Y:S04]  /*177f0*/  LDSM.16.M88.4 R8, [R5+UR6+0x44800] ;  /* 0x044800060508783b */ /* 0x000e280008000200 */
[----:B------:R-:W4:Y:S05]  /*17800*/  LDL.LU R2, [R1+0x8d8] ;  /* 0x0008d80001027983 */ /* 0x000f2a0000300800 */
[----:B------:R-:W-:Y:S04]  /*17810*/  STL.64 [R1+0x320], R112 ;  /* 0x0003207001007387 */ /* 0x000fe80000100a00 */
[----:B------:R2:W-:Y:S04]  /*17820*/  STL.64 [R1+0x328], R114 ;  /* 0x0003287201007387 */ /* 0x0005e80000100a00 */
[----:B------:R-:W-:Y:S04]  /*17830*/  STL.64 [R1+0x310], R88 ;  /* 0x0003105801007387 */ /* 0x000fe80000100a00 */
[----:B------:R3:W-:Y:S01]  /*17840*/  STL.64 [R1+0x318], R90 ;  /* 0x0003185a01007387 */ /* 0x0007e20000100a00 */
[C---:B------:R-:W-:Y:S08]  /*17850*/  HMMA.16816.F32 R16, R100.reuse, R96, R16 ;  /* 0x000000606410723c */ /* 0x040ff00000001810 */
[C---:B--2---:R-:W-:Y:S08]  /*17860*/  HMMA.16816.F32 R112, R100.reuse, R92, R116 ;  /* 0x0000005c6470723c */ /* 0x044ff00000001874 */
[C---:B---3--:R-:W-:Y:S08]  /*17870*/  HMMA.16816.F32 R88, R100.reuse, R94, R12 ;  /* 0x0000005e6458723c */ /* 0x048ff0000000180c */
[----:B------:R-:W-:Y:S03]  /*17880*/  HMMA.16816.F32 R12, R100, R98, R20 ;  /* 0x00000062640c723c */ /* 0x000fe60000001814 */
[----:B------:R-:W-:Y:S04]  /*17890*/  STL.64 [R1+0x300], R112 ;  /* 0x0003007001007387 */ /* 0x000fe80000100a00 */
[----:B------:R-:W-:Y:S04]  /*178a0*/  STL.64 [R1+0x308], R114 ;  /* 0x0003087201007387 */ /* 0x000fe80000100a00 */
[----:B------:R-:W-:Y:S04]  /*178b0*/  STL.64 [R1+0x2f0], R88 ;  /* 0x0002f05801007387 */ /* 0x000fe80000100a00 */
[----:B------:R-:W-:Y:S04]  /*178c0*/  STL.64 [R1+0x2f8], R90 ;  /* 0x0002f85a01007387 */ /* 0x000fe80000100a00 */
[----:B------:R-:W2:Y:S04]  /*178d0*/  LDL R101, [R1+0x1a8] ;  /* 0x0001a80001657983 */ /* 0x000ea80000100800 */
[----:B------:R-:W-:Y:S04]  /*178e0*/  STL.64 [R1+0x2e0], R16 ;  /* 0x0002e01001007387 */ /* 0x000fe80000100a00 */
[----:B------:R1:W-:Y:S04]  /*178f0*/  STL.64 [R1+0x2e8], R18 ;  /* 0x0002e81201007387 */ /* 0x0003e80000100a00 */
[----:B------:R-:W3:Y:S01]  /*17900*/  LDL R102, [R1+0x1a4] ;  /* 0x0001a40001667983 */ /* 0x000ee20000100800 */
[C---:B------:R-:W-:Y:S08]  /*17910*/  HMMA.16816.F32 R20, R104.reuse, R92, R24 ;  /* 0x0000005c6814723c */ /* 0x040ff00000001818 */
[C---:B------:R-:W-:Y:S01]  /*17920*/  HMMA.16816.F32 R24, R104.reuse, R94, R28 ;  /* 0x0000005e6818723c */ /* 0x040fe2000000181c */
[----:B------:R-:W-:Y:S04]  /*17930*/  STL.64 [R1+0x2a0], R12 ;  /* 0x0002a00c01007387 */ /* 0x000fe80000100a00 */
[----:B------:R-:W-:Y:S03]  /*17940*/  STL.64 [R1+0x2a8], R14 ;  /* 0x0002a80e01007387 */ /* 0x000fe60000100a00 */
[C---:B-1----:R-:W-:Y:S01]  /*17950*/  HMMA.16816.F32 R16, R104.reuse, R96, R32 ;  /* 0x000000606810723c */ /* 0x042fe20000001820 */
[----:B------:R-:W2:Y:S04]  /*17960*/  LDL R103, [R1+0x1a0] ;  /* 0x0001a00001677983 */ /* 0x000ea80000100800 */
[----:B------:R-:W2:Y:S04]  /*17970*/  LDL R88, [R1+0x19c] ;  /* 0x00019c0001587983 */ /* 0x000ea80000100800 */
[----:B------:R-:W-:Y:S04]  /*17980*/  STL.64 [R1+0x2d0], R20 ;  /* 0x0002d01401007387 */ /* 0x000fe80000100a00 */
[----:B------:R1:W-:Y:S04]  /*17990*/  STL.64 [R1+0x2d8], R22 ;  /* 0x0002d81601007387 */ /* 0x0003e80000100a00 */
[----:B------:R-:W-:Y:S04]  /*179a0*/  STL.64 [R1+0x2c0], R24 ;  /* 0x0002c01801007387 */ /* 0x000fe80000100a00 */
[----:B------:R0:W-:Y:S01]  /*179b0*/  STL.64 [R1+0x2c8], R26 ;  /* 0x0002c81a01007387 */ /* 0x0001e20000100a00 */
[----:B-1----:R-:W-:Y:S03]  /*179c0*/  HMMA.16816.F32 R20, R104, R98, R36 ;  /* 0x000000626814723c */ /* 0x002fe60000001824 */
[----:B------:R-:W1:Y:S05]  /*179d0*/  LDSM.16.M88.4 R12, [R5+UR6+0x44a00] ;  /* 0x044a0006050c783b */ /* 0x000e6a0008000200 */
[C---:B0-----:R-:W-:Y:S01]  /*179e0*/  HMMA.16816.F32 R24, R108.reuse, R92, R40 ;  /* 0x0000005c6c18723c */ /* 0x041fe20000001828 */
[----:B------:R-:W-:Y:S04]  /*179f0*/  STL.64 [R1+0x2b0], R16 ;  /* 0x0002b01001007387 */ /* 0x000fe80000100a00 */
[----:B------:R0:W-:Y:S06]  /*17a00*/  STL.64 [R1+0x2b8], R18 ;  /* 0x0002b81201007387 */ /* 0x0001ec0000100a00 */
[----:B------:R-:W-:Y:S04]  /*17a10*/  STL.64 [R1+0x290], R20 ;  /* 0x0002901401007387 */ /* 0x000fe80000100a00 */
[----:B------:R4:W-:Y:S01]  /*17a20*/  STL.64 [R1+0x298], R22 ;  /* 0x0002981601007387 */ /* 0x0009e20000100a00 */
[C---:B0-----:R-:W-:Y:S03]  /*17a30*/  HMMA.16816.F32 R16, R108.reuse, R94, R44 ;  /* 0x0000005e6c10723c */ /* 0x041fe6000000182c */
[----:B------:R-:W-:Y:S04]  /*17a40*/  STL.64 [R1+0x280], R24 ;  /* 0x0002801801007387 */ /* 0x000fe80000100a00 */
[----:B------:R0:W-:Y:S01]  /*17a50*/  STL.64 [R1+0x288], R26 ;  /* 0x0002881a01007387 */ /* 0x0001e20000100a00 */
[C---:B----4-:R-:W-:Y:S03]  /*17a60*/  HMMA.16816.F32 R20, R108.reuse, R96, R48 ;  /* 0x000000606c14723c */ /* 0x050fe60000001830 */
[----:B------:R-:W4:Y:S05]  /*17a70*/  LDL.LU R122, [R1+0x638] ;  /* 0x00063800017a7983 */ /* 0x000f2a0000300800 */
[----:B0-----:R-:W-:Y:S03]  /*17a80*/  HMMA.16816.F32 R24, R108, R98, R52 ;  /* 0x000000626c18723c */ /* 0x001fe60000001834 */
[----:B------:R-:W-:Y:S04]  /*17a90*/  STL.64 [R1+0x270], R16 ;  /* 0x0002701001007387 */ /* 0x000fe80000100a00 */
[----:B------:R-:W-:Y:S01]  /*17aa0*/  STL.64 [R1+0x278], R18 ;  /* 0x0002781201007387 */ /* 0x000fe20000100a00 */
[C---:B------:R-:W-:Y:S03]  /*17ab0*/  HMMA.16816.F32 R40, R8.reuse, R96, R64 ;  /* 0x000000600828723c */ /* 0x040fe60000001840 */
[----:B------:R-:W0:Y:S04]  /*17ac0*/  LDSM.16.M88.4 R16, [R5+UR6+0x44c00] ;  /* 0x044c00060510783b */ /* 0x000e280008000200 */
[----:B------:R-:W-:Y:S04]  /*17ad0*/  STL.64 [R1+0x260], R20 ;  /* 0x0002601401007387 */ /* 0x000fe80000100a00 */
[----:B------:R-:W-:Y:S04]  /*17ae0*/  STL.64 [R1+0x268], R22 ;  /* 0x0002681601007387 */ /* 0x000fe80000100a00 */
[----:B------:R-:W-:Y:S04]  /*17af0*/  STL.64 [R1+0x240], R24 ;  /* 0x0002401801007387 */ /* 0x000fe80000100a00 */
[----:B------:R1:W-:Y:S04]  /*17b00*/  STL.64 [R1+0x248], R26 ;  /* 0x0002481a01007387 */ /* 0x0003e80000100a00 */
[----:B------:R-:W2:Y:S04]  /*17b10*/  LDL.LU R33, [R1+0x4c0] ;  /* 0x0004c00001217983 */ /* 0x000ea80000300800 */
[----:B------:R-:W2:Y:S01]  /*17b20*/  LDL.LU R32, [R1+0x4c4] ;  /* 0x0004c40001207983 */ /* 0x000ea20000300800 */
[C---:B-1----:R-:W-:Y:S03]  /*17b30*/  HMMA.16816.F32 R24, R8.reuse, R92, R56 ;  /* 0x0000005c0818723c */ /* 0x042fe60000001838 */
[----:B------:R-:W2:Y:S04]  /*17b40*/  LDL.LU R23, [R1+0x4c8] ;  /* 0x0004c80001177983 */ /* 0x000ea80000300800 */
[----:B------:R-:W2:Y:S01]  /*17b50*/  LDL.LU R22, [R1+0x4cc] ;  /* 0x0004cc0001167983 */ /* 0x000ea20000300800 */
[----:B------:R-:W-:Y:S01]  /*17b60*/  HMMA.16816.F32 R36, R8, R98, R68 ;  /* 0x000000620824723c */ /* 0x000fe20000001844 */
[----:B---3--:R-:W-:-:S02]  /*17b70*/  FADD R21, -R102, R123 ;  /* 0x0000007b66157221 */ /* 0x008fc40000000100 */
[----:B------:R-:W3:Y:S04]  /*17b80*/  LDL.LU R123, [R1+0x63c] ;  /* 0x00063c00017b7983 */ /* 0x000ee80000300800 */
[----:B------:R-:W3:Y:S04]  /*17b90*/  LDL.LU R28, [R1+0x4b0] ;  /* 0x0004b000011c7983 */ /* 0x000ee80000300800 */
[----:B------:R-:W3:Y:S04]  /*17ba0*/  LDL.LU R29, [R1+0x4b4] ;  /* 0x0004b400011d7983 */ /* 0x000ee80000300800 */
[----:B------:R-:W-:Y:S04]  /*17bb0*/  STL.64 [R1+0x230], R24 ;  /* 0x0002301801007387 */ /* 0x000fe80000100a00 */
[----:B------:R1:W-:Y:S04]  /*17bc0*/  STL.64 [R1+0x238], R26 ;  /* 0x0002381a01007387 */ /* 0x0003e80000100a00 */
[----:B------:R-:W3:Y:S01]  /*17bd0*/  LDL.LU R30, [R1+0x4b8] ;  /* 0x0004b800011e7983 */ /* 0x000ee20000300800 */
[-C--:B-1----:R-:W-:Y:S08]  /*17be0*/  HMMA.16816.F32 R24, R8, R94.reuse, R60 ;  /* 0x0000005e0818723c */ /* 0x082ff0000000183c */
[C---:B------:R-:W-:Y:S11]  /*17bf0*/  HMMA.16816.F32 R8, R12.reuse, R94, R76 ;  /* 0x0000005e0c08723c */ /* 0x040ff6000000184c */
[----:B------:R-:W-:Y:S04]  /*17c00*/  STL.64 [R1+0x220], R24 ;  /* 0x0002201801007387 */ /* 0x000fe80000100a00 */
[----:B------:R1:W-:Y:S04]  /*17c10*/  STL.64 [R1+0x228], R26 ;  /* 0x0002281a01007387 */ /* 0x0003e80000100a00 */
[----:B------:R-:W-:Y:S04]  /*17c20*/  STL.64 [R1+0x210], R40 ;  /* 0x0002102801007387 */ /* 0x000fe80000100a00 */
[----:B------:R-:W-:Y:S01]  /*17c30*/  STL.64 [R1+0x218], R42 ;  /* 0x0002182a01007387 */ /* 0x000fe20000100a00 */
[----:B-1----:R-:W-:Y:S03]  /*17c40*/  HMMA.16816.F32 R24, R12, R92, R72 ;  /* 0x0000005c0c18723c */ /* 0x002fe60000001848 */
[----:B------:R-:W-:Y:S04]  /*17c50*/  STL.64 [R1+0x200], R36 ;  /* 0x0002002401007387 */ /* 0x000fe80000100a00 */
[----:B------:R-:W-:Y:S04]  /*17c60*/  STL.64 [R1+0x208], R38 ;  /* 0x0002082601007387 */ /* 0x000fe80000100a00 */
[----:B------:R-:W3:Y:S08]  /*17c70*/  LDL.LU R31, [R1+0x4bc] ;  /* 0x0004bc00011f7983 */ /* 0x000ef00000300800 */
[----:B------:R1:W-:Y:S04]  /*17c80*/  STL.64 [R1+0x1f0], R24 ;  /* 0x0001f01801007387 */ /* 0x0003e80000100a00 */
[----:B------:R0:W-:Y:S04]  /*17c90*/  STL.64 [R1+0x1f8], R26 ;  /* 0x0001f81a01007387 */ /* 0x0001e80000100a00 */
[----:B-1----:R-:W3:Y:S04]  /*17ca0*/  LDL.LU R24, [R1+0x4a0] ;  /* 0x0004a00001187983 */ /* 0x002ee80000300800 */
[----:B------:R-:W-:Y:S04]  /*17cb0*/  STL.64 [R1+0x1e0], R8 ;  /* 0x0001e00801007387 */ /* 0x000fe80000100a00 */
[----:B------:R1:W-:Y:S04]  /*17cc0*/  STL.64 [R1+0x1e8], R10 ;  /* 0x0001e80a01007387 */ /* 0x0003e80000100a00 */
[----:B------:R-:W3:Y:S04]  /*17cd0*/  LDL.LU R25, [R1+0x4a4] ;  /* 0x0004a40001197983 */ /* 0x000ee80000300800 */
[----:B0-----:R-:W3:Y:S04]  /*17ce0*/  LDL.LU R26, [R1+0x4a8] ;  /* 0x0004a800011a7983 */ /* 0x001ee80000300800 */
[----:B------:R-:W3:Y:S04]  /*17cf0*/  LDL R89, [R1+0x198] ;  /* 0x0001980001597983 */ /* 0x000ee80000100800 */
[----:B------:R-:W3:Y:S04]  /*17d00*/  LDL R90, [R1+0x194] ;  /* 0x00019400015a7983 */ /* 0x000ee80000100800 */
[----:B------:R-:W3:Y:S04]  /*17d10*/  LDL.LU R27, [R1+0x4ac] ;  /* 0x0004ac00011b7983 */ /* 0x000ee80000300800 */
[----:B------:R-:W3:Y:S04]  /*17d20*/  LDL.LU R38, [R1+0x490] ;  /* 0x0004900001267983 */ /* 0x000ee80000300800 */
[----:B------:R-:W3:Y:S04]  /*17d30*/  LDL.LU R37, [R1+0x494] ;  /* 0x0004940001257983 */ /* 0x000ee80000300800 */
[----:B------:R-:W3:Y:S04]  /*17d40*/  LDL.LU R35, [R1+0x498] ;  /* 0x0004980001237983 */ /* 0x000ee80000300800 */
[----:B------:R-:W3:Y:S01]  /*17d50*/  LDL.LU R36, [R1+0x49c] ;  /* 0x00049c0001247983 */ /* 0x000ee20000300800 */
[----:B--2---:R-:W-:Y:S01]  /*17d60*/  FADD R20, -R101, R121 ;  /* 0x0000007965147221 */ /* 0x004fe20000000100 */
[----:B------:R-:W-:-:S03]  /*17d70*/  FMUL R21, R21, 1.4426950216293334961 ;  /* 0x3fb8aa3b15157820 */ /* 0x000fc60000400000 */
[----:B------:R-:W-:-:S03]  /*17d80*/  FMUL R20, R20, 1.4426950216293334961 ;  /* 0x3fb8aa3b14147820 */ /* 0x000fc60000400000 */
[----:B------:R-:W1:Y:S08]  /*17d90*/  MUFU.EX2 R21, R21 ;  /* 0x0000001500157308 */ /* 0x000e700000000800 */
[----:B------:R-:W0:Y:S01]  /*17da0*/  MUFU.EX2 R20, R20 ;  /* 0x0000001400147308 */ /* 0x000e220000000800 */
[C---:B-1----:R-:W-:Y:S01]  /*17db0*/  FMUL R10, R21.reuse, R23 ;  /* 0x00000017150a7220 */ /* 0x042fe20000400000 */
[----:B------:R-:W-:Y:S01]  /*17dc0*/  FMUL R11, R21, R22 ;  /* 0x00000016150b7220 */ /* 0x000fe20000400000 */
[C---:B0-----:R-:W-:Y:S01]  /*17dd0*/  FMUL R8, R20.reuse, R33 ;  /* 0x0000002114087220 */ /* 0x041fe20000400000 */
[----:B------:R-:W-:-:S07]  /*17de0*/  FMUL R9, R20, R32 ;  /* 0x0000002014097220 */ /* 0x000fce0000400000 */
[----:B------:R-:W-:Y:S08]  /*17df0*/  HMMA.16816.F32 R8, R16, R92, R8 ;  /* 0x0000005c1008723c */ /* 0x000ff00000001808 */
[C---:B------:R-:W-:Y:S08]  /*17e00*/  HMMA.16816.F32 R80, R12.reuse, R96, R80 ;  /* 0x000000600c50723c */ /* 0x040ff00000001850 */
[----:B------:R-:W-:Y:S01]  /*17e10*/  HMMA.16816.F32 R84, R12, R98, R84 ;  /* 0x000000620c54723c */ /* 0x000fe20000001854 */
[----:B----4-:R-:W-:-:S02]  /*17e20*/  FADD R12, -R103, R122 ;  /* 0x0000007a670c7221 */ /* 0x010fc40000000100 */
[----:B------:R-:W2:Y:S04]  /*17e30*/  LDL.LU R122, [R1+0x640] ;  /* 0x00064000017a7983 */ /* 0x000ea80000300800 */
[----:B------:R-:W4:Y:S04]  /*17e40*/  LDL.LU R44, [R1+0x500] ;  /* 0x00050000012c7983 */ /* 0x000f280000300800 */
[----:B------:R-:W2:Y:S04]  /*17e50*/  LDL.LU R43, [R1+0x504] ;  /* 0x00050400012b7983 */ /* 0x000ea80000300800 */
[----:B------:R0:W-:Y:S04]  /*17e60*/  STL.64 [R1+0x4c0], R8 ;  /* 0x0004c00801007387 */ /* 0x0001e80000100a00 */
[----:B------:R-:W-:Y:S04]  /*17e70*/  STL.64 [R1+0x4c8], R10 ;  /* 0x0004c80a01007387 */ /* 0x000fe80000100a00 */
[----:B------:R-:W2:Y:S04]  /*17e80*/  LDL.LU R42, [R1+0x508] ;  /* 0x00050800012a7983 */ /* 0x000ea80000300800 */
[----:B------:R-:W2:Y:S01]  /*17e90*/  LDL.LU R41, [R1+0x50c] ;  /* 0x00050c0001297983 */ /* 0x000ea20000300800 */
[----:B------:R-:W-:-:S03]  /*17ea0*/  FMUL R23, R12, 1.4426950216293334961 ;  /* 0x3fb8aa3b0c177820 */ /* 0x000fc60000400000 */
[----:B------:R-:W1:Y:S01]  /*17eb0*/  LDSM.16.M88.4 R12, [R5+UR6+0x44e00] ;  /* 0x044e0006050c783b */ /* 0x000e620008000200 */
[----:B0-----:R0:W4:Y:S01]  /*17ec0*/  MUFU.EX2 R8, R23 ;  /* 0x0000001700087308 */ /* 0x0011220000000800 */
[C---:B---3--:R-:W-:Y:S01]  /*17ed0*/  FMUL R28, R20.reuse, R28 ;  /* 0x0000001c141c7220 */ /* 0x048fe20000400000 */
[----:B------:R-:W-:Y:S01]  /*17ee0*/  FMUL R29, R20, R29 ;  /* 0x0000001d141d7220 */ /* 0x000fe20000400000 */
[C---:B------:R-:W-:Y:S01]  /*17ef0*/  FMUL R30, R21.reuse, R30 ;  /* 0x0000001e151e7220 */ /* 0x040fe20000400000 */
[----:B------:R-:W-:Y:S02]  /*17f00*/  FADD R22, -R88, R123 ;  /* 0x0000007b58167221 */ /* 0x000fe40000000100 */
[----:B------:R-:W3:Y:S04]  /*17f10*/  LDL.LU R123, [R1+0x644] ;  /* 0x00064400017b7983 */ /* 0x000ee80000300800 */
[----:B------:R-:W3:Y:S04]  /*17f20*/  LDL.LU R32, [R1+0x4f0] ;  /* 0x0004f00001207983 */ /* 0x000ee80000300800 */
[----:B------:R-:W3:Y:S01]  /*17f30*/  LDL.LU R33, [R1+0x4f4] ;  /* 0x0004f40001217983 */ /* 0x000ee20000300800 */
[----:B------:R-:W-:-:S07]  /*17f40*/  FMUL R31, R21, R31 ;  /* 0x0000001f151f7220 */ /* 0x000fce0000400000 */
[----:B------:R-:W-:Y:S01]  /*17f50*/  HMMA.16816.F32 R28, R16, R94, R28 ;  /* 0x0000005e101c723c */ /* 0x000fe2000000181c */
[----:B------:R-:W-:-:S15]  /*17f60*/  FMUL R24, R20, R24 ;  /* 0x0000001814187220 */ /* 0x000fde0000400000 */
[----:B------:R-:W-:-:S03]  /*17f70*/  NOP ;  /* 0x0000000000007918 */ /* 0x000fc60000000000 */
[----:B------:R0:W-:Y:S04]  /*17f80*/  STL.64 [R1+0x4b0], R28 ;  /* 0x0004b01c01007387 */ /* 0x0001e80000100a00 */
[----:B------:R0:W-:Y:S01]  /*17f90*/  STL.64 [R1+0x4b8], R30 ;  /* 0x0004b81e01007387 */ /* 0x0001e20000100a00 */
[----:B------:R-:W-:-:S03]  /*17fa0*/  FMUL R25, R20, R25 ;  /* 0x0000001914197220 */ /* 0x000fc60000400000 */
[----:B------:R-:W3:Y:S01]  /*17fb0*/  LDL.LU R34, [R1+0x4f8] ;  /* 0x0004f80001227983 */ /* 0x000ee20000300800 */
[C---:B------:R-:W-:Y:S01]  /*17fc0*/  FMUL R26, R21.reuse, R26 ;  /* 0x0000001a151a7220 */ /* 0x040fe20000400000 */
[----:B------:R-:W-:Y:S01]  /*17fd0*/  FMUL R27, R21, R27 ;  /* 0x0000001b151b7220 */ /* 0x000fe20000400000 */
[C---:B0-----:R-:W-:Y:S01]  /*17fe0*/  FMUL R28, R20.reuse, R38 ;  /* 0x00000026141c7220 */ /* 0x041fe20000400000 */
[----:B------:R-:W-:-:S05]  /*17ff0*/  FMUL R29, R20, R37 ;  /* 0x00000025141d7220 */ /* 0x000fca0000400000 */
[----:B------:R-:W-:Y:S01]  /*18000*/  HMMA.16816.F32 R24, R16, R96, R24 ;  /* 0x000000601018723c */ /* 0x000fe20000001818 */
[C---:B------:R-:W-:Y:S02]  /*18010*/  FMUL R30, R21.reuse, R35 ;  /* 0x00000023151e7220 */ /* 0x040fe40000400000 */
[----:B------:R-:W3:Y:S01]  /*18020*/  LDL.LU R35, [R1+0x4fc] ;  /* 0x0004fc0001237983 */ /* 0x000ee20000300800 */
[----:B------:R-:W-:-:S07]  /*18030*/  FMUL R31, R21, R36 ;  /* 0x00000024151f7220 */ /* 0x000fce0000400000 */
[----:B------:R-:W-:Y:S08]  /*18040*/  HMMA.16816.F32 R16, R16, R98, R28 ;  /* 0x000000621010723c */ /* 0x000ff0000000181c */
[----:B------:R-:W-:Y:S04]  /*18050*/  STL.64 [R1+0x4a0], R24 ;  /* 0x0004a01801007387 */ /* 0x000fe80000100a00 */
[----:B------:R-:W-:Y:S04]  /*18060*/  STL.64 [R1+0x4a8], R26 ;  /* 0x0004a81a01007387 */ /* 0x000fe80000100a00 */
[----:B------:R-:W3:Y:S04]  /*18070*/  LDL.LU R40, [R1+0x4e0] ;  /* 0x0004e00001287983 */ /* 0x000ee80000300800 */
[----:B------:R-:W3:Y:S04]  /*18080*/  LDL.LU R39, [R1+0x4e4] ;  /* 0x0004e40001277983 */ /* 0x000ee80000300800 */
[----:B------:R4:W-:Y:S04]  /*18090*/  STL.64 [R1+0x490], R16 ;  /* 0x0004901001007387 */ /* 0x0009e80000100a00 */
[----:B------:R0:W-:Y:S04]  /*180a0*/  STL.64 [R1+0x498], R18 ;  /* 0x0004981201007387 */ /* 0x0001e80000100a00 */
[----:B------:R-:W3:Y:S04]  /*180b0*/  LDL.LU R38, [R1+0x4e8] ;  /* 0x0004e80001267983 */ /* 0x000ee80000300800 */
[----:B------:R-:W3:Y:S04]  /*180c0*/  LDL R91, [R1+0x18c] ;  /* 0x00018c00015b7983 */ /* 0x000ee80000100800 */
[----:B------:R-:W3:Y:S01]  /*180d0*/  LDL R112, [R1+0x188] ;  /* 0x0001880001707983 */ /* 0x000ee20000100800 */
[----:B------:R-:W-:-:S03]  /*180e0*/  FMUL R9, R22, 1.4426950216293334961 ;  /* 0x3fb8aa3b16097820 */ /* 0x000fc60000400000 */
[----:B------:R-:W3:Y:S04]  /*180f0*/  LDL.LU R31, [R1+0x4ec] ;  /* 0x0004ec00011f7983 */ /* 0x000ee80000300800 */
[----:B------:R-:W3:Y:S04]  /*18100*/  LDL.LU R37, [R1+0x4d0] ;  /* 0x0004d00001257983 */ /* 0x000ee80000300800 */
[----:B------:R-:W3:Y:S04]  /*18110*/  LDL.LU R36, [R1+0x4d4] ;  /* 0x0004d40001247983 */ /* 0x000ee80000300800 */
[----:B------:R-:W3:Y:S04]  /*18120*/  LDL.LU R23, [R1+0x4d8] ;  /* 0x0004d80001177983 */ /* 0x000ee80000300800 */
[----:B------:R-:W3:Y:S01]  /*18130*/  LDL.LU R22, [R1+0x4dc] ;  /* 0x0004dc0001167983 */ /* 0x000ee20000300800 */
[----:B------:R-:W0:Y:S01]  /*18140*/  MUFU.EX2 R9, R9 ;  /* 0x0000000900097308 */ /* 0x000e220000000800 */
[C---:B----4-:R-:W-:Y:S01]  /*18150*/  FMUL R16, R8.reuse, R44 ;  /* 0x0000002c08107220 */ /* 0x050fe20000400000 */
[----:B--2---:R-:W-:Y:S01]  /*18160*/  FMUL R17, R8, R43 ;  /* 0x0000002b08117220 */ /* 0x004fe20000400000 */
[----:B------:R-:W-:Y:S01]  /*18170*/  FADD R11, -R89, R122 ;  /* 0x0000007a590b7221 */ /* 0x000fe20000000100 */
[----:B------:R-:W2:Y:S04]  /*18180*/  LDSM.16.M88.4 R24, [R5+UR6+0x45000] ;  /* 0x045000060518783b */ /* 0x000ea80008000200 */
[----:B------:R-:W4:Y:S04]  /*18190*/  LDL.LU R122, [R1+0x648] ;  /* 0x00064800017a7983 */ /* 0x000f280000300800 */
[----:B------:R-:W2:Y:S01]  /*181a0*/  LDL.LU R47, [R1+0x540] ;  /* 0x00054000012f7983 */ /* 0x000ea20000300800 */
[----:B0-----:R-:W-:-:S03]  /*181b0*/  FMUL R18, R9, R42 ;  /* 0x0000002a09127220 */ /* 0x001fc60000400000 */
[----:B------:R-:W2:Y:S01]  /*181c0*/  LDL.LU R46, [R1+0x544] ;  /* 0x00054400012e7983 */ /* 0x000ea20000300800 */
[----:B------:R-:W-:-:S07]  /*181d0*/  FMUL R19, R9, R41 ;  /* 0x0000002909137220 */ /* 0x000fce0000400000 */
[----:B-1----:R-:W-:-:S15]  /*181e0*/  HMMA.16816.F32 R16, R12, R92, R16 ;  /* 0x0000005c0c10723c */ /* 0x002fde0000001810 */
[----:B------:R-:W-:-:S04]  /*181f0*/  NOP ;  /* 0x0000000000007918 */ /* 0x000fc80000000000 */
[----:B------:R0:W-:Y:S04]  /*18200*/  STL.64 [R1+0x500], R16 ;  /* 0x0005001001007387 */ /* 0x0001e80000100a00 */
[----:B------:R-:W-:Y:S04]  /*18210*/  STL.64 [R1+0x508], R18 ;  /* 0x0005081201007387 */ /* 0x000fe80000100a00 */
[----:B------:R-:W2:Y:S04]  /*18220*/  LDL.LU R45, [R1+0x548] ;  /* 0x00054800012d7983 */ /* 0x000ea80000300800 */
[----:B------:R-:W2:Y:S01]  /*18230*/  LDL.LU R44, [R1+0x54c] ;  /* 0x00054c00012c7983 */ /* 0x000ea20000300800 */
[C---:B---3--:R-:W-:Y:S01]  /*18240*/  FMUL R32, R8.reuse, R32 ;  /* 0x0000002008207220 */ /* 0x048fe20000400000 */
[----:B------:R-:W-:Y:S01]  /*18250*/  FMUL R33, R8, R33 ;  /* 0x0000002108217220 */ /* 0x000fe20000400000 */
[----:B------:R-:W-:-:S02]  /*18260*/  FADD R10, -R90, R123 ;  /* 0x0000007b5a0a7221 */ /* 0x000fc40000000100 */
[----:B------:R-:W3:Y:S04]  /*18270*/  LDL.LU R123, [R1+0x64c] ;  /* 0x00064c00017b7983 */ /* 0x000ee80000300800 */
[----:B------:R-:W3:Y:S04]  /*18280*/  LDL.LU R43, [R1+0x530] ;  /* 0x00053000012b7983 */ /* 0x000ee80000300800 */
[----:B------:R-:W3:Y:S01]  /*18290*/  LDL.LU R42, [R1+0x534] ;  /* 0x00053400012a7983 */ /* 0x000ee20000300800 */
[C---:B------:R-:W-:Y:S01]  /*182a0*/  FMUL R34, R9.reuse, R34 ;  /* 0x0000002209227220 */ /* 0x040fe20000400000 */
[----:B------:R-:W-:-:S07]  /*182b0*/  FMUL R35, R9, R35 ;  /* 0x0000002309237220 */ /* 0x000fce0000400000 */
[----:B------:R-:W-:Y:S01]  /*182c0*/  HMMA.16816.F32 R32, R12, R94, R32 ;  /* 0x0000005e0c20723c */ /* 0x000fe20000001820 */
[C---:B------:R-:W-:Y:S01]  /*182d0*/  FMUL R28, R8.reuse, R40 ;  /* 0x00000028081c7220 */ /* 0x040fe20000400000 */
[----:B------:R-:W-:-:S15]  /*182e0*/  FMUL R29, R8, R39 ;  /* 0x00000027081d7220 */ /* 0x000fde0000400000 */
[----:B------:R-:W-:Y:S02]  /*182f0*/  NOP ;  /* 0x0000000000007918 */ /* 0x000fe40000000000 */
[----:B------:R1:W-:Y:S04]  /*18300*/  STL.64 [R1+0x4f0], R32 ;  /* 0x0004f02001007387 */ /* 0x0003e80000100a00 */
[----:B------:R1:W-:Y:S04]  /*18310*/  STL.64 [R1+0x4f8], R34 ;  /* 0x0004f82201007387 */ /* 0x0003e80000100a00 */
[----:B------:R-:W3:Y:S01]  /*18320*/  LDL.LU R41, [R1+0x538] ;  /* 0x0005380001297983 */ /* 0x000ee20000300800 */
[----:B------:R-:W-:-:S03]  /*18330*/  FMUL R30, R9, R38 ;  /* 0x00000026091e7220 */ /* 0x000fc60000400000 */
[----:B0-----:R-:W3:Y:S01]  /*18340*/  LDL.LU R16, [R1+0x53c] ;  /* 0x00053c0001107983 */ /* 0x001ee20000300800 */
[----:B------:R-:W-:Y:S01]  /*18350*/  FMUL R31, R9, R31 ;  /* 0x0000001f091f7220 */ /* 0x000fe20000400000 */
[C---:B-1----:R-:W-:Y:S01]  /*18360*/  FMUL R32, R8.reuse, R37 ;  /* 0x0000002508207220 */ /* 0x042fe20000400000 */
[----:B------:R-:W-:-:S05]  /*18370*/  FMUL R33, R8, R36 ;  /* 0x0000002408217220 */ /* 0x000fca0000400000 */
[----:B------:R-:W-:Y:S01]  /*18380*/  HMMA.16816.F32 R28, R12, R96, R28 ;  /* 0x000000600c1c723c */ /* 0x000fe2000000181c */
[C---:B------:R-:W-:Y:S01]  /*18390*/  FMUL R34, R9.reuse, R23 ;  /* 0x0000001709227220 */ /* 0x040fe20000400000 */
[----:B------:R-:W-:-:S07]  /*183a0*/  FMUL R35, R9, R22 ;  /* 0x0000001609237220 */ /* 0x000fce0000400000 */
[----:B------:R-:W-:Y:S10]  /*183b0*/  HMMA.16816.F32 R12, R12, R98, R32 ;  /* 0x000000620c0c723c */ /* 0x000ff40000001820 */
[----:B------:R2:W-:Y:S04]  /*183c0*/  STL.64 [R1+0x4e0], R28 ;  /* 0x0004e01c01007387 */ /* 0x0005e80000100a00 */
[----:B------:R0:W-:Y:S04]  /*183d0*/  STL.64 [R1+0x4e8], R30 ;  /* 0x0004e81e01007387 */ /* 0x0001e80000100a00 */
[----:B------:R-:W3:Y:S04]  /*183e0*/  LDL.LU R40, [R1+0x520] ;  /* 0x0005200001287983 */ /* 0x000ee80000300800 */
[----:B------:R-:W3:Y:S04]  /*183f0*/  LDL.LU R39, [R1+0x524] ;  /* 0x0005240001277983 */ /* 0x000ee80000300800 */
[----:B------:R-:W-:Y:S04]  /*18400*/  STL.64 [R1+0x4d0], R12 ;  /* 0x0004d00c01007387 */ /* 0x000fe80000100a00 */
[----:B------:R-:W-:Y:S04]  /*18410*/  STL.64 [R1+0x4d8], R14 ;  /* 0x0004d80e01007387 */ /* 0x000fe80000100a00 */
[----:B------:R-:W3:Y:S04]  /*18420*/  LDL.LU R22, [R1+0x528] ;  /* 0x0005280001167983 */ /* 0x000ee80000300800 */
[----:B------:R-:W3:Y:S04]  /*18430*/  LDL R113, [R1+0x184] ;  /* 0x0001840001717983 */ /* 0x000ee80000100800 */
[----:B------:R-:W3:Y:S04]  /*18440*/  LDL R114, [R1+0x180] ;  /* 0x0001800001727983 */ /* 0x000ee80000100800 */
[----:B------:R-:W3:Y:S04]  /*18450*/  LDL.LU R17, [R1+0x52c] ;  /* 0x00052c0001117983 */ /* 0x000ee80000300800 */
[----:B------:R-:W3:Y:S04]  /*18460*/  LDL.LU R38, [R1+0x510] ;  /* 0x0005100001267983 */ /* 0x000ee80000300800 */
[----:B------:R-:W3:Y:S04]  /*18470*/  LDL.LU R37, [R1+0x514] ;  /* 0x0005140001257983 */ /* 0x000ee80000300800 */
[----:B------:R-:W3:Y:S04]  /*18480*/  LDL.LU R36, [R1+0x518] ;  /* 0x0005180001247983 */ /* 0x000ee80000300800 */
[----:B------:R-:W3:Y:S01]  /*18490*/  LDL.LU R23, [R1+0x51c] ;  /* 0x00051c0001177983 */ /* 0x000ee20000300800 */
[----:B------:R-:W-:Y:S01]  /*184a0*/  FMUL R11, R11, 1.4426950216293334961 ;  /* 0x3fb8aa3b0b0b7820 */ /* 0x000fe20000400000 */
[----:B------:R-:W-:-:S02]  /*184b0*/  FMUL R10, R10, 1.4426950216293334961 ;  /* 0x3fb8aa3b0a0a7820 */ /* 0x000fc40000400000 */
[----:B------:R-:W1:Y:S01]  /*184c0*/  LDSM.16.M88.4 R12, [R5+UR6+0x45200] ;  /* 0x04520006050c783b */ /* 0x000e620008000200 */
[----:B------:R-:W2:Y:S08]  /*184d0*/  MUFU.EX2 R18, R11 ;  /* 0x0000000b00127308 */ /* 0x000eb00000000800 */
[----:B------:R-:W0:Y:S01]  /*184e0*/  MUFU.EX2 R19, R10 ;  /* 0x0000000a00137308 */ /* 0x000e220000000800 */
[C---:B--2---:R-:W-:Y:S01]  /*184f0*/  FMUL R28, R18.reuse, R47 ;  /* 0x0000002f121c7220 */ /* 0x044fe20000400000 */
[----:B------:R-:W-:Y:S01]  /*18500*/  FMUL R29, R18, R46 ;  /* 0x0000002e121d7220 */ /* 0x000fe20000400000 */
[C---:B0-----:R-:W-:Y:S01]  /*18510*/  FMUL R30, R19.reuse, R45 ;  /* 0x0000002d131e7220 */ /* 0x041fe20000400000 */
[----:B------:R-:W-:-:S07]  /*18520*/  FMUL R31, R19, R44 ;  /* 0x0000002c131f7220 */ /* 0x000fce0000400000 */
[----:B------:R-:W-:Y:S01]  /*18530*/  HMMA.16816.F32 R28, R24, R92, R28 ;  /* 0x0000005c181c723c */ /* 0x000fe2000000181c */
[----:B----4-:R-:W-:Y:S02]  /*18540*/  FADD R11, -R91, R122 ;  /* 0x0000007a5b0b7221 */ /* 0x010fe40000000100 */
[----:B------:R-:W2:Y:S04]  /*18550*/  LDL.LU R122, [R1+0x650] ;  /* 0x00065000017a7983 */ /* 0x000ea80000300800 */
[----:B------:R-:W4:Y:S04]  /*18560*/  LDL.LU R49, [R1+0x570] ;  /* 0x0005700001317983 */ /* 0x000f280000300800 */
[----:B------:R-:W2:Y:S01]  /*18570*/  LDL.LU R48, [R1+0x574] ;  /* 0x0005740001307983 */ /* 0x000ea20000300800 */
[C---:B---3--:R-:W-:Y:S01]  /*18580*/  FMUL R32, R18.reuse, R43 ;  /* 0x0000002b12207220 */ /* 0x048fe20000400000 */
[----:B------:R-:W-:-:S06]  /*18590*/  FMUL R33, R18, R42 ;  /* 0x0000002a12217220 */ /* 0x000fcc0000400000 */
[----:B------:R0:W-:Y:S01]  /*185a0*/  STL.64 [R1+0x540], R28 ;  /* 0x0005401c01007387 */ /* 0x0001e20000100a00 */
[----:B------:R-:W-:-:S03]  /*185b0*/  FADD R10, -R112, R123 ;  /* 0x0000007b700a7221 */ /* 0x000fc60000000100 */
[----:B------:R3:W-:Y:S04]  /*185c0*/  STL.64 [R1+0x548], R30 ;  /* 0x0005481e01007387 */ /* 0x0007e80000100a00 */
[----:B------:R-:W2:Y:S04]  /*185d0*/  LDL.LU R47, [R1+0x578] ;  /* 0x00057800012f7983 */ /* 0x000ea80000300800 */
[----:B------:R-:W2:Y:S04]  /*185e0*/  LDL.LU R45, [R1+0x57c] ;  /* 0x00057c00012d7983 */ /* 0x000ea80000300800 */
[----:B------:R-:W2:Y:S04]  /*185f0*/  LDL.LU R123, [R1+0x654] ;  /* 0x00065400017b7983 */ /* 0x000ea80000300800 */
[----:B------:R-:W2:Y:S04]  /*18600*/  LDL.LU R44, [R1+0x560] ;  /* 0x00056000012c7983 */ /* 0x000ea80000300800 */
[----:B------:R-:W2:Y:S01]  /*18610*/  LDL.LU R43, [R1+0x564] ;  /* 0x00056400012b7983 */ /* 0x000ea20000300800 */
[C---:B------:R-:W-:Y:S01]  /*18620*/  FMUL R34, R19.reuse, R41 ;  /* 0x0000002913227220 */ /* 0x040fe20000400000 */
[----:B------:R-:W-:-:S07]  /*18630*/  FMUL R35, R19, R16 ;  /* 0x0000001013237220 */ /* 0x000fce0000400000 */
[----:B------:R-:W-:-:S15]  /*18640*/  HMMA.16816.F32 R32, R24, R94, R32 ;  /* 0x0000005e1820723c */ /* 0x000fde0000001820 */
[----:B------:R-:W-:-:S04]  /*18650*/  NOP ;  /* 0x0000000000007918 */ /* 0x000fc80000000000 */
[----:B------:R0:W-:Y:S04]  /*18660*/  STL.64 [R1+0x530], R32 ;  /* 0x0005302001007387 */ /* 0x0001e80000100a00 */
[----:B------:R0:W-:Y:S02]  /*18670*/  STL.64 [R1+0x538], R34 ;  /* 0x0005382201007387 */ /* 0x0001e40000100a00 */
[C---:B0-----:R-:W-:Y:S01]  /*18680*/  FMUL R28, R18.reuse, R40 ;  /* 0x00000028121c7220 */ /* 0x041fe20000400000 */
[C---:B------:R-:W-:Y:S01]  /*18690*/  FMUL R29, R18.reuse, R39 ;  /* 0x00000027121d7220 */ /* 0x040fe20000400000 */
[C---:B---3--:R-:W-:Y:S02]  /*186a0*/  FMUL R30, R19.reuse, R22 ;  /* 0x00000016131e7220 */ /* 0x048fe40000400000 */
[----:B------:R-:W3:Y:S04]  /*186b0*/  LDL.LU R22, [R1+0x568] ;  /* 0x0005680001167983 */ /* 0x000ee80000300800 */
[----:B------:R-:W3:Y:S01]  /*186c0*/  LDL.LU R46, [R1+0x56c] ;  /* 0x00056c00012e7983 */ /* 0x000ee20000300800 */
[----:B------:R-:W-:Y:S01]  /*186d0*/  FMUL R31, R19, R17 ;  /* 0x00000011131f7220 */ /* 0x000fe20000400000 */
[C---:B------:R-:W-:Y:S01]  /*186e0*/  FMUL R32, R18.reuse, R38 ;  /* 0x0000002612207220 */ /* 0x040fe20000400000 */
[----:B------:R-:W-:-:S05]  /*186f0*/  FMUL R33, R18, R37 ;  /* 0x0000002512217220 */ /* 0x000fca0000400000 */
[----:B------:R-:W-:Y:S01]  /*18700*/  HMMA.16816.F32 R28, R24, R96, R28 ;  /* 0x00000060181c723c */ /* 0x000fe2000000181c */
[C---:B------:R-:W-:Y:S01]  /*18710*/  FMUL R34, R19.reuse, R36 ;  /* 0x0000002413227220 */ /* 0x040fe20000400000 */
[----:B------:R-:W-:-:S07]  /*18720*/  FMUL R35, R19, R23 ;  /* 0x0000001713237220 */ /* 0x000fce0000400000 */
[----:B------:R-:W-:Y:S10]  /*18730*/  HMMA.16816.F32 R24, R24, R98, R32 ;  /* 0x000000621818723c */ /* 0x000ff40000001820 */
        /* <DEDUP_REMOVED lines=16> */
[----:B------:R-:W3:Y:S01]  /*18840*/  LDSM.16.M88.4 R28, [R5+UR6+0x45400] ;  /* 0x04540006051c783b */ /* 0x000ee20008000200 */
[----:B------:R-:W4:Y:S08]  /*18850*/  MUFU.EX2 R16, R11 ;  /* 0x0000000b00107308 */ /* 0x000f300000000800 */
[----:B------:R-:W0:Y:S01]  /*18860*/  MUFU.EX2 R17, R10 ;  /* 0x0000000a00117308 */ /* 0x000e220000000800 */
[C---:B----4-:R-:W-:Y:S01]  /*18870*/  FMUL R24, R16.reuse, R49 ;  /* 0x0000003110187220 */ /* 0x050fe20000400000 */
[C---:B--2---:R-:W-:Y:S01]  /*18880*/  FMUL R25, R16.reuse, R48 ;  /* 0x0000003010197220 */ /* 0x044fe20000400000 */
[C---:B0-----:R-:W-:Y:S01]  /*18890*/  FMUL R26, R17.reuse, R47 ;  /* 0x0000002f111a7220 */ /* 0x041fe20000400000 */
[----:B------:R-:W-:Y:S01]  /*188a0*/  FMUL R27, R17, R45 ;  /* 0x0000002d111b7220 */ /* 0x000fe20000400000 */
[C---:B------:R-:W-:Y:S01]  /*188b0*/  FMUL R32, R16.reuse, R44 ;  /* 0x0000002c10207220 */ /* 0x040fe20000400000 */
[----:B------:R-:W-:-:S05]  /*188c0*/  FMUL R33, R16, R43 ;  /* 0x0000002b10217220 */ /* 0x000fca0000400000 */
[----:B-1----:R-:W-:Y:S01]  /*188d0*/  HMMA.16816.F32 R24, R12, R92, R24 ;  /* 0x0000005c0c18723c */ /* 0x002fe20000001818 */
[----:B------:R-:W-:Y:S02]  /*188e0*/  FADD R10, -R113, R122 ;  /* 0x0000007a710a7221 */ /* 0x000fe40000000100 */
[----:B------:R-:W2:Y:S04]  /*188f0*/  LDL.LU R122, [R1+0x658] ;  /* 0x00065800017a7983 */ /* 0x000ea80000300800 */
[----:B------:R-:W4:Y:S04]  /*18900*/  LDL.LU R45, [R1+0x580] ;  /* 0x00058000012d7983 */ /* 0x000f280000300800 */
[----:B------:R-:W2:Y:S01]  /*18910*/  LDL.LU R44, [R1+0x584] ;  /* 0x00058400012c7983 */ /* 0x000ea20000300800 */
[----:B------:R-:W-:-:S07]  /*18920*/  FADD R11, -R114, R123 ;  /* 0x0000007b720b7221 */ /* 0x000fce0000000100 */
[----:B------:R0:W-:Y:S04]  /*18930*/  STL.64 [R1+0x570], R24 ;  /* 0x0005701801007387 */ /* 0x0001e80000100a00 */
[----:B------:R1:W-:Y:S04]  /*18940*/  STL.64 [R1+0x578], R26 ;  /* 0x0005781a01007387 */ /* 0x0003e80000100a00 */
[----:B------:R-:W2:Y:S01]  /*18950*/  LDL.LU R43, [R1+0x588] ;  /* 0x00058800012b7983 */ /* 0x000ea20000300800 */
[----:B---3--:R-:W-:-:S03]  /*18960*/  FMUL R34, R17, R22 ;  /* 0x0000001611227220 */ /* 0x008fc60000400000 */
[----:B------:R-:W3:Y:S01]  /*18970*/  LDL.LU R22, [R1+0x58c] ;  /* 0x00058c0001167983 */ /* 0x000ee20000300800 */
[----:B------:R-:W-:-:S03]  /*18980*/  FMUL R35, R17, R46 ;  /* 0x0000002e11237220 */ /* 0x000fc60000400000 */
[----:B------:R-:W3:Y:S04]  /*18990*/  LDL.LU R123, [R1+0x65c] ;  /* 0x00065c00017b7983 */ /* 0x000ee80000300800 */
[----:B------:R-:W-:Y:S01]  /*189a0*/  HMMA.16816.F32 R32, R12, R94, R32 ;  /* 0x0000005e0c20723c */ /* 0x000fe20000001820 */
[C---:B0-----:R-:W-:Y:S01]  /*189b0*/  FMUL R24, R16.reuse, R38 ;  /* 0x0000002610187220 */ /* 0x041fe20000400000 */
[----:B------:R-:W-:Y:S01]  /*189c0*/  FMUL R25, R16, R37 ;  /* 0x0000002510197220 */ /* 0x000fe20000400000 */
[C---:B-1----:R-:W-:Y:S02]  /*189d0*/  FMUL R26, R17.reuse, R36 ;  /* 0x00000024111a7220 */ /* 0x042fe40000400000 */
[----:B------:R-:W3:Y:S04]  /*189e0*/  LDL.LU R36, [R1+0x470] ;  /* 0x0004700001247983 */ /* 0x000ee80000300800 */
[----:B------:R-:W3:Y:S10]  /*189f0*/  LDL.LU R37, [R1+0x474] ;  /* 0x0004740001257983 */ /* 0x000ef40000300800 */
[----:B------:R0:W-:Y:S01]  /*18a00*/  STL.64 [R1+0x560], R32 ;  /* 0x0005602001007387 */ /* 0x0001e20000100a00 */
[----:B------:R-:W-:-:S03]  /*18a10*/  FMUL R27, R17, R42 ;  /* 0x0000002a111b7220 */ /* 0x000fc60000400000 */
[----:B------:R1:W-:Y:S04]  /*18a20*/  STL.64 [R1+0x568], R34 ;  /* 0x0005682201007387 */ /* 0x0003e80000100a00 */
[----:B------:R-:W3:Y:S01]  /*18a30*/  LDL.LU R38, [R1+0x478] ;  /* 0x0004780001267983 */ /* 0x000ee20000300800 */
[C---:B------:R-:W-:Y:S01]  /*18a40*/  HMMA.16816.F32 R24, R12.reuse, R96, R24 ;  /* 0x000000600c18723c */ /* 0x040fe20000001818 */
[C---:B0-----:R-:W-:Y:S01]  /*18a50*/  FMUL R32, R16.reuse, R41 ;  /* 0x0000002910207220 */ /* 0x041fe20000400000 */
[----:B------:R-:W-:Y:S01]  /*18a60*/  FMUL R33, R16, R40 ;  /* 0x0000002810217220 */ /* 0x000fe20000400000 */
[C---:B-1----:R-:W-:Y:S01]  /*18a70*/  FMUL R34, R17.reuse, R39 ;  /* 0x0000002711227220 */ /* 0x042fe20000400000 */
[----:B------:R-:W-:Y:S01]  /*18a80*/  FMUL R35, R17, R23 ;  /* 0x0000001711237220 */ /* 0x000fe20000400000 */
[----:B------:R-:W3:Y:S06]  /*18a90*/  LDL.LU R39, [R1+0x47c] ;  /* 0x00047c0001277983 */ /* 0x000eec0000300800 */
        /* <DEDUP_REMOVED lines=16> */
[----:B------:R-:W-:Y:S01]  /*18ba0*/  FMUL R11, R11, 1.4426950216293334961 ;  /* 0x3fb8aa3b0b0b7820 */ /* 0x000fe20000400000 */
[----:B--2---:R-:W-:Y:S01]  /*18bb0*/  FADD R23, -R115, R122 ;  /* 0x0000007a73177221 */ /* 0x004fe20000000100 */
[----:B------:R-:W1:Y:S03]  /*18bc0*/  LDSM.16.M88.4 R24, [R5+UR6+0x45600] ;  /* 0x045600060518783b */ /* 0x000e660008000200 */
[----:B------:R-:W4:Y:S01]  /*18bd0*/  MUFU.EX2 R10, R10 ;  /* 0x0000000a000a7308 */ /* 0x000f220000000800 */
[----:B------:R-:W2:Y:S04]  /*18be0*/  LDL.LU R122, [R1+0x660] ;  /* 0x00066000017a7983 */ /* 0x000ea80000300800 */
[----:B------:R-:W2:Y:S03]  /*18bf0*/  LDL.LU R46, [R1+0x440] ;  /* 0x00044000012e7983 */ /* 0x000ea60000300800 */
[----:B------:R-:W0:Y:S01]  /*18c00*/  MUFU.EX2 R11, R11 ;  /* 0x0000000b000b7308 */ /* 0x000e220000000800 */
[C---:B----4-:R-:W-:Y:S01]  /*18c10*/  FMUL R12, R10.reuse, R45 ;  /* 0x0000002d0a0c7220 */ /* 0x050fe20000400000 */
[----:B------:R-:W-:Y:S01]  /*18c20*/  FMUL R13, R10, R44 ;  /* 0x0000002c0a0d7220 */ /* 0x000fe20000400000 */
[----:B------:R-:W4:Y:S04]  /*18c30*/  LDL.LU R45, [R1+0x444] ;  /* 0x00044400012d7983 */ /* 0x000f280000300800 */
[----:B------:R-:W2:Y:S01]  /*18c40*/  LDL.LU R44, [R1+0x448] ;  /* 0x00044800012c7983 */ /* 0x000ea20000300800 */
[----:B0-----:R-:W-:-:S03]  /*18c50*/  FMUL R14, R11, R43 ;  /* 0x0000002b0b0e7220 */ /* 0x001fc60000400000 */
[----:B------:R-:W2:Y:S01]  /*18c60*/  LDL.LU R43, [R1+0x44c] ;  /* 0x00044c00012b7983 */ /* 0x000ea20000300800 */
[----:B---3--:R-:W-:-:S07]  /*18c70*/  FMUL R15, R11, R22 ;  /* 0x000000160b0f7220 */ /* 0x008fce0000400000 */
[----:B------:R-:W-:Y:S01]  /*18c80*/  HMMA.16816.F32 R52, R28, R92, R12 ;  /* 0x0000005c1c34723c */ /* 0x000fe2000000180c */
[----:B------:R-:W-:Y:S02]  /*18c90*/  FADD R22, -R116, R123 ;  /* 0x0000007b74167221 */ /* 0x000fe40000000100 */
[----:B------:R-:W3:-:S15]  /*18ca0*/  LDL.LU R123, [R1+0x664] ;  /* 0x00066400017b7983 */ /* 0x000ede0000300800 */
[----:B------:R-:W-:Y:S01]  /*18cb0*/  NOP ;  /* 0x0000000000007918 */ /* 0x000fe20000000000 */
[----:B------:R-:W-:Y:S04]  /*18cc0*/  STL.64 [R1+0x580], R52 ;  /* 0x0005803401007387 */ /* 0x000fe80000100a00 */
[----:B------:R-:W-:Y:S01]  /*18cd0*/  STL.64 [R1+0x588], R54 ;  /* 0x0005883601007387 */ /* 0x000fe20000100a00 */
[----:B------:R-:W-:-:S03]  /*18ce0*/  FMUL R33, R10, R49 ;  /* 0x000000310a217220 */ /* 0x000fc60000400000 */
[----:B------:R-:W3:Y:S01]  /*18cf0*/  LDL.LU R49, [R1+0x430] ;  /* 0x0004300001317983 */ /* 0x000ee20000300800 */
[----:B------:R-:W-:-:S03]  /*18d00*/  FMUL R34, R11, R42 ;  /* 0x0000002a0b227220 */ /* 0x000fc60000400000 */
[----:B------:R-:W3:Y:S01]  /*18d10*/  LDL.LU R42, [R1+0x434] ;  /* 0x00043400012a7983 */ /* 0x000ee20000300800 */
[C---:B------:R-:W-:Y:S01]  /*18d20*/  FMUL R36, R10.reuse, R36 ;  /* 0x000000240a247220 */ /* 0x040fe20000400000 */
[C---:B------:R-:W-:Y:S01]  /*18d30*/  FMUL R37, R10.reuse, R37 ;  /* 0x000000250a257220 */ /* 0x040fe20000400000 */
[C---:B------:R-:W-:Y:S01]  /*18d40*/  FMUL R38, R11.reuse, R38 ;  /* 0x000000260b267220 */ /* 0x040fe20000400000 */
[C---:B------:R-:W-:Y:S01]  /*18d50*/  FMUL R39, R11.reuse, R39 ;  /* 0x000000270b277220 */ /* 0x040fe20000400000 */
[----:B------:R-:W-:Y:S01]  /*18d60*/  FMUL R32, R10, R50 ;  /* 0x000000320a207220 */ /* 0x000fe20000400000 */
[----:B------:R-:W-:-:S05]  /*18d70*/  FMUL R35, R11, R35 ;  /* 0x000000230b237220 */ /* 0x000fca0000400000 */
[C---:B------:R-:W-:Y:S08]  /*18d80*/  HMMA.16816.F32 R36, R28.reuse, R94, R36 ;  /* 0x0000005e1c24723c */ /* 0x040ff00000001824 */
[----:B------:R-:W-:Y:S01]  /*18d90*/  HMMA.16816.F32 R32, R28, R96, R32 ;  /* 0x000000601c20723c */ /* 0x000fe20000001820 */
[----:B------:R-:W-:-:S04]  /*18da0*/  FMUL R23, R23, 1.4426950216293334961 ;  /* 0x3fb8aa3b17177820 */ /* 0x000fc80000400000 */
[----:B------:R0:W2:Y:S06]  /*18db0*/  MUFU.EX2 R14, R23 ;  /* 0x00000017000e7308 */ /* 0x0000ac0000000800 */
[----:B------:R1:W-:Y:S04]  /*18dc0*/  STL.64 [R1+0x470], R36 ;  /* 0x0004702401007387 */ /* 0x0003e80000100a00 */
[----:B------:R1:W-:Y:S04]  /*18dd0*/  STL.64 [R1+0x478], R38 ;  /* 0x0004782601007387 */ /* 0x0003e80000100a00 */
[----:B0-----:R-:W3:Y:S01]  /*18de0*/  LDL.LU R23, [R1+0x438] ;  /* 0x0004380001177983 */ /* 0x001ee20000300800 */
[C---:B-1----:R-:W-:Y:S01]  /*18df0*/  FMUL R36, R10.reuse, R48 ;  /* 0x000000300a247220 */ /* 0x042fe20000400000 */
[----:B------:R-:W-:Y:S01]  /*18e00*/  FMUL R37, R10, R47 ;  /* 0x0000002f0a257220 */ /* 0x000fe20000400000 */
[C---:B------:R-:W-:Y:S01]  /*18e10*/  FMUL R38, R11.reuse, R41 ;  /* 0x000000290b267220 */ /* 0x040fe20000400000 */
[----:B------:R-:W-:Y:S01]  /*18e20*/  FMUL R39, R11, R40 ;  /* 0x000000280b277220 */ /* 0x000fe20000400000 */
[----:B------:R2:W-:Y:S01]  /*18e30*/  STL.64 [R1+0x460], R32 ;  /* 0x0004602001007387 */ /* 0x0005e20000100a00 */
[----:B------:R-:W-:-:S03]  /*18e40*/  FMUL R15, R22, 1.4426950216293334961 ;  /* 0x3fb8aa3b160f7820 */ /* 0x000fc60000400000 */
[----:B------:R0:W-:Y:S02]  /*18e50*/  STL.64 [R1+0x468], R34 ;  /* 0x0004682201007387 */ /* 0x0001e40000100a00 */
[----:B------:R-:W-:Y:S02]  /*18e60*/  HMMA.16816.F32 R28, R28, R98, R36 ;  /* 0x000000621c1c723c */ /* 0x000fe40000001824 */
[----:B------:R-:W3:Y:S01]  /*18e70*/  LDL.LU R48, [R1+0x43c] ;  /* 0x00043c0001307983 */ /* 0x000ee20000300800 */
[----:B------:R-:W0:Y:S03]  /*18e80*/  MUFU.EX2 R15, R15 ;  /* 0x0000000f000f7308 */ /* 0x000e260000000800 */
[----:B------:R-:W3:Y:S01]  /*18e90*/  LDL R119, [R1+0x114] ;  /* 0x0001140001777983 */ /* 0x000ee20000100800 */
[C---:B--2---:R-:W-:Y:S01]  /*18ea0*/  FMUL R32, R14.reuse, R46 ;  /* 0x0000002e0e207220 */ /* 0x044fe20000400000 */
[----:B----4-:R-:W-:-:S11]  /*18eb0*/  FMUL R33, R14, R45 ;  /* 0x0000002d0e217220 */ /* 0x010fd60000400000 */
[----:B------:R-:W-:Y:S04]  /*18ec0*/  STL.64 [R1+0x450], R28 ;  /* 0x0004501c01007387 */ /* 0x000fe80000100a00 */
[----:B------:R-:W-:Y:S04]  /*18ed0*/  STL.64 [R1+0x458], R30 ;  /* 0x0004581e01007387 */ /* 0x000fe80000100a00 */
[----:B------:R-:W2:Y:S04]  /*18ee0*/  LDL R120, [R1+0x10c] ;  /* 0x00010c0001787983 */ /* 0x000ea80000100800 */
[----:B------:R-:W4:Y:S01]  /*18ef0*/  LDL.LU R47, [R1+0x420] ;  /* 0x00042000012f7983 */ /* 0x000f220000300800 */
[----:B0-----:R-:W-:-:S03]  /*18f00*/  FMUL R34, R15, R44 ;  /* 0x0000002c0f227220 */ /* 0x001fc60000400000 */
[----:B------:R-:W2:Y:S01]  /*18f10*/  LDL.LU R41, [R1+0x424] ;  /* 0x0004240001297983 */ /* 0x000ea20000300800 */
[----:B------:R-:W-:-:S03]  /*18f20*/  FMUL R35, R15, R43 ;  /* 0x0000002b0f237220 */ /* 0x000fc60000400000 */
[----:B------:R-:W2:Y:S04]  /*18f30*/  LDL.LU R40, [R1+0x428] ;  /* 0x0004280001287983 */ /* 0x000ea80000300800 */
[----:B------:R-:W2:Y:S04]  /*18f40*/  LDL.LU R46, [R1+0x42c] ;  /* 0x00042c00012e7983 */ /* 0x000ea80000300800 */
[----:B------:R-:W2:Y:S04]  /*18f50*/  LDL.LU R45, [R1+0x410] ;  /* 0x00041000012d7983 */ /* 0x000ea80000300800 */
[----:B------:R-:W2:Y:S04]  /*18f60*/  LDL.LU R44, [R1+0x414] ;  /* 0x00041400012c7983 */ /* 0x000ea80000300800 */
[----:B------:R-:W2:Y:S04]  /*18f70*/  LDL.LU R43, [R1+0x418] ;  /* 0x00041800012b7983 */ /* 0x000ea80000300800 */
[----:B------:R-:W2:Y:S01]  /*18f80*/  LDL.LU R22, [R1+0x41c] ;  /* 0x00041c0001167983 */ /* 0x000ea20000300800 */
[----:B------:R-:W-:Y:S03]  /*18f90*/  HMMA.16816.F32 R32, R24, R92, R32 ;  /* 0x0000005c1820723c */ /* 0x000fe60000001820 */
[----:B------:R-:W2:Y:S04]  /*18fa0*/  LDL.LU R100, [R1+0x668] ;  /* 0x0006680001647983 */ /* 0x000ea80000300800 */
[----:B------:R-:W2:Y:S04]  /*18fb0*/  LDL.LU R53, [R1+0x400] ;  /* 0x0004000001357983 */ /* 0x000ea80000300800 */
[----:B------:R-:W2:Y:S01]  /*18fc0*/  LDL.LU R52, [R1+0x404] ;  /* 0x0004040001347983 */ /* 0x000ea20000300800 */
[----:B------:R-:W-:-:S03]  /*18fd0*/  FADD R12, -R117, R122 ;  /* 0x0000007a750c7221 */ /* 0x000fc60000000100 */
[----:B------:R-:W0:Y:S04]  /*18fe0*/  LDSM.16.M88.4 R28, [R5+UR6+0x45800] ;  /* 0x04580006051c783b */ /* 0x000e280008000200 */
[----:B------:R4:W-:Y:S04]  /*18ff0*/  STL.64 [R1+0x440], R32 ;  /* 0x0004402001007387 */ /* 0x0009e80000100a00 */
[----:B------:R1:W-:Y:S01]  /*19000*/  STL.64 [R1+0x448], R34 ;  /* 0x0004482201007387 */ /* 0x0003e20000100a00 */
[----:B---3--:R-:W-:-:S03]  /*19010*/  FMUL R37, R14, R42 ;  /* 0x0000002a0e257220 */ /* 0x008fc60000400000 */
[----:B------:R-:W3:Y:S01]  /*19020*/  LDL.LU R42, [R1+0x408] ;  /* 0x00040800012a7983 */ /* 0x000ee20000300800 */
[----:B------:R-:W-:Y:S01]  /*19030*/  FMUL R36, R14, R49 ;  /* 0x000000310e247220 */ /* 0x000fe20000400000 */
[----:B------:R-:W-:Y:S01]  /*19040*/  FADD R13, -R118, R123 ;  /* 0x0000007b760d7221 */ /* 0x000fe20000000100 */
[C---:B------:R-:W-:Y:S02]  /*19050*/  FMUL R38, R15.reuse, R23 ;  /* 0x000000170f267220 */ /* 0x040fe40000400000 */
[----:B------:R-:W3:Y:S04]  /*19060*/  LDL.LU R23, [R1+0x40c] ;  /* 0x00040c0001177983 */ /* 0x000ee80000300800 */
[----:B------:R-:W3:Y:S04]  /*19070*/  LDL.LU R123, [R1+0x66c] ;  /* 0x00066c00017b7983 */ /* 0x000ee80000300800 */
[----:B------:R-:W3:Y:S04]  /*19080*/  LDL.LU R51, [R1+0x3f0] ;  /* 0x0003f00001337983 */ /* 0x000ee80000300800 */
[----:B------:R-:W3:Y:S01]  /*19090*/  LDL.LU R50, [R1+0x3f4] ;  /* 0x0003f40001327983 */ /* 0x000ee20000300800 */
[----:B------:R-:W-:-:S03]  /*190a0*/  FMUL R39, R15, R48 ;  /* 0x000000300f277220 */ /* 0x000fc60000400000 */
[----:B------:R-:W3:Y:S04]  /*190b0*/  LDL.LU R49, [R1+0x3f8] ;  /* 0x0003f80001317983 */ /* 0x000ee80000300800 */
[----:B------:R-:W3:Y:S01]  /*190c0*/  LDL.LU R48, [R1+0x3fc] ;  /* 0x0003fc0001307983 */ /* 0x000ee20000300800 */
[----:B------:R-:W-:Y:S01]  /*190d0*/  HMMA.16816.F32 R36, R24, R94, R36 ;  /* 0x0000005e1824723c */ /* 0x000fe20000001824 */
[----:B------:R-:W-:Y:S01]  /*190e0*/  FMUL R13, R13, 1.4426950216293334961 ;  /* 0x3fb8aa3b0d0d7820 */ /* 0x000fe20000400000 */
[C---:B----4-:R-:W-:Y:S02]  /*190f0*/  FMUL R32, R14.reuse, R47 ;  /* 0x0000002f0e207220 */ /* 0x050fe40000400000 */
[----:B------:R-:W4:Y:S01]  /*19100*/  LDL.LU R47, [R1+0x3e0] ;  /* 0x0003e000012f7983 */ /* 0x000f220000300800 */
[----:B--2---:R-:W-:-:S14]  /*19110*/  FMUL R33, R14, R41 ;  /* 0x000000290e217220 */ /* 0x004fdc0000400000 */
[----:B------:R2:W-:Y:S01]  /*19120*/  STL.64 [R1+0x430], R36 ;  /* 0x0004302401007387 */ /* 0x0005e20000100a00 */
[----:B-1----:R-:W-:-:S03]  /*19130*/  FMUL R34, R15, R40 ;  /* 0x000000280f227220 */ /* 0x002fc60000400000 */
[----:B------:R1:W-:Y:S01]  /*19140*/  STL.64 [R1+0x438], R38 ;  /* 0x0004382601007387 */ /* 0x0003e20000100a00 */
[C---:B------:R-:W-:Y:S01]  /*19150*/  FMUL R35, R15.reuse, R46 ;  /* 0x0000002e0f237220 */ /* 0x040fe20000400000 */
[----:B------:R-:W3:Y:S02]  /*19160*/  MUFU.EX2 R13, R13 ;  /* 0x0000000d000d7308 */ /* 0x000ee40000000800 */
[----:B------:R-:W4:Y:S01]  /*19170*/  LDL.LU R41, [R1+0x3e4] ;  /* 0x0003e40001297983 */ /* 0x000f220000300800 */
[C---:B--2---:R-:W-:Y:S01]  /*19180*/  FMUL R36, R14.reuse, R45 ;  /* 0x0000002d0e247220 */ /* 0x044fe20000400000 */
[----:B------:R-:W-:Y:S01]  /*19190*/  FMUL R37, R14, R44 ;  /* 0x0000002c0e257220 */ /* 0x000fe20000400000 */
[C---:B-1----:R-:W-:Y:S01]  /*191a0*/  FMUL R38, R15.reuse, R43 ;  /* 0x0000002b0f267220 */ /* 0x042fe20000400000 */
[----:B------:R-:W-:Y:S01]  /*191b0*/  FMUL R39, R15, R22 ;  /* 0x000000160f277220 */ /* 0x000fe20000400000 */
[C---:B------:R-:W-:Y:S01]  /*191c0*/  HMMA.16816.F32 R32, R24.reuse, R96, R32 ;  /* 0x000000601820723c */ /* 0x040fe20000001820 */
[----:B------:R-:W2:Y:S04]  /*191d0*/  LDL.LU R40, [R1+0x3e8] ;  /* 0x0003e80001287983 */ /* 0x000ea80000300800 */
[----:B------:R-:W2:Y:S03]  /*191e0*/  LDL R121, [R1+0x104] ;  /* 0x0001040001797983 */ /* 0x000ea60000100800 */
[----:B------:R-:W-:Y:S11]  /*191f0*/  HMMA.16816.F32 R24, R24, R98, R36 ;  /* 0x000000621818723c */ /* 0x000ff60000001824 */
[----:B------:R1:W-:Y:S04]  /*19200*/  STL.64 [R1+0x420], R32 ;  /* 0x0004202001007387 */ /* 0x0003e80000100a00 */
[----:B------:R0:W-:Y:S04]  /*19210*/  STL.64 [R1+0x428], R34 ;  /* 0x0004282201007387 */ /* 0x0001e80000100a00 */
[----:B------:R-:W2:Y:S04]  /*19220*/  LDL R122, [R1+0x100] ;  /* 0x00010000017a7983 */ /* 0x000ea80000100800 */
[----:B------:R-:W-:Y:S04]  /*19230*/  STL.64 [R1+0x410], R24 ;  /* 0x0004101801007387 */ /* 0x000fe80000100a00 */
[----:B------:R-:W-:Y:S04]  /*19240*/  STL.64 [R1+0x418], R26 ;  /* 0x0004181a01007387 */ /* 0x000fe80000100a00 */
[----:B------:R-:W2:Y:S04]  /*19250*/  LDL.LU R46, [R1+0x3ec] ;  /* 0x0003ec00012e7983 */ /* 0x000ea80000300800 */
[----:B------:R-:W2:Y:S04]  /*19260*/  LDL.LU R45, [R1+0x3d0] ;  /* 0x0003d000012d7983 */ /* 0x000ea80000300800 */
[----:B------:R-:W2:Y:S04]  /*19270*/  LDL.LU R44, [R1+0x3d4] ;  /* 0x0003d400012c7983 */ /* 0x000ea80000300800 */
[----:B------:R-:W2:Y:S01]  /*19280*/  LDL.LU R43, [R1+0x3d8] ;  /* 0x0003d800012b7983 */ /* 0x000ea20000300800 */
[----:B------:R-:W-:Y:S01]  /*19290*/  FMUL R12, R12, 1.4426950216293334961 ;  /* 0x3fb8aa3b0c0c7820 */ /* 0x000fe20000400000 */
[----:B------:R-:W-:-:S02]  /*192a0*/  FADD R22, -R119, R100 ;  /* 0x0000006477167221 */ /* 0x000fc40000000100 */
[----:B------:R-:W0:Y:S01]  /*192b0*/  LDSM.16.M88.4 R24, [R5+UR6+0x45a00] ;  /* 0x045a00060518783b */ /* 0x000e220008000200 */
[----:B---3--:R-:W-:-:S03]  /*192c0*/  FMUL R38, R13, R42 ;  /* 0x0000002a0d267220 */ /* 0x008fc60000400000 */
[----:B------:R-:W3:Y:S01]  /*192d0*/  LDL.LU R42, [R1+0x3dc] ;  /* 0x0003dc00012a7983 */ /* 0x000ee20000300800 */
[----:B------:R-:W0:Y:S03]  /*192e0*/  MUFU.EX2 R12, R12 ;  /* 0x0000000c000c7308 */ /* 0x000e260000000800 */
[----:B------:R-:W3:Y:S01]  /*192f0*/  LDL.LU R100, [R1+0x670] ;  /* 0x0006700001647983 */ /* 0x000ee20000300800 */
[C---:B0-----:R-:W-:Y:S01]  /*19300*/  FMUL R36, R12.reuse, R53 ;  /* 0x000000350c247220 */ /* 0x041fe20000400000 */
[C---:B------:R-:W-:Y:S01]  /*19310*/  FMUL R37, R12.reuse, R52 ;  /* 0x000000340c257220 */ /* 0x040fe20000400000 */
[----:B------:R-:W-:Y:S01]  /*19320*/  FMUL R39, R13, R23 ;  /* 0x000000170d277220 */ /* 0x000fe20000400000 */
[----:B-1----:R-:W-:-:S06]  /*19330*/  FMUL R32, R12, R51 ;  /* 0x000000330c207220 */ /* 0x002fcc0000400000 */
[----:B------:R-:W-:Y:S01]  /*19340*/  HMMA.16816.F32 R36, R28, R92, R36 ;  /* 0x0000005c1c24723c */ /* 0x000fe20000001824 */
[----:B------:R-:W-:Y:S01]  /*19350*/  FMUL R33, R12, R50 ;  /* 0x000000320c217220 */ /* 0x000fe20000400000 */
[C---:B------:R-:W-:Y:S01]  /*19360*/  FMUL R34, R13.reuse, R49 ;  /* 0x000000310d227220 */ /* 0x040fe20000400000 */
[----:B------:R-:W-:-:S07]  /*19370*/  FMUL R35, R13, R48 ;  /* 0x000000300d237220 */ /* 0x000fce0000400000 */
[----:B------:R-:W-:Y:S09]  /*19380*/  HMMA.16816.F32 R32, R28, R94, R32 ;  /* 0x0000005e1c20723c */ /* 0x000ff20000001820 */
[----:B------:R4:W-:Y:S04]  /*19390*/  STL.64 [R1+0x400], R36 ;  /* 0x0004002401007387 */ /* 0x0009e80000100a00 */
[----:B------:R2:W-:Y:S04]  /*193a0*/  STL.64 [R1+0x408], R38 ;  /* 0x0004082601007387 */ /* 0x0005e80000100a00 */
[----:B------:R-:W3:Y:S04]  /*193b0*/  LDL.LU R59, [R1+0x3c0] ;  /* 0x0003c000013b7983 */ /* 0x000ee80000300800 */
[----:B------:R-:W3:Y:S04]  /*193c0*/  LDL.LU R58, [R1+0x3c4] ;  /* 0x0003c400013a7983 */ /* 0x000ee80000300800 */
[----:B------:R0:W-:Y:S01]  /*193d0*/  STL.64 [R1+0x3f0], R32 ;  /* 0x0003f02001007387 */ /* 0x0001e20000100a00 */
[----:B----4-:R-:W-:-:S03]  /*193e0*/  FMUL R36, R12, R47 ;  /* 0x0000002f0c247220 */ /* 0x010fc60000400000 */
[----:B------:R1:W-:Y:S01]  /*193f0*/  STL.64 [R1+0x3f8], R34 ;  /* 0x0003f82201007387 */ /* 0x0003e20000100a00 */
[----:B------:R-:W-:-:S03]  /*19400*/  FMUL R37, R12, R41 ;  /* 0x000000290c257220 */ /* 0x000fc60000400000 */
[----:B------:R-:W4:Y:S01]  /*19410*/  LDL.LU R41, [R1+0x3c8] ;  /* 0x0003c80001297983 */ /* 0x000f220000300800 */
[----:B--2---:R-:W-:-:S03]  /*19420*/  FMUL R38, R13, R40 ;  /* 0x000000280d267220 */ /* 0x004fc60000400000 */
[----:B------:R-:W2:Y:S04]  /*19430*/  LDL.LU R40, [R1+0x3cc] ;  /* 0x0003cc0001287983 */ /* 0x000ea80000300800 */
[----:B------:R-:W2:Y:S04]  /*19440*/  LDL.LU R106, [R1+0x674] ;  /* 0x00067400016a7983 */ /* 0x000ea80000300800 */
[----:B------:R-:W2:Y:S04]  /*19450*/  LDL.LU R57, [R1+0x3b0] ;  /* 0x0003b00001397983 */ /* 0x000ea80000300800 */
[----:B------:R-:W2:Y:S04]  /*19460*/  LDL.LU R56, [R1+0x3b4] ;  /* 0x0003b40001387983 */ /* 0x000ea80000300800 */
[----:B------:R-:W2:Y:S04]  /*19470*/  LDL.LU R55, [R1+0x3b8] ;  /* 0x0003b80001377983 */ /* 0x000ea80000300800 */
[----:B------:R-:W2:Y:S01]  /*19480*/  LDL.LU R54, [R1+0x3bc] ;  /* 0x0003bc0001367983 */ /* 0x000ea20000300800 */
[----:B------:R-:W-:Y:S01]  /*19490*/  FMUL R39, R13, R46 ;  /* 0x0000002e0d277220 */ /* 0x000fe20000400000 */
[----:B0-----:R-:W-:-:S06]  /*194a0*/  FMUL R32, R12, R45 ;  /* 0x0000002d0c207220 */ /* 0x001fcc0000400000 */
[----:B------:R-:W-:Y:S01]  /*194b0*/  HMMA.16816.F32 R36, R28, R96, R36 ;  /* 0x000000601c24723c */ /* 0x000fe20000001824 */
[----:B------:R-:W-:Y:S01]  /*194c0*/  FMUL R33, R12, R44 ;  /* 0x0000002c0c217220 */ /* 0x000fe20000400000 */
[C---:B-1----:R-:W-:Y:S01]  /*194d0*/  FMUL R34, R13.reuse, R43 ;  /* 0x0000002b0d227220 */ /* 0x042fe20000400000 */
[----:B------:R-:W-:Y:S02]  /*194e0*/  FADD R23, -R120, R123 ;  /* 0x0000007b78177221 */ /* 0x000fe40000000100 */
[----:B------:R-:W2:Y:S04]  /*194f0*/  LDL R123, [R1+0xf8] ;  /* 0x0000f800017b7983 */ /* 0x000ea80000100800 */
[----:B------:R-:W2:Y:S04]  /*19500*/  LDL.LU R53, [R1+0x3a0] ;  /* 0x0003a00001357983 */ /* 0x000ea80000300800 */
[----:B------:R-:W2:Y:S06]  /*19510*/  LDL.LU R52, [R1+0x3a4] ;  /* 0x0003a40001347983 */ /* 0x000eac0000300800 */
[----:B------:R-:W-:Y:S04]  /*19520*/  STL.64 [R1+0x3e0], R36 ;  /* 0x0003e02401007387 */ /* 0x000fe80000100a00 */
[----:B------:R-:W-:Y:S04]  /*19530*/  STL.64 [R1+0x3e8], R38 ;  /* 0x0003e82601007387 */ /* 0x000fe80000100a00 */
[----:B------:R-:W2:Y:S04]  /*19540*/  LDL.LU R51, [R1+0x3a8] ;  /* 0x0003a80001337983 */ /* 0x000ea80000300800 */
[----:B------:R-:W2:Y:S04]  /*19550*/  LDL.LU R50, [R1+0x3ac] ;  /* 0x0003ac0001327983 */ /* 0x000ea80000300800 */
[----:B------:R-:W2:Y:S04]  /*19560*/  LDL.LU R49, [R1+0x390] ;  /* 0x0003900001317983 */ /* 0x000ea80000300800 */
[----:B------:R-:W2:Y:S01]  /*19570*/  LDL.LU R48, [R1+0x394] ;  /* 0x0003940001307983 */ /* 0x000ea20000300800 */
[----:B---3--:R-:W-:-:S07]  /*19580*/  FMUL R35, R13, R42 ;  /* 0x0000002a0d237220 */ /* 0x008fce0000400000 */
[----:B------:R-:W-:-:S15]  /*19590*/  HMMA.16816.F32 R28, R28, R98, R32 ;  /* 0x000000621c1c723c */ /* 0x000fde0000001820 */
[----:B------:R-:W-:-:S04]  /*195a0*/  NOP ;  /* 0x0000000000007918 */ /* 0x000fc80000000000 */
[----:B------:R0:W-:Y:S04]  /*195b0*/  STL.64 [R1+0x3d0], R28 ;  /* 0x0003d01c01007387 */ /* 0x0001e80000100a00 */
[----:B------:R-:W-:Y:S04]  /*195c0*/  STL.64 [R1+0x3d8], R30 ;  /* 0x0003d81e01007387 */ /* 0x000fe80000100a00 */
[----:B------:R-:W3:Y:S04]  /*195d0*/  LDL.LU R47, [R1+0x398] ;  /* 0x00039800012f7983 */ /* 0x000ee80000300800 */
[----:B------:R-:W3:Y:S04]  /*195e0*/  LDL.LU R46, [R1+0x39c] ;  /* 0x00039c00012e7983 */ /* 0x000ee80000300800 */
[----:B------:R-:W3:Y:S04]  /*195f0*/  LDL.LU R107, [R1+0x678] ;  /* 0x00067800016b7983 */ /* 0x000ee80000300800 */
[----:B------:R-:W3:Y:S04]  /*19600*/  LDL.LU R45, [R1+0x380] ;  /* 0x00038000012d7983 */ /* 0x000ee80000300800 */
[----:B------:R-:W3:Y:S01]  /*19610*/  LDL.LU R44, [R1+0x384] ;  /* 0x00038400012c7983 */ /* 0x000ee20000300800 */
[----:B------:R-:W-:Y:S01]  /*19620*/  FMUL R22, R22, 1.4426950216293334961 ;  /* 0x3fb8aa3b16167820 */ /* 0x000fe20000400000 */
[----:B------:R-:W-:Y:S01]  /*19630*/  FMUL R23, R23, 1.4426950216293334961 ;  /* 0x3fb8aa3b17177820 */ /* 0x000fe20000400000 */
[----:B0-----:R-:W-:Y:S01]  /*19640*/  FADD R28, -R121, R100 ;  /* 0x00000064791c7221 */ /* 0x001fe20000000100 */
[----:B------:R-:W3:Y:S03]  /*19650*/  LDL.LU R43, [R1+0x388] ;  /* 0x00038800012b7983 */ /* 0x000ee60000300800 */
[----:B------:R-:W0:Y:S01]  /*19660*/  MUFU.EX2 R22, R22 ;  /* 0x0000001600167308 */ /* 0x000e220000000800 */
[----:B------:R-:W3:Y:S04]  /*19670*/  LDL.LU R42, [R1+0x38c] ;  /* 0x00038c00012a7983 */ /* 0x000ee80000300800 */
[----:B------:R-:W3:Y:S03]  /*19680*/  LDL.LU R100, [R1+0x67c] ;  /* 0x00067c0001647983 */ /* 0x000ee60000300800 */
[----:B------:R-:W4:Y:S01]  /*19690*/  MUFU.EX2 R23, R23 ;  /* 0x0000001700177308 */ /* 0x000f220000000800 */
[C---:B0-----:R-:W-:Y:S01]  /*196a0*/  FMUL R36, R22.reuse, R59 ;  /* 0x0000003b16247220 */ /* 0x041fe20000400000 */
[C---:B------:R-:W-:Y:S01]  /*196b0*/  FMUL R37, R22.reuse, R58 ;  /* 0x0000003a16257220 */ /* 0x040fe20000400000 */
[C---:B----4-:R-:W-:Y:S01]  /*196c0*/  FMUL R38, R23.reuse, R41 ;  /* 0x0000002917267220 */ /* 0x050fe20000400000 */
[C---:B--2---:R-:W-:Y:S01]  /*196d0*/  FMUL R39, R23.reuse, R40 ;  /* 0x0000002817277220 */ /* 0x044fe20000400000 */
[C---:B------:R-:W-:Y:S01]  /*196e0*/  FMUL R32, R22.reuse, R57 ;  /* 0x0000003916207220 */ /* 0x040fe20000400000 */
[----:B------:R-:W-:Y:S01]  /*196f0*/  FMUL R33, R22, R56 ;  /* 0x0000003816217220 */ /* 0x000fe20000400000 */
[C---:B------:R-:W-:Y:S01]  /*19700*/  FMUL R34, R23.reuse, R55 ;  /* 0x0000003717227220 */ /* 0x040fe20000400000 */
[----:B------:R-:W-:-:S03]  /*19710*/  FMUL R35, R23, R54 ;  /* 0x0000003617237220 */ /* 0x000fc60000400000 */
[C---:B------:R-:W-:Y:S08]  /*19720*/  HMMA.16816.F32 R36, R24.reuse, R92, R36 ;  /* 0x0000005c1824723c */ /* 0x040ff00000001824 */
[----:B------:R-:W-:Y:S11]  /*19730*/  HMMA.16816.F32 R32, R24, R94, R32 ;  /* 0x0000005e1820723c */ /* 0x000ff60000001820 */
[----:B------:R0:W-:Y:S04]  /*19740*/  STL.64 [R1+0x3c0], R36 ;  /* 0x0003c02401007387 */ /* 0x0001e80000100a00 */
[----:B------:R1:W-:Y:S04]  /*19750*/  STL.64 [R1+0x3c8], R38 ;  /* 0x0003c82601007387 */ /* 0x0003e80000100a00 */
[----:B------:R2:W-:Y:S04]  /*19760*/  STL.64 [R1+0x3b0], R32 ;  /* 0x0003b02001007387 */ /* 0x0005e80000100a00 */
[----:B------:R3:W-:Y:S01]  /*19770*/  STL.64 [R1+0x3b8], R34 ;  /* 0x0003b82201007387 */ /* 0x0007e20000100a00 */
[C---:B0-----:R-:W-:Y:S01]  /*19780*/  FMUL R36, R22.reuse, R53 ;  /* 0x0000003516247220 */ /* 0x041fe20000400000 */
[C---:B------:R-:W-:Y:S01]  /*19790*/  FMUL R37, R22.reuse, R52 ;  /* 0x0000003416257220 */ /* 0x040fe20000400000 */
[C---:B-1----:R-:W-:Y:S01]  /*197a0*/  FMUL R38, R23.reuse, R51 ;  /* 0x0000003317267220 */ /* 0x042fe20000400000 */
[----:B------:R-:W-:Y:S01]  /*197b0*/  FMUL R39, R23, R50 ;  /* 0x0000003217277220 */ /* 0x000fe20000400000 */
[C---:B--2---:R-:W-:Y:S01]  /*197c0*/  FMUL R32, R22.reuse, R49 ;  /* 0x0000003116207220 */ /* 0x044fe20000400000 */
[----:B------:R-:W-:-:S05]  /*197d0*/  FMUL R33, R22, R48 ;  /* 0x0000003016217220 */ /* 0x000fca0000400000 */
[----:B------:R-:W-:Y:S01]  /*197e0*/  HMMA.16816.F32 R36, R24, R96, R36 ;  /* 0x000000601824723c */ /* 0x000fe20000001824 */
[----:B------:R-:W-:-:S15]  /*197f0*/  FADD R41, -R122, R106 ;  /* 0x0000006a7a297221 */ /* 0x000fde0000000100 */
[----:B------:R-:W-:-:S03]  /*19800*/  NOP ;  /* 0x0000000000007918 */ /* 0x000fc60000000000 */
[----:B------:R0:W-:Y:S04]  /*19810*/  STL.64 [R1+0x3a0], R36 ;  /* 0x0003a02401007387 */ /* 0x0001e80000100a00 */
[----:B------:R1:W-:Y:S01]  /*19820*/  STL.64 [R1+0x3a8], R38 ;  /* 0x0003a82601007387 */ /* 0x0003e20000100a00 */
[----:B------:R-:W-:-:S03]  /*19830*/  FMUL R40, R28, 1.4426950216293334961 ;  /* 0x3fb8aa3b1c287820 */ /* 0x000fc60000400000 */
[----:B------:R-:W2:Y:S03]  /*19840*/  LDSM.16.M88.4 R28, [R5+UR6+0x45c00] ;  /* 0x045c0006051c783b */ /* 0x000ea60008000200 */
[----:B------:R-:W0:Y:S01]  /*19850*/  MUFU.EX2 R40, R40 ;  /* 0x0000002800287308 */ /* 0x000e220000000800 */
[C---:B---3--:R-:W-:Y:S01]  /*19860*/  FMUL R34, R23.reuse, R47 ;  /* 0x0000002f17227220 */ /* 0x048fe20000400000 */
[----:B------:R-:W-:-:S07]  /*19870*/  FMUL R35, R23, R46 ;  /* 0x0000002e17237220 */ /* 0x000fce0000400000 */
[----:B------:R-:W-:Y:S01]  /*19880*/  HMMA.16816.F32 R24, R24, R98, R32 ;  /* 0x000000621818723c */ /* 0x000fe20000001820 */
[----:B------:R-:W-:-:S15]  /*19890*/  FADD R32, -R123, R107 ;  /* 0x0000006b7b207221 */ /* 0x000fde0000000100 */
[----:B------:R-:W-:-:S03]  /*198a0*/  NOP ;  /* 0x0000000000007918 */ /* 0x000fc60000000000 */
[----:B------:R-:W-:Y:S04]  /*198b0*/  STL.64 [R1+0x390], R24 ;  /* 0x0003901801007387 */ /* 0x000fe80000100a00 */
[----:B------:R-:W-:Y:S04]  /*198c0*/  STL.64 [R1+0x398], R26 ;  /* 0x0003981a01007387 */ /* 0x000fe80000100a00 */
[----:B------:R-:W3:Y:S04]  /*198d0*/  LDL.LU R106, [R1+0x30] ;  /* 0x00003000016a7983 */ /* 0x000ee80000300800 */
[----:B------:R-:W3:Y:S04]  /*198e0*/  LDL.LU R107, [R1+0x34] ;  /* 0x00003400016b7983 */ /* 0x000ee80000300800 */
[----:B------:R-:W4:Y:S04]  /*198f0*/  LDL.LU R72, [R1+0x370] ;  /* 0x0003700001487983 */ /* 0x000f280000300800 */
        /* <DEDUP_REMOVED lines=24> */
[----:B------:R-:W3:Y:S01]  /*19a80*/  LDL.LU R56, [R1+0x5bc] ;  /* 0x0005bc0001387983 */ /* 0x000ee20000300800 */
[C---:B0-----:R-:W-:Y:S01]  /*19a90*/  FMUL R36, R40.reuse, R45 ;  /* 0x0000002d28247220 */ /* 0x041fe20000400000 */
[----:B------:R-:W-:-:S02]  /*19aa0*/  FMUL R37, R40, R44 ;  /* 0x0000002c28257220 */ /* 0x000fc40000400000 */
[----:B------:R-:W3:Y:S04]  /*19ab0*/  LDL.LU.64 R52, [R1+0x5e0] ;  /* 0x0005e00001347983 */ /* 0x000ee80000300a00 */
[----:B------:R-:W3:Y:S04]  /*19ac0*/  LDL.LU.64 R48, [R1+0x5e8] ;  /* 0x0005e80001307983 */ /* 0x000ee80000300a00 */
[----:B------:R-:W3:Y:S04]  /*19ad0*/  LDL.LU.64 R46, [R1+0x5f0] ;  /* 0x0005f000012e7983 */ /* 0x000ee80000300a00 */
[----:B------:R-:W3:Y:S01]  /*19ae0*/  LDL.LU.64 R44, [R1+0x5f8] ;  /* 0x0005f800012c7983 */ /* 0x000ee20000300a00 */
[----:B------:R-:W-:-:S03]  /*19af0*/  FMUL R41, R41, 1.4426950216293334961 ;  /* 0x3fb8aa3b29297820 */ /* 0x000fc60000400000 */
[----:B------:R-:W0:Y:S03]  /*19b00*/  LDSM.16.M88.4 R24, [R5+UR6+0x45e00] ;  /* 0x045e00060518783b */ /* 0x000e260008000200 */
[----:B------:R-:W1:Y:S02]  /*19b10*/  MUFU.EX2 R41, R41 ;  /* 0x0000002900297308 */ /* 0x000e640000000800 */
[C---:B-1----:R-:W-:Y:S01]  /*19b20*/  FMUL R38, R41.reuse, R43 ;  /* 0x0000002b29267220 */ /* 0x042fe20000400000 */
[----:B------:R-:W-:Y:S01]  /*19b30*/  FMUL R39, R41, R42 ;  /* 0x0000002a29277220 */ /* 0x000fe20000400000 */
[----:B------:R-:W-:-:S06]  /*19b40*/  FMUL R42, R32, 1.4426950216293334961 ;  /* 0x3fb8aa3b202a7820 */ /* 0x000fcc0000400000 */
[----:B--2---:R-:W-:Y:S01]  /*19b50*/  HMMA.16816.F32 R36, R28, R92, R36 ;  /* 0x0000005c1c24723c */ /* 0x004fe20000001824 */
[----:B------:R-:W-:-:S04]  /*19b60*/  FADD R43, -R2, R100 ;  /* 0x00000064022b7221 */ /* 0x000fc80000000100 */
[----:B------:R-:W-:Y:S01]  /*19b70*/  FMUL R43, R43, 1.4426950216293334961 ;  /* 0x3fb8aa3b2b2b7820 */ /* 0x000fe20000400000 */
[----:B------:R-:W1:-:S13]  /*19b80*/  MUFU.EX2 R42, R42 ;  /* 0x0000002a002a7308 */ /* 0x000e5a0000000800 */
[----:B------:R2:W-:Y:S04]  /*19b90*/  STL.64 [R1+0x380], R36 ;  /* 0x0003802401007387 */ /* 0x0005e80000100a00 */
[----:B------:R0:W-:Y:S01]  /*19ba0*/  STL.64 [R1+0x388], R38 ;  /* 0x0003882601007387 */ /* 0x0001e20000100a00 */
[----:B------:R-:W0:Y:S01]  /*19bb0*/  MUFU.EX2 R43, R43 ;  /* 0x0000002b002b7308 */ /* 0x000e220000000800 */
[----:B------:R-:W-:Y:S02]  /*19bc0*/  IMAD.MOV.U32 R111, RZ, RZ, R0 ;  /* 0x000000ffff6f7224 */ /* 0x000fe400078e0000 */
[C---:B----4-:R-:W-:Y:S01]  /*19bd0*/  FMUL R32, R40.reuse, R72 ;  /* 0x0000004828207220 */ /* 0x050fe20000400000 */
[----:B---3--:R-:W-:Y:S01]  /*19be0*/  FMUL R33, R40, R33 ;  /* 0x0000002128217220 */ /* 0x008fe20000400000 */
[C---:B------:R-:W-:Y:S01]  /*19bf0*/  FMUL R34, R41.reuse, R34 ;  /* 0x0000002229227220 */ /* 0x040fe20000400000 */
[----:B------:R-:W-:-:S07]  /*19c00*/  FMUL R35, R41, R35 ;  /* 0x0000002329237220 */ /* 0x000fce0000400000 */
[----:B------:R-:W-:Y:S01]  /*19c10*/  HMMA.16816.F32 R32, R28, R94, R32 ;  /* 0x0000005e1c20723c */ /* 0x000fe20000001820 */
[C---:B--2---:R-:W-:Y:S01]  /*19c20*/  FMUL R36, R40.reuse, R71 ;  /* 0x0000004728247220 */ /* 0x044fe20000400000 */
[----:B------:R-:W-:Y:S01]  /*19c30*/  FMUL R37, R40, R70 ;  /* 0x0000004628257220 */ /* 0x000fe20000400000 */
[C---:B0-----:R-:W-:Y:S01]  /*19c40*/  FMUL R38, R41.reuse, R69 ;  /* 0x0000004529267220 */ /* 0x041fe20000400000 */
[----:B------:R-:W-:-:S15]  /*19c50*/  FMUL R39, R41, R68 ;  /* 0x0000004429277220 */ /* 0x000fde0000400000 */
[----:B------:R0:W-:Y:S04]  /*19c60*/  STL.64 [R1+0x370], R32 ;  /* 0x0003702001007387 */ /* 0x0001e80000100a00 */
[----:B------:R2:W-:Y:S01]  /*19c70*/  STL.64 [R1+0x378], R34 ;  /* 0x0003782201007387 */ /* 0x0005e20000100a00 */
[----:B------:R-:W-:Y:S01]  /*19c80*/  HMMA.16816.F32 R36, R28, R96, R36 ;  /* 0x000000601c24723c */ /* 0x000fe20000001824 */
[C---:B0-----:R-:W-:Y:S01]  /*19c90*/  FMUL R32, R40.reuse, R67 ;  /* 0x0000004328207220 */ /* 0x041fe20000400000 */
[----:B------:R-:W-:Y:S01]  /*19ca0*/  FMUL R33, R40, R66 ;  /* 0x0000004228217220 */ /* 0x000fe20000400000 */
[C---:B--2---:R-:W-:Y:S01]  /*19cb0*/  FMUL R34, R41.reuse, R65 ;  /* 0x0000004129227220 */ /* 0x044fe20000400000 */
[----:B------:R-:W-:-:S07]  /*19cc0*/  FMUL R35, R41, R64 ;  /* 0x0000004029237220 */ /* 0x000fce0000400000 */
[----:B------:R-:W-:Y:S01]  /*19cd0*/  HMMA.16816.F32 R32, R28, R98, R32 ;  /* 0x000000621c20723c */ /* 0x000fe20000001820 */
[C---:B-1----:R-:W-:Y:S01]  /*19ce0*/  FMUL R28, R42.reuse, R63 ;  /* 0x0000003f2a1c7220 */ /* 0x042fe20000400000 */
[----:B------:R-:W-:Y:S01]  /*19cf0*/  FMUL R29, R42, R62 ;  /* 0x0000003e2a1d7220 */ /* 0x000fe20000400000 */
[----:B------:R-:W-:-:S05]  /*19d00*/  FMUL R30, R43, R61 ;  /* 0x0000003d2b1e7220 */ /* 0x000fca0000400000 */
[----:B------:R-:W-:Y:S01]  /*19d10*/  STL.64 [R1+0x360], R36 ;  /* 0x0003602401007387 */ /* 0x000fe20000100a00 */
[----:B------:R-:W-:-:S03]  /*19d20*/  FMUL R31, R43, R60 ;  /* 0x0000003c2b1f7220 */ /* 0x000fc60000400000 */
[----:B------:R0:W-:Y:S07]  /*19d30*/  STL.64 [R1+0x368], R38 ;  /* 0x0003682601007387 */ /* 0x0001ee0000100a00 */
[----:B------:R-:W-:Y:S01]  /*19d40*/  STL.64 [R1+0x350], R32 ;  /* 0x0003502001007387 */ /* 0x000fe20000100a00 */
[----:B------:R-:W-:Y:S01]  /*19d50*/  MOV R109, R4 ;  /* 0x00000004006d7202 */ /* 0x000fe20000000f00 */
[----:B------:R-:W-:Y:S01]  /*19d60*/  UIADD3 UR4, UP0, UPT, UR4, 0x10, URZ ;  /* 0x0000001004047890 */ /* 0x000fe2000ff1e0ff */
[----:B0-----:R-:W0:Y:S01]  /*19d70*/  LDC R38, c[0x0][0x3d4] ;  /* 0x0000f500ff267b82 */ /* 0x001e220000000800 */
[----:B------:R1:W-:Y:S02]  /*19d80*/  STL.64 [R1+0x358], R34 ;  /* 0x0003582201007387 */ /* 0x0003e40000100a00 */
[----:B-1----:R-:W-:Y:S01]  /*19d90*/  HMMA.16816.F32 R32, R24, R92, R28 ;  /* 0x0000005c1820723c */ /* 0x002fe2000000181c */
[C---:B------:R-:W-:Y:S01]  /*19da0*/  FMUL R28, R42.reuse, R59 ;  /* 0x0000003b2a1c7220 */ /* 0x040fe20000400000 */
[----:B------:R-:W-:Y:S01]  /*19db0*/  FMUL R29, R42, R58 ;  /* 0x0000003a2a1d7220 */ /* 0x000fe20000400000 */
[C---:B------:R-:W-:Y:S01]  /*19dc0*/  FMUL R30, R43.reuse, R57 ;  /* 0x000000392b1e7220 */ /* 0x040fe20000400000 */
[----:B------:R-:W-:Y:S01]  /*19dd0*/  FMUL R31, R43, R56 ;  /* 0x000000382b1f7220 */ /* 0x000fe20000400000 */
[----:B------:R-:W-:-:S14]  /*19de0*/  FFMA2 R36, R44.F32x2.HI_LO, R16.F32x2.HI_LO, R106.F32x2.HI_LO ;  /* 0x000000102c247249 */ /* 0x000fdc000000006a */
[----:B------:R-:W-:Y:S04]  /*19df0*/  STL.64 [R1+0x5c0], R32 ;  /* 0x0005c02001007387 */ /* 0x000fe80000100a00 */
[----:B------:R1:W-:Y:S04]  /*19e00*/  STL.64 [R1+0x5c8], R34 ;  /* 0x0005c82201007387 */ /* 0x0003e80000100a00 */
[----:B------:R-:W2:Y:S01]  /*19e10*/  LDL.LU R110, [R1+0x10] ;  /* 0x00001000016e7983 */ /* 0x000ea20000300800 */
[----:B-1----:R-:W-:Y:S02]  /*19e20*/  FFMA2 R34, R46.F32x2.HI_LO, R18.F32x2.HI_LO, R104.F32x2.HI_LO ;  /* 0x000000122e227249 */ /* 0x002fe40000000068 */
[----:B------:R-:W-:Y:S01]  /*19e30*/  HMMA.16816.F32 R16, R24, R94, R28 ;  /* 0x0000005e1810723c */ /* 0x000fe2000000181c */
[----:B------:R-:W-:-:S02]  /*19e40*/  FFMA2 R32, R48.F32x2.HI_LO, R8.F32x2.HI_LO, R50.F32x2.HI_LO ;  /* 0x0000000830207249 */ /* 0x000fc40000000032 */
[----:B------:R-:W-:Y:S01]  /*19e50*/  FFMA2 R20, R52.F32x2.HI_LO, R20.F32x2.HI_LO, R54.F32x2.HI_LO ;  /* 0x0000001434147249 */ /* 0x000fe20000000036 */
[----:B------:R-:W-:Y:S01]  /*19e60*/  UIADD3.X UR5, UPT, UPT, URZ, UR5, URZ, UP0, !UPT ;  /* 0x00000005ff057290 */ /* 0x000fe200087fe4ff */
[----:B------:R-:W1:-:S14]  /*19e70*/  LDC R31, c[0x0][0x3c4] ;  /* 0x0000f100ff1f7b82 */ /* 0x000e5c0000000800 */
[----:B------:R3:W-:Y:S04]  /*19e80*/  STL.64 [R1+0x5b0], R16 ;  /* 0x0005b01001007387 */ /* 0x0007e80000100a00 */
[----:B------:R4:W-:Y:S04]  /*19e90*/  STL.64 [R1+0x5b8], R18 ;  /* 0x0005b81201007387 */ /* 0x0009e80000100a00 */
[----:B------:R-:W2:Y:S04]  /*19ea0*/  LDL.LU R0, [R1+0x8d4] ;  /* 0x0008d40001007983 */ /* 0x000ea80000300800 */
[----:B------:R-:W2:Y:S04]  /*19eb0*/  LDL.LU R62, [R1+0x20] ;  /* 0x00002000013e7983 */ /* 0x000ea80000300800 */
[----:B------:R-:W2:Y:S04]  /*19ec0*/  LDL.LU R63, [R1+0x24] ;  /* 0x00002400013f7983 */ /* 0x000ea80000300800 */
[----:B---3--:R-:W3:Y:S04]  /*19ed0*/  LDL.LU R16, [R1+0x5a0] ;  /* 0x0005a00001107983 */ /* 0x008ee80000300800 */
[----:B------:R-:W3:Y:S04]  /*19ee0*/  LDL.LU R17, [R1+0x5a4] ;  /* 0x0005a40001117983 */ /* 0x000ee80000300800 */
[----:B----4-:R-:W4:Y:S04]  /*19ef0*/  LDL.LU R18, [R1+0x5a8] ;  /* 0x0005a80001127983 */ /* 0x010f280000300800 */
[----:B------:R-:W3:Y:S04]  /*19f00*/  LDL.LU R19, [R1+0x5ac] ;  /* 0x0005ac0001137983 */ /* 0x000ee80000300800 */
[----:B------:R-:W3:Y:S04]  /*19f10*/  LDL.LU R66, [R1+0x28] ;  /* 0x0000280001427983 */ /* 0x000ee80000300800 */
[----:B------:R-:W3:Y:S04]  /*19f20*/  LDL.LU R67, [R1+0x2c] ;  /* 0x00002c0001437983 */ /* 0x000ee80000300800 */
[----:B------:R-:W3:Y:S04]  /*19f30*/  LDL.LU.64 R28, [R1+0x600] ;  /* 0x00060000011c7983 */ /* 0x000ee80000300a00 */
[----:B------:R-:W3:Y:S01]  /*19f40*/  LDL.LU.64 R60, [R1+0x608] ;  /* 0x00060800013c7983 */ /* 0x000ee20000300a00 */
[----:B--2---:R-:W-:-:S03]  /*19f50*/  IMAD.MOV.U32 R108, RZ, RZ, R0 ;  /* 0x000000ffff6c7224 */ /* 0x004fc600078e0000 */
[----:B------:R-:W0:Y:S04]  /*19f60*/  LDL.LU R0, [R1+0x8d0] ;  /* 0x0008d00001007983 */ /* 0x000e280000300800 */
[----:B------:R-:W1:Y:S04]  /*19f70*/  LDL.LU R4, [R1+0x8cc] ;  /* 0x0008cc0001047983 */ /* 0x000e680000300800 */
[----:B------:R-:W2:Y:S04]  /*19f80*/  LDL.LU.64 R58, [R1+0x610] ;  /* 0x00061000013a7983 */ /* 0x000ea80000300a00 */
[----:B------:R-:W2:Y:S04]  /*19f90*/  LDL.LU R8, [R1+0x590] ;  /* 0x0005900001087983 */ /* 0x000ea80000300800 */
[----:B------:R-:W2:Y:S04]  /*19fa0*/  LDL.LU R9, [R1+0x594] ;  /* 0x0005940001097983 */ /* 0x000ea80000300800 */
[----:B------:R-:W2:Y:S04]  /*19fb0*/  LDL.LU R39, [R1+0x598] ;  /* 0x0005980001277983 */ /* 0x000ea80000300800 */
[----:B------:R-:W2:Y:S04]  /*19fc0*/  LDL.LU R30, [R1+0x59c] ;  /* 0x00059c00011e7983 */ /* 0x000ea80000300800 */
[----:B------:R-:W2:Y:S04]  /*19fd0*/  LDL.LU.64 R56, [R1+0x618] ;  /* 0x0006180001387983 */ /* 0x000ea80000300a00 */
[----:B------:R-:W2:Y:S04]  /*19fe0*/  LDL.LU.64 R54, [R1+0x620] ;  /* 0x0006200001367983 */ /* 0x000ea80000300a00 */
[----:B------:R-:W2:Y:S04]  /*19ff0*/  LDL.LU.64 R52, [R1+0x628] ;  /* 0x0006280001347983 */ /* 0x000ea80000300a00 */
[----:B------:R-:W2:Y:S04]  /*1a000*/  LDL.LU R49, [R1+0xe4] ;  /* 0x0000e40001317983 */ /* 0x000ea80000300800 */
        /* <DEDUP_REMOVED lines=10> */
[----:B------:R-:W2:Y:S01]  /*1a0b0*/  LDL.LU R100, [R1+0xf0] ;  /* 0x0000f00001647983 */ /* 0x000ea20000300800 */
[C---:B---3--:R-:W-:Y:S01]  /*1a0c0*/  FMUL R16, R42.reuse, R16 ;  /* 0x000000102a107220 */ /* 0x048fe20000400000 */
[----:B------:R-:W-:Y:S01]  /*1a0d0*/  FMUL R17, R42, R17 ;  /* 0x000000112a117220 */ /* 0x000fe20000400000 */
[C---:B----4-:R-:W-:Y:S01]  /*1a0e0*/  FMUL R18, R43.reuse, R18 ;  /* 0x000000122b127220 */ /* 0x050fe20000400000 */
[----:B------:R-:W-:Y:S01]  /*1a0f0*/  FMUL R19, R43, R19 ;  /* 0x000000132b137220 */ /* 0x000fe20000400000 */
[----:B------:R-:W-:-:S06]  /*1a100*/  FFMA2 R28, R28.F32x2.HI_LO, R10.F32x2.HI_LO, R66.F32x2.HI_LO ;  /* 0x0000000a1c1c7249 */ /* 0x000fcc0000000042 */
[----:B------:R-:W-:-:S15]  /*1a110*/  HMMA.16816.F32 R16, R24, R96, R16 ;  /* 0x000000601810723c */ /* 0x000fde0000001810 */
[----:B------:R-:W-:-:S04]  /*1a120*/  NOP ;  /* 0x0000000000007918 */ /* 0x000fc80000000000 */
[----:B------:R3:W-:Y:S04]  /*1a130*/  STL.64 [R1+0x5a0], R16 ;  /* 0x0005a01001007387 */ /* 0x0007e80000100a00 */
[----:B------:R-:W-:Y:S01]  /*1a140*/  STL.64 [R1+0x5a8], R18 ;  /* 0x0005a81201007387 */ /* 0x000fe20000100a00 */
[----:B------:R-:W-:Y:S02]  /*1a150*/  FFMA2 R14, R60.F32x2.HI_LO, R14.F32x2.HI_LO, R62.F32x2.HI_LO ;  /* 0x0000000e3c0e7249 */ /* 0x000fe4000000003e */
[C---:B--2---:R-:W-:Y:S01]  /*1a160*/  FMUL R8, R42.reuse, R8 ;  /* 0x000000082a087220 */ /* 0x044fe20000400000 */
[----:B------:R-:W-:Y:S01]  /*1a170*/  FMUL R9, R42, R9 ;  /* 0x000000092a097220 */ /* 0x000fe20000400000 */
[C---:B------:R-:W-:Y:S01]  /*1a180*/  FMUL R10, R43.reuse, R39 ;  /* 0x000000272b0a7220 */ /* 0x040fe20000400000 */
[----:B------:R-:W-:-:S07]  /*1a190*/  FMUL R11, R43, R30 ;  /* 0x0000001e2b0b7220 */ /* 0x000fce0000400000 */
[----:B------:R-:W-:Y:S01]  /*1a1a0*/  HMMA.16816.F32 R8, R24, R98, R8 ;  /* 0x000000621808723c */ /* 0x000fe20000001808 */
[----:B---3--:R-:W-:Y:S01]  /*1a1b0*/  FFMA2 R16, R56.F32x2.HI_LO, R22.F32x2.HI_LO, R110.F32x2.HI_LO ;  /* 0x0000001638107249 */ /* 0x008fe2000000006e */
[----:B------:R-:W-:Y:S01]  /*1a1c0*/  MOV R23, R49 ;  /* 0x0000003100177202 */ /* 0x000fe20000000f00 */
[----:B------:R-:W-:-:S15]  /*1a1d0*/  IMAD.MOV.U32 R22, RZ, RZ, R50 ;  /* 0x000000ffff167224 */ /* 0x000fde00078e0032 */
[----:B------:R-:W-:Y:S01]  /*1a1e0*/  NOP ;  /* 0x0000000000007918 */ /* 0x000fe20000000000 */
[----:B------:R2:W-:Y:S04]  /*1a1f0*/  STL.64 [R1+0x590], R8 ;  /* 0x0005900801007387 */ /* 0x0005e80000100a00 */
[----:B------:R3:W-:Y:S04]  /*1a200*/  STL.64 [R1+0x598], R10 ;  /* 0x0005980a01007387 */ /* 0x0007e80000100a00 */
[----:B------:R4:W-:Y:S01]  /*1a210*/  STL.64 [R1+0x18], R22 ;  /* 0x0000181601007387 */ /* 0x0009e20000100a00 */
[----:B--2---:R-:W-:Y:S02]  /*1a220*/  IMAD.MOV.U32 R8, RZ, RZ, R46 ;  /* 0x000000ffff087224 */ /* 0x004fe400078e002e */
[----:B------:R-:W-:-:S02]  /*1a230*/  IMAD.MOV.U32 R9, RZ, RZ, R45 ;  /* 0x000000ffff097224 */ /* 0x000fc400078e002d */
[----:B---3--:R-:W-:Y:S02]  /*1a240*/  IMAD.MOV.U32 R10, RZ, RZ, R44 ;  /* 0x000000ffff0a7224 */ /* 0x008fe400078e002c */
[----:B------:R-:W-:Y:S02]  /*1a250*/  IMAD.MOV.U32 R11, RZ, RZ, R51 ;  /* 0x000000ffff0b7224 */ /* 0x000fe400078e0033 */
[----:B----4-:R-:W-:Y:S02]  /*1a260*/  IMAD.MOV.U32 R22, RZ, RZ, R104 ;  /* 0x000000ffff167224 */ /* 0x010fe400078e0068 */
[----:B------:R-:W-:Y:S01]  /*1a270*/  IMAD.MOV.U32 R23, RZ, RZ, R47 ;  /* 0x000000ffff177224 */ /* 0x000fe200078e002f */
[----:B------:R2:W-:Y:S04]  /*1a280*/  STL.64 [R1+0x20], R10 ;  /* 0x0000200a01007387 */ /* 0x0005e80000100a00 */
[----:B------:R3:W-:Y:S04]  /*1a290*/  STL.64 [R1+0x28], R8 ;  /* 0x0000280801007387 */ /* 0x0007e80000100a00 */
[----:B------:R-:W-:Y:S01]  /*1a2a0*/  STL.64 [R1+0x10], R22 ;  /* 0x0000101601007387 */ /* 0x000fe20000100a00 */
[----:B--2---:R-:W-:Y:S01]  /*1a2b0*/  MOV R10, R106 ;  /* 0x0000006a000a7202 */ /* 0x004fe20000000f00 */
[----:B------:R-:W-:-:S02]  /*1a2c0*/  IMAD.MOV.U32 R11, RZ, RZ, R105 ;  /* 0x000000ffff0b7224 */ /* 0x000fc400078e0069 */
[----:B---3--:R-:W-:Y:S02]  /*1a2d0*/  IMAD.MOV.U32 R8, RZ, RZ, R100 ;  /* 0x000000ffff087224 */ /* 0x008fe400078e0064 */
[----:B------:R-:W-:Y:S01]  /*1a2e0*/  IMAD.MOV.U32 R9, RZ, RZ, R107 ;  /* 0x000000ffff097224 */ /* 0x000fe200078e006b */
[----:B------:R2:W-:Y:S04]  /*1a2f0*/  STL.64 [R1+0x30], R10 ;  /* 0x0000300a01007387 */ /* 0x0005e80000100a00 */
[----:B------:R3:W-:Y:S04]  /*1a300*/  STL.64 [R1+0x38], R8 ;  /* 0x0000380801007387 */ /* 0x0007e80000100a00 */
[----:B------:R4:W-:Y:S01]  /*1a310*/  STL.64 [R1+0x5e0], R20 ;  /* 0x0005e01401007387 */ /* 0x0009e20000100a00 */
[----:B--2---:R-:W-:-:S02]  /*1a320*/  IMAD.MOV.U32 R10, RZ, RZ, R32 ;  /* 0x000000ffff0a7224 */ /* 0x004fc400078e0020 */
[----:B------:R-:W-:Y:S02]  /*1a330*/  IMAD.MOV.U32 R11, RZ, RZ, R33 ;  /* 0x000000ffff0b7224 */ /* 0x000fe400078e0021 */
[----:B---3--:R-:W-:Y:S01]  /*1a340*/  IMAD.MOV.U32 R8, RZ, RZ, R34 ;  /* 0x000000ffff087224 */ /* 0x008fe200078e0022 */
[----:B------:R-:W-:Y:S02]  /*1a350*/  MOV R9, R35 ;  /* 0x0000002300097202 */ /* 0x000fe40000000f00 */
[----:B------:R2:W-:Y:S01]  /*1a360*/  STL.64 [R1+0x5e8], R10 ;  /* 0x0005e80a01007387 */ /* 0x0005e20000100a00 */
[----:B----4-:R-:W-:Y:S02]  /*1a370*/  IMAD.MOV.U32 R20, RZ, RZ, R36 ;  /* 0x000000ffff147224 */ /* 0x010fe400078e0024 */
[----:B------:R-:W-:Y:S01]  /*1a380*/  IMAD.MOV.U32 R21, RZ, RZ, R37 ;  /* 0x000000ffff157224 */ /* 0x000fe200078e0025 */
[----:B------:R3:W-:Y:S01]  /*1a390*/  STL.64 [R1+0x5f0], R8 ;  /* 0x0005f00801007387 */ /* 0x0007e20000100a00 */
[----:B------:R-:W-:-:S03]  /*1a3a0*/  FFMA2 R12, R58.F32x2.HI_LO, R12.F32x2.HI_LO, R108.F32x2.HI_LO ;  /* 0x0000000c3a0c7249 */ /* 0x000fc6000000006c */
[----:B------:R-:W-:Y:S01]  /*1a3b0*/  STL.64 [R1+0x5f8], R20 ;  /* 0x0005f81401007387 */ /* 0x000fe20000100a00 */
[----:B--2---:R-:W-:Y:S02]  /*1a3c0*/  IMAD.MOV.U32 R10, RZ, RZ, R28 ;  /* 0x000000ffff0a7224 */ /* 0x004fe400078e001c */
[----:B------:R-:W-:Y:S02]  /*1a3d0*/  IMAD.MOV.U32 R11, RZ, RZ, R29 ;  /* 0x000000ffff0b7224 */ /* 0x000fe400078e001d */
[----:B---3--:R-:W-:Y:S02]  /*1a3e0*/  IMAD.MOV.U32 R8, RZ, RZ, R14 ;  /* 0x000000ffff087224 */ /* 0x008fe400078e000e */
[----:B------:R-:W-:Y:S01]  /*1a3f0*/  IMAD.MOV.U32 R9, RZ, RZ, R15 ;  /* 0x000000ffff097224 */ /* 0x000fe200078e000f */
[----:B------:R2:W-:Y:S04]  /*1a400*/  STL.64 [R1+0x600], R10 ;  /* 0x0006000a01007387 */ /* 0x0005e80000100a00 */
[----:B------:R3:W-:Y:S01]  /*1a410*/  STL.64 [R1+0x608], R8 ;  /* 0x0006080801007387 */ /* 0x0007e20000100a00 */
[----:B--2---:R-:W-:Y:S01]  /*1a420*/  MOV R10, R16 ;  /* 0x00000010000a7202 */ /* 0x004fe20000000f00 */
[----:B------:R-:W-:-:S02]  /*1a430*/  IMAD.MOV.U32 R11, RZ, RZ, R17 ;  /* 0x000000ffff0b7224 */ /* 0x000fc400078e0011 */
[----:B---3--:R-:W2:Y:S04]  /*1a440*/  LDL R8, [R1+0x1dc] ;  /* 0x0001dc0001087983 */ /* 0x008ea80000100800 */
[----:B------:R-:W-:Y:S04]  /*1a450*/  STL.64 [R1+0x610], R12 ;  /* 0x0006100c01007387 */ /* 0x000fe80000100a00 */
[----:B------:R-:W-:Y:S04]  /*1a460*/  STL.64 [R1+0x618], R10 ;  /* 0x0006180a01007387 */ /* 0x000fe80000100a00 */
[----:B------:R-:W3:Y:S04]  /*1a470*/  LDL R9, [R1+0x1d8] ;  /* 0x0001d80001097983 */ /* 0x000ee80000100800 */
[----:B--2---:R2:W-:Y:S04]  /*1a480*/  STL [R1+0x4c], R8 ;  /* 0x00004c0801007387 */ /* 0x0045e80000100800 */
[----:B--2---:R-:W2:Y:S04]  /*1a490*/  LDL R8, [R1+0x1d4] ;  /* 0x0001d40001087983 */ /* 0x004ea80000100800 */
[----:B---3--:R3:W-:Y:S04]  /*1a4a0*/  STL [R1+0x50], R9 ;  /* 0x0000500901007387 */ /* 0x0087e80000100800 */
[----:B---3--:R-:W3:Y:S04]  /*1a4b0*/  LDL R9, [R1+0x1d0] ;  /* 0x0001d00001097983 */ /* 0x008ee80000100800 */
        /* <DEDUP_REMOVED lines=15> */
[----:B---3--:R-:W3:Y:S01]  /*1a5b0*/  LDL R9, [R1+0x1ac] ;  /* 0x0001ac0001097983 */ /* 0x008ee20000100800 */
[----:B------:R-:W-:Y:S01]  /*1a5c0*/  IMAD.MOV.U32 R10, RZ, RZ, R102 ;  /* 0x000000ffff0a7224 */ /* 0x000fe200078e0066 */
[----:B------:R-:W4:Y:S01]  /*1a5d0*/  S2R R48, SR_CTAID.X ;  /* 0x0000000000307919 */ /* 0x000f220000002500 */
[----:B------:R-:W-:-:S02]  /*1a5e0*/  FFMA2 R18, R54.F32x2.HI_LO, R40.F32x2.HI_LO, R124.F32x2.HI_LO ;  /* 0x0000002836127249 */ /* 0x000fc4000000007c */
[----:B------:R-:W-:Y:S02]  /*1a5f0*/  FFMA2 R6, R52.F32x2.HI_LO, R42.F32x2.HI_LO, R6.F32x2.HI_LO ;  /* 0x0000002a34067249 */ /* 0x000fe40000000006 */
[----:B------:R-:W-:Y:S02]  /*1a600*/  IMAD.U32 R30, RZ, RZ, UR5 ;  /* 0x00000005ff1e7e24 */ /* 0x000fe4000f8e00ff */
[----:B----4-:R-:W-:-:S04]  /*1a610*/  IMAD.SHL.U32 R48, R48, 0x100, RZ ;  /* 0x0000010030307824 */ /* 0x010fc800078e00ff */
[----:B------:R-:W-:-:S05]  /*1a620*/  VIADD R48, R48, 0x100 ;  /* 0x0000010030307836 */ /* 0x000fca0000000000 */
[----:B------:R-:W-:-:S04]  /*1a630*/  ISETP.LE.U32.AND P1, PT, R48, UR4, PT ;  /* 0x0000000430007c0c */ /* 0x000fc8000bf23070 */
[----:B------:R-:W-:Y:S01]  /*1a640*/  ISETP.GE.U32.AND.EX P1, PT, R30, RZ, PT, P1 ;  /* 0x000000ff1e00720c */ /* 0x000fe20003f26110 */
[----:B0-----:R-:W-:Y:S02]  /*1a650*/  IMAD R0, R38, 0x10, R0 ;  /* 0x0000001026007824 */ /* 0x001fe400078e0200 */
[----:B-1----:R-:W-:Y:S01]  /*1a660*/  IMAD R4, R31, 0x10, R4 ;  /* 0x000000101f047824 */ /* 0x002fe200078e0204 */
[----:B--2---:R0:W-:Y:S02]  /*1a670*/  STL [R1+0xec], R8 ;  /* 0x0000ec0801007387 */ /* 0x0041e40000100800 */
[----:B0-----:R-:W-:Y:S02]  /*1a680*/  IMAD.MOV.U32 R8, RZ, RZ, R101 ;  /* 0x000000ffff087224 */ /* 0x001fe400078e0065 */
[----:B---3--:R0:W-:Y:S04]  /*1a690*/  STL [R1+0xf0], R9 ;  /* 0x0000f00901007387 */ /* 0x0081e80000100800 */
[----:B------:R1:W-:Y:S01]  /*1a6a0*/  STL [R1+0x630], R8 ;  /* 0x0006300801007387 */ /* 0x0003e20000100800 */
[----:B0-----:R-:W-:-:S03]  /*1a6b0*/  IMAD.MOV.U32 R9, RZ, RZ, R103 ;  /* 0x000000ffff097224 */ /* 0x001fc600078e0067 */
[----:B------:R0:W-:Y:S01]  /*1a6c0*/  STL [R1+0x634], R10 ;  /* 0x0006340a01007387 */ /* 0x0001e20000100800 */
[----:B-1----:R-:W-:-:S03]  /*1a6d0*/  IMAD.MOV.U32 R8, RZ, RZ, R88 ;  /* 0x000000ffff087224 */ /* 0x002fc600078e0058 */
[----:B------:R1:W-:Y:S04]  /*1a6e0*/  STL [R1+0x638], R9 ;  /* 0x0006380901007387 */ /* 0x0003e80000100800 */
[----:B------:R2:W-:Y:S01]  /*1a6f0*/  STL [R1+0x63c], R8 ;  /* 0x00063c0801007387 */ /* 0x0005e20000100800 */
[----:B0-----:R-:W-:Y:S01]  /*1a700*/  MOV R10, R89 ;  /* 0x00000059000a7202 */ /* 0x001fe20000000f00 */
[----:B-1----:R-:W-:-:S04]  /*1a710*/  IMAD.MOV.U32 R9, RZ, RZ, R90 ;  /* 0x000000ffff097224 */ /* 0x002fc800078e005a */
[----:B------:R0:W-:Y:S01]  /*1a720*/  STL [R1+0x640], R10 ;  /* 0x0006400a01007387 */ /* 0x0001e20000100800 */
[----:B--2---:R-:W-:-:S03]  /*1a730*/  IMAD.MOV.U32 R8, RZ, RZ, R91 ;  /* 0x000000ffff087224 */ /* 0x004fc600078e005b */
[----:B------:R1:W-:Y:S04]  /*1a740*/  STL [R1+0x644], R9 ;  /* 0x0006440901007387 */ /* 0x0003e80000100800 */
[----:B------:R2:W-:Y:S01]  /*1a750*/  STL [R1+0x648], R8 ;  /* 0x0006480801007387 */ /* 0x0005e20000100800 */
[----:B0-----:R-:W-:Y:S02]  /*1a760*/  IMAD.MOV.U32 R10, RZ, RZ, R112 ;  /* 0x000000ffff0a7224 */ /* 0x001fe400078e0070 */
[----:B-1----:R-:W-:-:S03]  /*1a770*/  IMAD.MOV.U32 R9, RZ, RZ, R113 ;  /* 0x000000ffff097224 */ /* 0x002fc600078e0071 */
[----:B------:R0:W-:Y:S01]  /*1a780*/  STL [R1+0x64c], R10 ;  /* 0x00064c0a01007387 */ /* 0x0001e20000100800 */
[----:B--2---:R-:W-:-:S03]  /*1a790*/  IMAD.MOV.U32 R8, RZ, RZ, R114 ;  /* 0x000000ffff087224 */ /* 0x004fc600078e0072 */
        /* <DEDUP_REMOVED lines=18> */
[----:B------:R1:W-:Y:S01]  /*1a8c0*/  STL [R1+0x674], R9 ;  /* 0x0006740901007387 */ /* 0x0003e20000100800 */
[----:B0-----:R-:W-:-:S03]  /*1a8d0*/  IMAD.MOV.U32 R10, RZ, RZ, R2 ;  /* 0x000000ffff0a7224 */ /* 0x001fc600078e0002 */
[----:B------:R0:W5:Y:S01]  /*1a8e0*/  LDL.LU R2, [R1+0x8c8] ;  /* 0x0008c80001027983 */ /* 0x0001620000300800 */
[----:B-1----:R-:W-:-:S03]  /*1a8f0*/  IMAD.MOV.U32 R9, RZ, RZ, R19 ;  /* 0x000000ffff097224 */ /* 0x002fc600078e0013 */
[----:B------:R1:W-:Y:S04]  /*1a900*/  STL [R1+0x678], R8 ;  /* 0x0006780801007387 */ /* 0x0003e80000100800 */
[----:B------:R0:W-:Y:S01]  /*1a910*/  STL [R1+0x67c], R10 ;  /* 0x00067c0a01007387 */ /* 0x0001e20000100800 */
[----:B-1----:R-:W-:-:S03]  /*1a920*/  IMAD.MOV.U32 R8, RZ, RZ, R18 ;  /* 0x000000ffff087224 */ /* 0x002fc600078e0012 */
[----:B------:R0:W-:Y:S04]  /*1a930*/  STL.64 [R1+0x628], R6 ;  /* 0x0006280601007387 */ /* 0x0001e80000100a00 */
[----:B------:R0:W-:Y:S01]  /*1a940*/  STL.64 [R1+0x620], R8 ;  /* 0x0006200801007387 */ /* 0x0001e20000100a00 */
[----:B------:R-:W-:Y:S05]  /*1a950*/  @!P1 BRA `(.L_x_1) ;  /* 0xffffff0000409947 */ /* 0x000fea000383ffff */
.L_x_0:
[----:B------:R-:W3:Y:S01]  /*1a960*/  LDL.LU.64 R14, [R1+0x28] ;  /* 0x00002800010e7983 */ /* 0x000ee20000300a00 */
[----:B--2---:R-:W-:Y:S01]  /*1a970*/  IMAD.MOV.U32 R26, RZ, RZ, 0x3dc6b27f ;  /* 0x3dc6b27fff1a7424 */ /* 0x004fe200078e00ff */
[----:B------:R-:W-:Y:S01]  /*1a980*/  LOP3.LUT R28, R28, 0xffbfffff, RZ, 0xc0, !PT ;  /* 0xffbfffff1c1c7812 */ /* 0x000fe200078ec0ff */
[----:B------:R-:W1:Y:S01]  /*1a990*/  LDCU.64 UR10, c[0x0][0x3e0] ;  /* 0x00007c00ff0a77ac */ /* 0x000e620008000a00 */
[----:B0-----:R-:W2:Y:S04]  /*1a9a0*/  LDL.LU.64 R10, [R1+0x20] ;  /* 0x00002000010a7983 */ /* 0x001ea80000300a00 */
[----:B------:R-:W4:Y:S04]  /*1a9b0*/  LDL.LU.64 R8, [R1+0x18] ;  /* 0x0000180001087983 */ /* 0x000f280000300a00 */
[----:B------:R-:W4:Y:S04]  /*1a9c0*/  LDL.LU.64 R6, [R1+0x10] ;  /* 0x0000100001067983 */ /* 0x000f280000300a00 */
[----:B------:R-:W4:Y:S01]  /*1a9d0*/  LDL.LU R12, [R1+0x348] ;  /* 0x00034800010c7983 */ /* 0x000f220000300800 */
[----:B------:R-:W-:Y:S01]  /*1a9e0*/  LOP3.LUT R13, R13, 0xfffffffe, RZ, 0xc0, !PT ;  /* 0xfffffffe0d0d7812 */ /* 0x000fe200078ec0ff */
[----:B------:R-:W-:Y:S01]  /*1a9f0*/  BAR.SYNC.DEFER_BLOCKING 0x0 ;  /* 0x0000000000007b1d */ /* 0x000fe20000010000 */
[----:B---3--:R-:W-:Y:S01]  /*1aa00*/  IMAD.MOV.U32 R19, RZ, RZ, R15 ;  /* 0x000000ffff137224 */ /* 0x008fe200078e000f */
[----:B------:R-:W-:Y:S01]  /*1aa10*/  MOV R18, R14 ;  /* 0x0000000e00127202 */ /* 0x000fe20000000f00 */
[----:B--2---:R-:W-:-:S02]  /*1aa20*/  IMAD.MOV.U32 R17, RZ, RZ, R11 ;  /* 0x000000ffff117224 */ /* 0x004fc400078e000b */
[----:B------:R-:W-:Y:S01]  /*1aa30*/  IMAD.MOV.U32 R16, RZ, RZ, R10 ;  /* 0x000000ffff107224 */ /* 0x000fe200078e000a */
[----:B------:R-:W2:Y:S01]  /*1aa40*/  LDL.LU R11, [R1+0x34c] ;  /* 0x00034c00010b7983 */ /* 0x000ea20000300800 */
[----:B----4-:R-:W-:Y:S02]  /*1aa50*/  IMAD.MOV.U32 R15, RZ, RZ, R9 ;  /* 0x000000ffff0f7224 */ /* 0x010fe400078e0009 */
[----:B------:R-:W-:Y:S01]  /*1aa60*/  IMAD.MOV.U32 R14, RZ, RZ, R8 ;  /* 0x000000ffff0e7224 */ /* 0x000fe200078e0008 */
[----:B------:R-:W3:Y:S01]  /*1aa70*/  LDL.LU R10, [R1+0x338] ;  /* 0x00033800010a7983 */ /* 0x000ee20000300800 */
[----:B-----5:R-:W-:Y:S01]  /*1aa80*/  IMAD.MOV.U32 R2, RZ, RZ, R6 ;  /* 0x000000ffff027224 */ /* 0x020fe200078e0006 */
[----:B------:R-:W-:Y:S02]  /*1aa90*/  MOV R0, R7 ;  /* 0x0000000700007202 */ /* 0x000fe40000000f00 */
[----:B------:R-:W4:Y:S04]  /*1aaa0*/  LDL.LU R9, [R1+0x33c] ;  /* 0x00033c0001097983 */ /* 0x000f280000300800 */
[----:B------:R-:W2:Y:S04]  /*1aab0*/  LDL.LU R8, [R1+0x328] ;  /* 0x0003280001087983 */ /* 0x000ea80000300800 */
[----:B------:R-:W3:Y:S04]  /*1aac0*/  LDL.LU R6, [R1+0x32c] ;  /* 0x00032c0001067983 */ /* 0x000ee80000300800 */
[----:B------:R-:W3:Y:S04]  /*1aad0*/  LDL.LU R4, [R1+0x31c] ;  /* 0x00031c0001047983 */ /* 0x000ee80000300800 */
[----:B------:R-:W4:Y:S01]  /*1aae0*/  LDL.LU R3, [R1+0x318] ;  /* 0x0003180001037983 */ /* 0x000f220000300800 */
[----:B------:R-:W-:-:S02]  /*1aaf0*/  FSETP.GT.AND P0, PT, |R0|, 8.50705917302346158658e+37, PT ;  /* 0x7e8000000000780b */ /* 0x000fc40003f04200 */
[C---:B------:R-:W-:Y:S01]  /*1ab00*/  FSETP.GEU.AND P3, PT, |R0|.reuse, 1.175494350822287508e-38, PT ;  /* 0x008000000000780b */ /* 0x040fe20003f6e200 */
[C---:B------:R-:W-:Y:S01]  /*1ab10*/  FMUL R7, R0.reuse, 8388608 ;  /* 0x4b00000000077820 */ /* 0x040fe20000400000 */
[----:B------:R-:W-:-:S04]  /*1ab20*/  FSETP.GEU.AND P2, PT, R0, 1.175494350822287508e-38, PT ;  /* 0x008000000000780b */ /* 0x000fc80003f4e000 */
[----:B------:R-:W-:-:S05]  /*1ab30*/  FSEL R7, R7, R0, !P2 ;  /* 0x0000000007077208 */ /* 0x000fca0005000000 */
[----:B------:R-:W-:Y:S01]  /*1ab40*/  @P0 FMUL R0, R0, 0.25 ;  /* 0x3e80000000000820 */ /* 0x000fe20000400000 */
[----:B------:R-:W-:-:S03]  /*1ab50*/  IMAD.MOV.U32 R20, RZ, RZ, R18 ;  /* 0x000000ffff147224 */ /* 0x000fc600078e0012 */
[----:B------:R-:W-:Y:S01]  /*1ab60*/  @!P3 FMUL R0, R0, 16777216 ;  /* 0x4b8000000000b820 */ /* 0x000fe20000400000 */
[----:B------:R-:W-:Y:S01]  /*1ab70*/  IMAD.MOV.U32 R18, RZ, RZ, R16 ;  /* 0x000000ffff127224 */ /* 0x000fe200078e0010 */
[----:B------:R-:W-:Y:S02]  /*1ab80*/  MOV R16, R14 ;  /* 0x0000000e00107202 */ /* 0x000fe40000000f00 */
[----:B------:R0:W1:Y:S01]  /*1ab90*/  MUFU.RCP R14, R0 ;  /* 0x00000000000e7308 */ /* 0x0000620000001000 */
[C---:B------:R-:W-:Y:S01]  /*1aba0*/  FMUL R5, R2.reuse, 8388608 ;  /* 0x4b00000002057820 */ /* 0x040fe20000400000 */
[----:B------:R-:W-:-:S04]  /*1abb0*/  FSETP.GEU.AND P1, PT, R2, 1.175494350822287508e-38, PT ;  /* 0x008000000200780b */ /* 0x000fc80003f2e000 */
[----:B------:R-:W-:-:S05]  /*1abc0*/  FSEL R5, R5, R2, !P1 ;  /* 0x0000000205057208 */ /* 0x000fca0004800000 */
[----:B0-----:R-:W-:-:S05]  /*1abd0*/  VIADD R0, R5, 0xc0cafb0d ;  /* 0xc0cafb0d05007836 */ /* 0x001fca0000000000 */
[----:B------:R-:W-:Y:S01]  /*1abe0*/  LOP3.LUT R0, R0, 0xff800000, RZ, 0xc0, !PT ;  /* 0xff80000000007812 */ /* 0x000fe200078ec0ff */
[----:B------:R-:W-:-:S04]  /*1abf0*/  @P0 FMUL R12, R12, 0.25 ;  /* 0x3e8000000c0c0820 */ /* 0x000fc80000400000 */
[----:B------:R-:W-:-:S04]  /*1ac00*/  @!P3 FMUL R12, R12, 16777216 ;  /* 0x4b8000000c0cb820 */ /* 0x000fc80000400000 */
[----:B-1----:R-:W-:Y:S01]  /*1ac10*/  FMUL R64, R14, R12 ;  /* 0x0000000c0e407220 */ /* 0x002fe20000400000 */
[----:B--2---:R-:W-:Y:S01]  /*1ac20*/  @P0 FMUL R8, R8, 0.25 ;  /* 0x3e80000008080820 */ /* 0x004fe20000400000 */
[----:B---3--:R-:W-:Y:S01]  /*1ac30*/  @P0 FMUL R4, R4, 0.25 ;  /* 0x3e80000004040820 */ /* 0x008fe20000400000 */
[----:B----4-:R-:W-:-:S03]  /*1ac40*/  @P0 FMUL R3, R3, 0.25 ;  /* 0x3e80000003030820 */ /* 0x010fc60000400000 */
[----:B------:R-:W-:Y:S01]  /*1ac50*/  @!P3 FMUL R4, R4, 16777216 ;  /* 0x4b8000000404b820 */ /* 0x000fe20000400000 */
[----:B------:R-:W-:Y:S01]  /*1ac60*/  @P0 FMUL R6, R6, 0.25 ;  /* 0x3e80000006060820 */ /* 0x000fe20000400000 */
[----:B------:R-:W-:Y:S02]  /*1ac70*/  @!P3 FMUL R3, R3, 16777216 ;  /* 0x4b8000000303b820 */ /* 0x000fe40000400000 */
[----:B------:R-:W-:Y:S01]  /*1ac80*/  FMUL R4, R14, R4 ;  /* 0x000000040e047220 */ /* 0x000fe20000400000 */
[----:B------:R-:W-:Y:S01]  /*1ac90*/  @!P3 FMUL R6, R6, 16777216 ;  /* 0x4b8000000606b820 */ /* 0x000fe20000400000 */
[----:B------:R-:W-:Y:S01]  /*1aca0*/  FMUL R3, R14, R3 ;  /* 0x000000030e037220 */ /* 0x000fe20000400000 */
[----:B------:R-:W-:Y:S02]  /*1acb0*/  @!P3 FMUL R8, R8, 16777216 ;  /* 0x4b8000000808b820 */ /* 0x000fe40000400000 */
[----:B------:R0:W-:Y:S04]  /*1acc0*/  STL [R1+0x65c], R4 ;  /* 0x00065c0401007387 */ /* 0x0001e80000100800 */
[----:B------:R1:W-:Y:S01]  /*1acd0*/  STL [R1+0x658], R3 ;  /* 0x0006580301007387 */ /* 0x0003e20000100800 */
[C---:B0-----:R-:W-:Y:S01]  /*1ace0*/  FMUL R4, R14.reuse, R6 ;  /* 0x000000060e047220 */ /* 0x041fe20000400000 */
[----:B-1----:R-:W-:-:S04]  /*1acf0*/  FMUL R3, R14, R8 ;  /* 0x000000080e037220 */ /* 0x002fc80000400000 */
[----:B------:R0:W-:Y:S01]  /*1ad00*/  STL [R1+0x654], R4 ;  /* 0x0006540401007387 */ /* 0x0001e20000100800 */
[----:B------:R-:W-:Y:S01]  /*1ad10*/  @P0 FMUL R9, R9, 0.25 ;  /* 0x3e80000009090820 */ /* 0x000fe20000400000 */
[----:B------:R-:W-:Y:S02]  /*1ad20*/  @P0 FMUL R10, R10, 0.25 ;  /* 0x3e8000000a0a0820 */ /* 0x000fe40000400000 */
[----:B------:R1:W-:Y:S01]  /*1ad30*/  STL [R1+0x650], R3 ;  /* 0x0006500301007387 */ /* 0x0003e20000100800 */
[----:B------:R-:W-:Y:S01]  /*1ad40*/  @P0 FMUL R11, R11, 0.25 ;  /* 0x3e8000000b0b0820 */ /* 0x000fe20000400000 */
[----:B------:R-:W-:Y:S01]  /*1ad50*/  @!P3 FMUL R9, R9, 16777216 ;  /* 0x4b8000000909b820 */ /* 0x000fe20000400000 */
[----:B------:R-:W-:Y:S01]  /*1ad60*/  @!P3 FMUL R10, R10, 16777216 ;  /* 0x4b8000000a0ab820 */ /* 0x000fe20000400000 */
[----:B0-----:R-:W-:Y:S01]  /*1ad70*/  I2FP.F32.S32 R4, R0 ;  /* 0x0000000000047245 */ /* 0x001fe20000201400 */
[----:B-1----:R-:W-:Y:S02]  /*1ad80*/  IMAD.IADD R3, R5, 0x1, -R0 ;  /* 0x0000000105037824 */ /* 0x002fe400078e0a00 */
[----:B------:R-:W-:-:S02]  /*1ad90*/  @!P3 FMUL R11, R11, 16777216 ;  /* 0x4b8000000b0bb820 */ /* 0x000fc40000400000 */
[----:B------:R-:W-:Y:S01]  /*1ada0*/  FADD R0, R3, -1 ;  /* 0xbf80000003007421 */ /* 0x000fe20000000000 */
[----:B------:R-:W-:Y:S01]  /*1adb0*/  FSEL R3, RZ, -23, P1 ;  /* 0xc1b80000ff037808 */ /* 0x000fe20000800000 */
[C---:B------:R-:W-:Y:S01]  /*1adc0*/  FMUL R67, R14.reuse, R9 ;  /* 0x000000090e437220 */ /* 0x040fe20000400000 */
[C---:B------:R-:W-:Y:S01]  /*1add0*/  FMUL R66, R14.reuse, R10 ;  /* 0x0000000a0e427220 */ /* 0x040fe20000400000 */
[----:B------:R-:W-:Y:S02]  /*1ade0*/  FMUL R65, R14, R11 ;  /* 0x0000000b0e417220 */ /* 0x000fe40000400000 */
[----:B------:R-:W-:Y:S01]  /*1adf0*/  FFMA.FTZ R14, R4, 1.1920928955078125e-07, R3 ;  /* 0x34000000040e7823 */ /* 0x000fe20000010003 */
[C---:B------:R-:W-:Y:S01]  /*1ae00*/  FFMA.FTZ R3, R0.reuse, R26, -0.16845393180847167969 ;  /* 0xbe2c7f3000037423 */ /* 0x040fe2000001001a */
[----:B------:R-:W2:Y:S03]  /*1ae10*/  LDL.LU R11, [R1+0x340] ;  /* 0x00034000010b7983 */ /* 0x000ea60000300800 */
[C---:B------:R-:W-:Y:S01]  /*1ae20*/  FFMA.FTZ R3, R0.reuse, R3, 0.1716887056827545166 ;  /* 0x3e2fcf2a00037423 */ /* 0x040fe20000010003 */
[----:B------:R-:W3:Y:S03]  /*1ae30*/  LDL.LU R10, [R1+0x344] ;  /* 0x00034400010a7983 */ /* 0x000ee60000300800 */
[C---:B------:R-:W-:Y:S01]  /*1ae40*/  FFMA.FTZ R3, R0.reuse, R3, -0.17900948226451873779 ;  /* 0xbe374e4300037423 */ /* 0x040fe20000010003 */
[----:B------:R-:W4:Y:S03]  /*1ae50*/  LDL.LU R9, [R1+0x330] ;  /* 0x0003300001097983 */ /* 0x000f260000300800 */
[C---:B------:R-:W-:Y:S01]  /*1ae60*/  FFMA.FTZ R3, R0.reuse, R3, 0.20512372255325317383 ;  /* 0x3e520bf400037423 */ /* 0x040fe20000010003 */
[----:B------:R-:W4:Y:S03]  /*1ae70*/  LDL.LU R8, [R1+0x334] ;  /* 0x0003340001087983 */ /* 0x000f260000300800 */
[C---:B------:R-:W-:Y:S01]  /*1ae80*/  FFMA.FTZ R3, R0.reuse, R3, -0.24046532809734344482 ;  /* 0xbe763c8b00037423 */ /* 0x040fe20000010003 */
[----:B------:R-:W4:Y:S03]  /*1ae90*/  LDL.LU R6, [R1+0x314] ;  /* 0x0003140001067983 */ /* 0x000f260000300800 */
[C---:B------:R-:W-:Y:S01]  /*1aea0*/  FFMA.FTZ R3, R0.reuse, R3, 0.28857114911079406738 ;  /* 0x3e93bf9900037423 */ /* 0x040fe20000010003 */
[----:B------:R-:W4:Y:S03]  /*1aeb0*/  LDL.LU R4, [R1+0x310] ;  /* 0x0003100001047983 */ /* 0x000f260000300800 */
[----:B------:R-:W-:-:S04]  /*1aec0*/  FFMA.FTZ R3, R0, R3, -0.36067417263984680176 ;  /* 0xbeb8aa4900037423 */ /* 0x000fc80000010003 */
[----:B------:R-:W-:-:S04]  /*1aed0*/  FFMA.FTZ R3, R0, R3, 0.48089820146560668945 ;  /* 0x3ef6384a00037423 */ /* 0x000fc80000010003 */
[----:B------:R-:W-:-:S04]  /*1aee0*/  FFMA.FTZ R3, R0, R3, -0.72134751081466674805 ;  /* 0xbf38aa3b00037423 */ /* 0x000fc80000010003 */
[----:B------:R-:W-:-:S04]  /*1aef0*/  FMUL R3, R0, R3 ;  /* 0x0000000300037220 */ /* 0x000fc80000400000 */
[----:B------:R-:W-:-:S04]  /*1af00*/  FMUL R3, R0, R3 ;  /* 0x0000000300037220 */ /* 0x000fc80000400000 */
[----:B------:R-:W-:Y:S02]  /*1af10*/  FFMA.FTZ R12, R0, 1.4426950216293334961, R3 ;  /* 0x3fb8aa3b000c7823 */ /* 0x000fe40000010003 */
[----:B------:R-:W4:Y:S04]  /*1af20*/  LDL.LU R3, [R1+0x324] ;  /* 0x0003240001037983 */ /* 0x000f280000300800 */
[----:B------:R-:W4:Y:S01]  /*1af30*/  LDL.LU R0, [R1+0x320] ;  /* 0x0003200001007983 */ /* 0x000f220000300800 */
[C---:B------:R-:W-:Y:S02]  /*1af40*/  FSETP.GT.AND P0, PT, |R2|.reuse, 8.50705917302346158658e+37, PT ;  /* 0x7e8000000200780b */ /* 0x040fe40003f04200 */
[----:B------:R-:W-:-:S11]  /*1af50*/  FSETP.GEU.AND P1, PT, |R2|, 1.175494350822287508e-38, PT ;  /* 0x008000000200780b */ /* 0x000fd60003f2e200 */
[----:B------:R-:W-:-:S04]  /*1af60*/  @P0 FMUL R2, R2, 0.25 ;  /* 0x3e80000002020820 */ /* 0x000fc80000400000 */
[----:B------:R-:W-:-:S06]  /*1af70*/  @!P1 FMUL R2, R2, 16777216 ;  /* 0x4b80000002029820 */ /* 0x000fcc0000400000 */
[----:B------:R-:W0:Y:S01]  /*1af80*/  MUFU.RCP R2, R2 ;  /* 0x0000000200027308 */ /* 0x000e220000001000 */
[----:B--2---:R-:W-:Y:S01]  /*1af90*/  @P0 FMUL R11, R11, 0.25 ;  /* 0x3e8000000b0b0820 */ /* 0x004fe20000400000 */
[----:B---3--:R-:W-:Y:S01]  /*1afa0*/  @P0 FMUL R10, R10, 0.25 ;  /* 0x3e8000000a0a0820 */ /* 0x008fe20000400000 */
[----:B----4-:R-:W-:Y:S01]  /*1afb0*/  @P0 FMUL R9, R9, 0.25 ;  /* 0x3e80000009090820 */ /* 0x010fe20000400000 */
[----:B------:R-:W-:Y:S01]  /*1afc0*/  @P0 FMUL R8, R8, 0.25 ;  /* 0x3e80000008080820 */ /* 0x000fe20000400000 */
[----:B------:R-:W-:Y:S01]  /*1afd0*/  @P0 FMUL R6, R6, 0.25 ;  /* 0x3e80000006060820 */ /* 0x000fe20000400000 */
[----:B------:R-:W-:-:S03]  /*1afe0*/  @P0 FMUL R4, R4, 0.25 ;  /* 0x3e80000004040820 */ /* 0x000fc60000400000 */
[----:B------:R-:W-:Y:S01]  /*1aff0*/  @!P1 FMUL R6, R6, 16777216 ;  /* 0x4b80000006069820 */ /* 0x000fe20000400000 */
[----:B------:R-:W-:-:S03]  /*1b000*/  @!P1 FMUL R4, R4, 16777216 ;  /* 0x4b80000004049820 */ /* 0x000fc60000400000 */
[----:B0-----:R-:W-:Y:S01]  /*1b010*/  FMUL R6, R2, R6 ;  /* 0x0000000602067220 */ /* 0x001fe20000400000 */
[----:B------:R-:W-:Y:S01]  /*1b020*/  @!P1 FMUL R8, R8, 16777216 ;  /* 0x4b80000008089820 */ /* 0x000fe20000400000 */
[----:B------:R-:W-:Y:S01]  /*1b030*/  FMUL R4, R2, R4 ;  /* 0x0000000402047220 */ /* 0x000fe20000400000 */
[----:B------:R-:W-:Y:S01]  /*1b040*/  @!P1 FMUL R9, R9, 16777216 ;  /* 0x4b80000009099820 */ /* 0x000fe20000400000 */
[----:B------:R-:W-:Y:S01]  /*1b050*/  @!P1 FMUL R10, R10, 16777216 ;  /* 0x4b8000000a0a9820 */ /* 0x000fe20000400000 */
[----:B------:R-:W-:Y:S01]  /*1b060*/  @!P1 FMUL R11, R11, 16777216 ;  /* 0x4b8000000b0b9820 */ /* 0x000fe20000400000 */
[----:B------:R-:W-:Y:S01]  /*1b070*/  STL [R1+0x64c], R6 ;  /* 0x00064c0601007387 */ /* 0x000fe20000100800 */
[----:B------:R-:W-:Y:S01]  /*1b080*/  @P0 FMUL R3, R3, 0.25 ;  /* 0x3e80000003030820 */ /* 0x000fe20000400000 */
[----:B------:R-:W-:Y:S01]  /*1b090*/  @P0 FMUL R0, R0, 0.25 ;  /* 0x3e80000000000820 */ /* 0x000fe20000400000 */
[----:B------:R-:W-:Y:S02]  /*1b0a0*/  ISETP.GE.U32.AND P0, PT, R5, 0x7f800000, PT ;  /* 0x7f8000000500780c */ /* 0x000fe40003f06070 */
[----:B------:R-:W-:Y:S01]  /*1b0b0*/  @!P1 FMUL R3, R3, 16777216 ;  /* 0x4b80000003039820 */ /* 0x000fe20000400000 */
[----:B------:R-:W-:-:S03]  /*1b0c0*/  @!P1 FMUL R0, R0, 16777216 ;  /* 0x4b80000000009820 */ /* 0x000fc60000400000 */
[C---:B------:R-:W-:Y:S01]  /*1b0d0*/  FMUL R3, R2.reuse, R3 ;  /* 0x0000000302037220 */ /* 0x040fe20000400000 */
[C---:B------:R-:W-:Y:S01]  /*1b0e0*/  FMUL R0, R2.reuse, R0 ;  /* 0x0000000002007220 */ /* 0x040fe20000400000 */
[----:B------:R-:W-:Y:S01]  /*1b0f0*/  STL [R1+0x648], R4 ;  /* 0x0006480401007387 */ /* 0x000fe20000100800 */
[C---:B------:R-:W-:Y:S01]  /*1b100*/  FMUL R63, R2.reuse, R8 ;  /* 0x00000008023f7220 */ /* 0x040fe20000400000 */
[C---:B------:R-:W-:Y:S01]  /*1b110*/  FMUL R62, R2.reuse, R9 ;  /* 0x00000009023e7220 */ /* 0x040fe20000400000 */
[C---:B------:R-:W-:Y:S01]  /*1b120*/  FMUL R61, R2.reuse, R10 ;  /* 0x0000000a023d7220 */ /* 0x040fe20000400000 */
[----:B------:R0:W-:Y:S01]  /*1b130*/  STL [R1+0x644], R3 ;  /* 0x0006440301007387 */ /* 0x0001e20000100800 */
[----:B------:R-:W-:Y:S01]  /*1b140*/  FMUL R38, R2, R11 ;  /* 0x0000000b02267220 */ /* 0x000fe20000400000 */
[----:B------:R-:W-:Y:S02]  /*1b150*/  @P0 MOV R2, 0x7f800000 ;  /* 0x7f80000000020802 */ /* 0x000fe40000000f00 */
[----:B------:R1:W-:Y:S01]  /*1b160*/  STL [R1+0x640], R0 ;  /* 0x0006400001007387 */ /* 0x0003e20000100800 */
[----:B0-----:R-:W-:Y:S01]  /*1b170*/  FADD R3, R14, R12 ;  /* 0x0000000c0e037221 */ /* 0x001fe20000000000 */
[----:B-1----:R-:W-:-:S02]  /*1b180*/  VIADD R0, R7, 0xc0cafb0d ;  /* 0xc0cafb0d07007836 */ /* 0x002fc40000000000 */
[----:B------:R-:W-:-:S03]  /*1b190*/  @P0 FFMA.FTZ R3, R5, R2, +INF ;  /* 0x7f80000005030423 */ /* 0x000fc60000010002 */
[----:B------:R-:W-:Y:S02]  /*1b1a0*/  LOP3.LUT R0, R0, 0xff800000, RZ, 0xc0, !PT ;  /* 0xff80000000007812 */ /* 0x000fe400078ec0ff */
[----:B------:R0:W-:Y:S01]  /*1b1b0*/  STL [R1+0xb4], R3 ;  /* 0x0000b40301007387 */ /* 0x0001e20000100800 */
[----:B------:R-:W-:Y:S02]  /*1b1c0*/  FSEL R4, RZ, -23, P2 ;  /* 0xc1b80000ff047808 */ /* 0x000fe40001000000 */
[----:B------:R-:W-:Y:S01]  /*1b1d0*/  I2FP.F32.S32 R2, R0 ;  /* 0x0000000000027245 */ /* 0x000fe20000201400 */
[----:B------:R-:W2:Y:S01]  /*1b1e0*/  LDL.LU R12, [R1+0x308] ;  /* 0x00030800010c7983 */ /* 0x000ea20000300800 */
[----:B0-----:R-:W-:-:S03]  /*1b1f0*/  IMAD.IADD R3, R7, 0x1, -R0 ;  /* 0x0000000107037824 */ /* 0x001fc600078e0a00 */
[----:B------:R-:W-:Y:S01]  /*1b200*/  FFMA.FTZ R4, R2, 1.1920928955078125e-07, R4 ;  /* 0x3400000002047823 */ /* 0x000fe20000010004 */
[----:B------:R-:W-:-:S04]  /*1b210*/  FADD R0, R3, -1 ;  /* 0xbf80000003007421 */ /* 0x000fc80000000000 */
[----:B------:R-:W-:-:S04]  /*1b220*/  FFMA.FTZ R2, R0, R26, -0.16845393180847167969 ;  /* 0xbe2c7f3000027423 */ /* 0x000fc8000001001a */
[----:B------:R-:W-:-:S04]  /*1b230*/  FFMA.FTZ R2, R0, R2, 0.1716887056827545166 ;  /* 0x3e2fcf2a00027423 */ /* 0x000fc80000010002 */
[----:B------:R-:W-:-:S04]  /*1b240*/  FFMA.FTZ R2, R0, R2, -0.17900948226451873779 ;  /* 0xbe374e4300027423 */ /* 0x000fc80000010002 */
[----:B------:R-:W-:-:S04]  /*1b250*/  FFMA.FTZ R2, R0, R2, 0.20512372255325317383 ;  /* 0x3e520bf400027423 */ /* 0x000fc80000010002 */
[----:B------:R-:W-:-:S04]  /*1b260*/  FFMA.FTZ R2, R0, R2, -0.24046532809734344482 ;  /* 0xbe763c8b00027423 */ /* 0x000fc80000010002 */
[----:B------:R-:W-:-:S04]  /*1b270*/  FFMA.FTZ R2, R0, R2, 0.28857114911079406738 ;  /* 0x3e93bf9900027423 */ /* 0x000fc80000010002 */
[----:B------:R-:W-:-:S04]  /*1b280*/  FFMA.FTZ R2, R0, R2, -0.36067417263984680176 ;  /* 0xbeb8aa4900027423 */ /* 0x000fc80000010002 */
[----:B------:R-:W-:-:S04]  /*1b290*/  FFMA.FTZ R2, R0, R2, 0.48089820146560668945 ;  /* 0x3ef6384a00027423 */ /* 0x000fc80000010002 */
[----:B------:R-:W-:Y:S01]  /*1b2a0*/  FFMA.FTZ R2, R0, R2, -0.72134751081466674805 ;  /* 0xbf38aa3b00027423 */ /* 0x000fe20000010002 */
[----:B------:R-:W-:-:S03]  /*1b2b0*/  ISETP.GE.U32.AND P0, PT, R7, 0x7f800000, PT ;  /* 0x7f8000000700780c */ /* 0x000fc60003f06070 */
[----:B------:R-:W-:-:S04]  /*1b2c0*/  FMUL R2, R0, R2 ;  /* 0x0000000200027220 */ /* 0x000fc80000400000 */
[----:B------:R-:W-:-:S04]  /*1b2d0*/  FMUL R2, R0, R2 ;  /* 0x0000000200027220 */ /* 0x000fc80000400000 */
[----:B------:R-:W-:-:S04]  /*1b2e0*/  FFMA.FTZ R3, R0, 1.4426950216293334961, R2 ;  /* 0x3fb8aa3b00037823 */ /* 0x000fc80000010002 */
[----:B------:R-:W-:Y:S01]  /*1b2f0*/  FADD R4, R4, R3 ;  /* 0x0000000304047221 */ /* 0x000fe20000000000 */
[----:B------:R-:W-:-:S04]  /*1b300*/  @P0 IMAD.MOV.U32 R3, RZ, RZ, 0x7f800000 ;  /* 0x7f800000ff030424 */ /* 0x000fc800078e00ff */
[----:B------:R-:W-:-:S05]  /*1b310*/  @P0 FFMA.FTZ R4, R7, R3, +INF ;  /* 0x7f80000007040423 */ /* 0x000fca0000010003 */
[----:B------:R0:W-:Y:S04]  /*1b320*/  STL [R1+0x9c], R4 ;  /* 0x00009c0401007387 */ /* 0x0001e80000100800 */
[----:B------:R-:W3:Y:S04]  /*1b330*/  LDL.LU R11, [R1+0x30c] ;  /* 0x00030c00010b7983 */ /* 0x000ee80000300800 */
[----:B------:R-:W4:Y:S04]  /*1b340*/  LDL.LU R10, [R1+0x2f8] ;  /* 0x0002f800010a7983 */ /* 0x000f280000300800 */
[----:B------:R-:W4:Y:S04]  /*1b350*/  LDL.LU R9, [R1+0x2fc] ;  /* 0x0002fc0001097983 */ /* 0x000f280000300800 */
[----:B------:R-:W4:Y:S04]  /*1b360*/  LDL.LU R8, [R1+0x2e8] ;  /* 0x0002e80001087983 */ /* 0x000f280000300800 */
[----:B------:R-:W4:Y:S04]  /*1b370*/  LDL.LU R6, [R1+0x2ec] ;  /* 0x0002ec0001067983 */ /* 0x000f280000300800 */
[----:B0-----:R-:W4:Y:S04]  /*1b380*/  LDL.LU R4, [R1+0x2ac] ;  /* 0x0002ac0001047983 */ /* 0x001f280000300800 */
[----:B------:R-:W4:Y:S01]  /*1b390*/  LDL.LU R3, [R1+0x2a8] ;  /* 0x0002a80001037983 */ /* 0x000f220000300800 */
[----:B------:R-:W-:-:S04]  /*1b3a0*/  IMAD.MOV.U32 R21, RZ, RZ, R19 ;  /* 0x000000ffff157224 */ /* 0x000fc800078e0013 */
[----:B------:R-:W-:-:S05]  /*1b3b0*/  IMAD.MOV.U32 R2, RZ, RZ, R21 ;  /* 0x000000ffff027224 */ /* 0x000fca00078e0015 */
[C---:B------:R-:W-:Y:S02]  /*1b3c0*/  FSETP.GT.AND P3, PT, |R2|.reuse, 8.50705917302346158658e+37, PT ;  /* 0x7e8000000200780b */ /* 0x040fe40003f64200 */
[C---:B------:R-:W-:Y:S02]  /*1b3d0*/  FSETP.GEU.AND P5, PT, |R2|.reuse, 1.175494350822287508e-38, PT ;  /* 0x008000000200780b */ /* 0x040fe40003fae200 */
[----:B------:R-:W-:Y:S01]  /*1b3e0*/  FSETP.NEU.AND P0, PT, R7, RZ, PT ;  /* 0x000000ff0700720b */ /* 0x000fe20003f0d000 */
[C---:B------:R-:W-:Y:S01]  /*1b3f0*/  FMUL R7, R2.reuse, 8388608 ;  /* 0x4b00000002077820 */ /* 0x040fe20000400000 */
[----:B------:R-:W-:-:S04]  /*1b400*/  FSETP.GEU.AND P2, PT, R2, 1.175494350822287508e-38, PT ;  /* 0x008000000200780b */ /* 0x000fc80003f4e000 */
[----:B------:R-:W-:-:S03]  /*1b410*/  FSEL R7, R7, R2, !P2 ;  /* 0x0000000207077208 */ /* 0x000fc60005000000 */
[----:B------:R-:W-:-:S04]  /*1b420*/  @P3 FMUL R2, R2, 0.25 ;  /* 0x3e80000002023820 */ /* 0x000fc80000400000 */
[----:B------:R-:W-:-:S04]  /*1b430*/  @!P5 FMUL R2, R2, 16777216 ;  /* 0x4b8000000202d820 */ /* 0x000fc80000400000 */
[----:B------:R0:W1:Y:S01]  /*1b440*/  MUFU.RCP R14, R2 ;  /* 0x00000002000e7308 */ /* 0x0000620000001000 */
[----:B------:R-:W-:Y:S01]  /*1b450*/  IMAD.MOV.U32 R0, RZ, RZ, R20 ;  /* 0x000000ffff007224 */ /* 0x000fe200078e0014 */
[----:B------:R-:W-:-:S03]  /*1b460*/  FSETP.NEU.AND P1, PT, R5, RZ, PT ;  /* 0x000000ff0500720b */ /* 0x000fc60003f2d000 */
[C---:B------:R-:W-:Y:S01]  /*1b470*/  FMUL R5, R0.reuse, 8388608 ;  /* 0x4b00000000057820 */ /* 0x040fe20000400000 */
[----:B------:R-:W-:-:S04]  /*1b480*/  FSETP.GEU.AND P4, PT, R0, 1.175494350822287508e-38, PT ;  /* 0x008000000000780b */ /* 0x000fc80003f8e000 */
[----:B------:R-:W-:-:S05]  /*1b490*/  FSEL R5, R5, R0, !P4 ;  /* 0x0000000005057208 */ /* 0x000fca0006000000 */
[----:B0-----:R-:W-:-:S05]  /*1b4a0*/  VIADD R2, R5, 0xc0cafb0d ;  /* 0xc0cafb0d05027836 */ /* 0x001fca0000000000 */
[----:B------:R-:W-:Y:S01]  /*1b4b0*/  LOP3.LUT R2, R2, 0xff800000, RZ, 0xc0, !PT ;  /* 0xff80000002027812 */ /* 0x000fe200078ec0ff */
[----:B--2---:R-:W-:-:S04]  /*1b4c0*/  @P3 FMUL R12, R12, 0.25 ;  /* 0x3e8000000c0c3820 */ /* 0x004fc80000400000 */
[----:B------:R-:W-:Y:S01]  /*1b4d0*/  @!P5 FMUL R12, R12, 16777216 ;  /* 0x4b8000000c0cd820 */ /* 0x000fe20000400000 */
[----:B---3--:R-:W-:Y:S01]  /*1b4e0*/  @P3 FMUL R11, R11, 0.25 ;  /* 0x3e8000000b0b3820 */ /* 0x008fe20000400000 */
[----:B----4-:R-:W-:Y:S01]  /*1b4f0*/  @P3 FMUL R10, R10, 0.25 ;  /* 0x3e8000000a0a3820 */ /* 0x010fe20000400000 */
[----:B------:R-:W-:Y:S01]  /*1b500*/  @P3 FMUL R9, R9, 0.25 ;  /* 0x3e80000009093820 */ /* 0x000fe20000400000 */
[----:B------:R-:W-:Y:S01]  /*1b510*/  @P3 FMUL R8, R8, 0.25 ;  /* 0x3e80000008083820 */ /* 0x000fe20000400000 */
[----:B------:R-:W-:Y:S01]  /*1b520*/  @P3 FMUL R4, R4, 0.25 ;  /* 0x3e80000004043820 */ /* 0x000fe20000400000 */
[----:B------:R-:W-:Y:S01]  /*1b530*/  @P3 FMUL R6, R6, 0.25 ;  /* 0x3e80000006063820 */ /* 0x000fe20000400000 */
[----:B------:R-:W-:Y:S02]  /*1b540*/  @P3 FMUL R3, R3, 0.25 ;  /* 0x3e80000003033820 */ /* 0x000fe40000400000 */
[----:B------:R-:W-:Y:S01]  /*1b550*/  @!P5 FMUL R4, R4, 16777216 ;  /* 0x4b8000000404d820 */ /* 0x000fe20000400000 */
[----:B------:R-:W-:Y:S01]  /*1b560*/  @!P5 FMUL R6, R6, 16777216 ;  /* 0x4b8000000606d820 */ /* 0x000fe20000400000 */
[----:B------:R-:W-:-:S02]  /*1b570*/  @!P5 FMUL R3, R3, 16777216 ;  /* 0x4b8000000303d820 */ /* 0x000fc40000400000 */
[----:B-1----:R-:W-:Y:S01]  /*1b580*/  FMUL R4, R14, R4 ;  /* 0x000000040e047220 */ /* 0x002fe20000400000 */
[----:B------:R-:W-:Y:S01]  /*1b590*/  @!P5 FMUL R8, R8, 16777216 ;  /* 0x4b8000000808d820 */ /* 0x000fe20000400000 */
[C---:B------:R-:W-:Y:S01]  /*1b5a0*/  FMUL R3, R14.reuse, R3 ;  /* 0x000000030e037220 */ /* 0x040fe20000400000 */
[----:B------:R-:W-:Y:S01]  /*1b5b0*/  @!P5 FMUL R9, R9, 16777216 ;  /* 0x4b8000000909d820 */ /* 0x000fe20000400000 */
[----:B------:R-:W-:Y:S01]  /*1b5c0*/  FMUL R6, R14, R6 ;  /* 0x000000060e067220 */ /* 0x000fe20000400000 */
[----:B------:R0:W-:Y:S01]  /*1b5d0*/  STL [R1+0x63c], R4 ;  /* 0x00063c0401007387 */ /* 0x0001e20000100800 */
[----:B------:R-:W-:Y:S01]  /*1b5e0*/  @!P5 FMUL R10, R10, 16777216 ;  /* 0x4b8000000a0ad820 */ /* 0x000fe20000400000 */
[----:B------:R-:W-:Y:S02]  /*1b5f0*/  @!P5 FMUL R11, R11, 16777216 ;  /* 0x4b8000000b0bd820 */ /* 0x000fe40000400000 */
[----:B------:R1:W-:Y:S01]  /*1b600*/  STL [R1+0x638], R3 ;  /* 0x0006380301007387 */ /* 0x0003e20000100800 */
[----:B0-----:R-:W-:-:S03]  /*1b610*/  FMUL R4, R14, R8 ;  /* 0x000000080e047220 */ /* 0x001fc60000400000 */
[----:B------:R0:W-:Y:S01]  /*1b620*/  STL [R1+0x634], R6 ;  /* 0x0006340601007387 */ /* 0x0001e20000100800 */
[----:B-1----:R-:W-:-:S03]  /*1b630*/  FMUL R3, R14, R9 ;  /* 0x000000090e037220 */ /* 0x002fc60000400000 */
[----:B------:R1:W-:Y:S01]  /*1b640*/  STL [R1+0x630], R4 ;  /* 0x0006300401007387 */ /* 0x0003e20000100800 */
[----:B0-----:R-:W-:-:S03]  /*1b650*/  FMUL R6, R14, R10 ;  /* 0x0000000a0e067220 */ /* 0x001fc60000400000 */
[----:B------:R0:W-:Y:S01]  /*1b660*/  STL [R1+0x32c], R3 ;  /* 0x00032c0301007387 */ /* 0x0001e20000100800 */
[----:B-1----:R-:W-:-:S03]  /*1b670*/  FMUL R4, R14, R11 ;  /* 0x0000000b0e047220 */ /* 0x002fc60000400000 */
[----:B------:R1:W-:Y:S04]  /*1b680*/  STL [R1+0x328], R6 ;  /* 0x0003280601007387 */ /* 0x0003e80000100800 */
[----:B------:R2:W-:Y:S01]  /*1b690*/  STL [R1+0x324], R4 ;  /* 0x0003240401007387 */ /* 0x0005e20000100800 */
[----:B0-----:R-:W-:Y:S01]  /*1b6a0*/  FMUL R3, R14, R12 ;  /* 0x0000000c0e037220 */ /* 0x001fe20000400000 */
[----:B-1----:R-:W-:-:S04]  /*1b6b0*/  FSEL R6, RZ, -23, P4 ;  /* 0xc1b80000ff067808 */ /* 0x002fc80002000000 */
[----:B------:R0:W-:Y:S01]  /*1b6c0*/  STL [R1+0x320], R3 ;  /* 0x0003200301007387 */ /* 0x0001e20000100800 */
[----:B--2---:R-:W-:-:S03]  /*1b6d0*/  IADD3 R4, PT, PT, R5, -R2, RZ ;  /* 0x8000000205047210 */ /* 0x004fc60007ffe0ff */
[----:B------:R-:W2:Y:S04]  /*1b6e0*/  LDL.LU R11, [R1+0x300] ;  /* 0x00030000010b7983 */ /* 0x000ea80000300800 */
[----:B------:R-:W3:Y:S01]  /*1b6f0*/  LDL.LU R10, [R1+0x304] ;  /* 0x00030400010a7983 */ /* 0x000ee20000300800 */
[----:B0-----:R-:W-:Y:S01]  /*1b700*/  I2FP.F32.S32 R3, R2 ;  /* 0x0000000200037245 */ /* 0x001fe20000201400 */
[----:B------:R-:W-:Y:S02]  /*1b710*/  FADD R2, R4, -1 ;  /* 0xbf80000004027421 */ /* 0x000fe40000000000 */
[----:B------:R-:W4:Y:S02]  /*1b720*/  LDL.LU R9, [R1+0x2f0] ;  /* 0x0002f00001097983 */ /* 0x000f240000300800 */
[----:B------:R-:W-:Y:S01]  /*1b730*/  FFMA.FTZ R14, R3, 1.1920928955078125e-07, R6 ;  /* 0x34000000030e7823 */ /* 0x000fe20000010006 */
[C---:B------:R-:W-:Y:S01]  /*1b740*/  FFMA.FTZ R3, R2.reuse, R26, -0.16845393180847167969 ;  /* 0xbe2c7f3002037423 */ /* 0x040fe2000001001a */
[----:B------:R-:W4:Y:S03]  /*1b750*/  LDL.LU R8, [R1+0x2f4] ;  /* 0x0002f40001087983 */ /* 0x000f260000300800 */
[C---:B------:R-:W-:Y:S01]  /*1b760*/  FFMA.FTZ R3, R2.reuse, R3, 0.1716887056827545166 ;  /* 0x3e2fcf2a02037423 */ /* 0x040fe20000010003 */
[----:B------:R-:W4:Y:S03]  /*1b770*/  LDL.LU R6, [R1+0x2a4] ;  /* 0x0002a40001067983 */ /* 0x000f260000300800 */
[C---:B------:R-:W-:Y:S01]  /*1b780*/  FFMA.FTZ R3, R2.reuse, R3, -0.17900948226451873779 ;  /* 0xbe374e4302037423 */ /* 0x040fe20000010003 */
[----:B------:R-:W4:Y:S03]  /*1b790*/  LDL.LU R4, [R1+0x2a0] ;  /* 0x0002a00001047983 */ /* 0x000f260000300800 */
[----:B------:R-:W-:-:S04]  /*1b7a0*/  FFMA.FTZ R3, R2, R3, 0.20512372255325317383 ;  /* 0x3e520bf402037423 */ /* 0x000fc80000010003 */
[----:B------:R-:W-:-:S04]  /*1b7b0*/  FFMA.FTZ R3, R2, R3, -0.24046532809734344482 ;  /* 0xbe763c8b02037423 */ /* 0x000fc80000010003 */
[----:B------:R-:W-:-:S04]  /*1b7c0*/  FFMA.FTZ R3, R2, R3, 0.28857114911079406738 ;  /* 0x3e93bf9902037423 */ /* 0x000fc80000010003 */
        /* <DEDUP_REMOVED lines=16> */
[----:B------:R-:W-:-:S03]  /*1b8d0*/  @P3 FMUL R4, R4, 0.25 ;  /* 0x3e80000004043820 */ /* 0x000fc60000400000 */
[----:B------:R-:W-:Y:S01]  /*1b8e0*/  @!P4 FMUL R6, R6, 16777216 ;  /* 0x4b8000000606c820 */ /* 0x000fe20000400000 */
[----:B------:R-:W-:Y:S01]  /*1b8f0*/  @!P4 FMUL R4, R4, 16777216 ;  /* 0x4b8000000404c820 */ /* 0x000fe20000400000 */
[----:B------:R-:W-:Y:S02]  /*1b900*/  @P3 FMUL R8, R8, 0.25 ;  /* 0x3e80000008083820 */ /* 0x000fe40000400000 */
[C---:B0-----:R-:W-:Y:S01]  /*1b910*/  FMUL R6, R0.reuse, R6 ;  /* 0x0000000600067220 */ /* 0x041fe20000400000 */
[----:B------:R-:W-:Y:S01]  /*1b920*/  FMUL R4, R0, R4 ;  /* 0x0000000400047220 */ /* 0x000fe20000400000 */
[----:B------:R-:W-:Y:S01]  /*1b930*/  @P3 FMUL R9, R9, 0.25 ;  /* 0x3e80000009093820 */ /* 0x000fe20000400000 */
[----:B------:R-:W-:Y:S02]  /*1b940*/  @!P4 FMUL R8, R8, 16777216 ;  /* 0x4b8000000808c820 */ /* 0x000fe40000400000 */
[----:B------:R-:W-:Y:S01]  /*1b950*/  STL [R1+0x5dc], R6 ;  /* 0x0005dc0601007387 */ /* 0x000fe20000100800 */
[----:B------:R-:W-:Y:S01]  /*1b960*/  @!P4 FMUL R10, R10, 16777216 ;  /* 0x4b8000000a0ac820 */ /* 0x000fe20000400000 */
[----:B------:R-:W-:-:S02]  /*1b970*/  @!P4 FMUL R9, R9, 16777216 ;  /* 0x4b8000000909c820 */ /* 0x000fc40000400000 */
[----:B------:R0:W-:Y:S01]  /*1b980*/  STL [R1+0x5d8], R4 ;  /* 0x0005d80401007387 */ /* 0x0001e20000100800 */
[----:B------:R-:W-:Y:S01]  /*1b990*/  @!P4 FMUL R11, R11, 16777216 ;  /* 0x4b8000000b0bc820 */ /* 0x000fe20000400000 */
[----:B------:R-:W-:Y:S01]  /*1b9a0*/  @P3 FMUL R3, R3, 0.25 ;  /* 0x3e80000003033820 */ /* 0x000fe20000400000 */
[----:B------:R-:W-:-:S03]  /*1b9b0*/  @P3 FMUL R2, R2, 0.25 ;  /* 0x3e80000002023820 */ /* 0x000fc60000400000 */
[----:B------:R-:W-:Y:S01]  /*1b9c0*/  @!P4 FMUL R3, R3, 16777216 ;  /* 0x4b8000000303c820 */ /* 0x000fe20000400000 */
[----:B------:R-:W-:-:S03]  /*1b9d0*/  @!P4 FMUL R2, R2, 16777216 ;  /* 0x4b8000000202c820 */ /* 0x000fc60000400000 */
[C---:B------:R-:W-:Y:S01]  /*1b9e0*/  FMUL R3, R0.reuse, R3 ;  /* 0x0000000300037220 */ /* 0x040fe20000400000 */
[----:B------:R-:W-:Y:S01]  /*1b9f0*/  ISETP.GE.U32.AND P3, PT, R5, 0x7f800000, PT ;  /* 0x7f8000000500780c */ /* 0x000fe20003f66070 */
[C---:B0-----:R-:W-:Y:S01]  /*1ba00*/  FMUL R4, R0.reuse, R2 ;  /* 0x0000000200047220 */ /* 0x041fe20000400000 */
[C---:B------:R-:W-:Y:S02]  /*1ba10*/  FMUL R2, R0.reuse, R8 ;  /* 0x0000000800027220 */ /* 0x040fe40000400000 */
[----:B------:R0:W-:Y:S04]  /*1ba20*/  STL [R1+0x5d4], R3 ;  /* 0x0005d40301007387 */ /* 0x0001e80000100800 */
[----:B------:R1:W-:Y:S04]  /*1ba30*/  STL [R1+0x5d0], R4 ;  /* 0x0005d00401007387 */ /* 0x0003e80000100800 */
[----:B------:R2:W-:Y:S01]  /*1ba40*/  STL [R1+0x30c], R2 ;  /* 0x00030c0201007387 */ /* 0x0005e20000100800 */
[C---:B0-----:R-:W-:Y:S01]  /*1ba50*/  FMUL R3, R0.reuse, R9 ;  /* 0x0000000900037220 */ /* 0x041fe20000400000 */
[----:B-1----:R-:W-:-:S04]  /*1ba60*/  FMUL R4, R0, R10 ;  /* 0x0000000a00047220 */ /* 0x002fc80000400000 */
[----:B------:R0:W-:Y:S01]  /*1ba70*/  STL [R1+0x308], R3 ;  /* 0x0003080301007387 */ /* 0x0001e20000100800 */
[----:B--2---:R-:W-:-:S03]  /*1ba80*/  FMUL R2, R0, R11 ;  /* 0x0000000b00027220 */ /* 0x004fc60000400000 */
[----:B------:R-:W-:Y:S01]  /*1ba90*/  STL [R1+0x304], R4 ;  /* 0x0003040401007387 */ /* 0x000fe20000100800 */
[----:B------:R-:W-:-:S03]  /*1baa0*/  VIADD R0, R7, 0xc0cafb0d ;  /* 0xc0cafb0d07007836 */ /* 0x000fc60000000000 */
[----:B------:R1:W-:Y:S01]  /*1bab0*/  STL [R1+0x300], R2 ;  /* 0x0003000201007387 */ /* 0x0003e20000100800 */
[----:B0-----:R-:W-:Y:S01]  /*1bac0*/  FADD R3, R14, R12 ;  /* 0x0000000c0e037221 */ /* 0x001fe20000000000 */
[----:B------:R-:W-:Y:S01]  /*1bad0*/  LOP3.LUT R0, R0, 0xff800000, RZ, 0xc0, !PT ;  /* 0xff80000000007812 */ /* 0x000fe200078ec0ff */
[----:B-1----:R-:W-:-:S04]  /*1bae0*/  @P3 IMAD.MOV.U32 R2, RZ, RZ, 0x7f800000 ;  /* 0x7f800000ff023424 */ /* 0x002fc800078e00ff */
[----:B------:R-:W-:Y:S01]  /*1baf0*/  @P3 FFMA.FTZ R3, R5, R2, +INF ;  /* 0x7f80000005033423 */ /* 0x000fe20000010002 */
[----:B------:R-:W-:-:S04]  /*1bb00*/  I2FP.F32.S32 R2, R0 ;  /* 0x0000000000027245 */ /* 0x000fc80000201400 */
[----:B------:R0:W-:Y:S01]  /*1bb10*/  STL [R1+0x88], R3 ;  /* 0x0000880301007387 */ /* 0x0001e20000100800 */
[----:B------:R-:W-:-:S03]  /*1bb20*/  FSEL R4, RZ, -23, P2 ;  /* 0xc1b80000ff047808 */ /* 0x000fc60001000000 */
[----:B------:R-:W2:Y:S01]  /*1bb30*/  LDL.LU R10, [R1+0x2d8] ;  /* 0x0002d800010a7983 */ /* 0x000ea20000300800 */
[----:B0-----:R-:W-:Y:S02]  /*1bb40*/  IMAD.IADD R3, R7, 0x1, -R0 ;  /* 0x0000000107037824 */ /* 0x001fe400078e0a00 */
[----:B------:R-:W-:Y:S02]  /*1bb50*/  FFMA.FTZ R4, R2, 1.1920928955078125e-07, R4 ;  /* 0x3400000002047823 */ /* 0x000fe40000010004 */
        /* <DEDUP_REMOVED lines=15> */
[----:B------:R-:W-:-:S05]  /*1bc50*/  @P2 MOV R3, 0x7f800000 ;  /* 0x7f80000000032802 */ /* 0x000fca0000000f00 */
[C---:B------:R-:W-:Y:S01]  /*1bc60*/  @P2 FFMA.FTZ R4, R7.reuse, R3, +INF ;  /* 0x7f80000007042423 */ /* 0x040fe20000010003 */
[----:B------:R-:W-:-:S04]  /*1bc70*/  FSETP.NEU.AND P2, PT, R7, RZ, PT ;  /* 0x000000ff0700720b */ /* 0x000fc80003f4d000 */
[----:B------:R0:W-:Y:S01]  /*1bc80*/  STL [R1+0x74], R4 ;  /* 0x0000740401007387 */ /* 0x0001e20000100800 */
[----:B------:R-:W-:-:S03]  /*1bc90*/  FSETP.NEU.AND P3, PT, R5, RZ, PT ;  /* 0x000000ff0500720b */ /* 0x000fc60003f6d000 */
        /* <DEDUP_REMOVED lines=8> */
[----:B------:R-:W-:Y:S01]  /*1bd20*/  IMAD.MOV.U32 R2, RZ, RZ, R19 ;  /* 0x000000ffff027224 */ /* 0x000fe200078e0013 */
[----:B------:R-:W-:-:S04]  /*1bd30*/  @P3 LOP3.LUT R28, R28, 0x400000, RZ, 0xfc, !PT ;  /* 0x004000001c1c3812 */ /* 0x000fc800078efcff */
[----:B------:R-:W-:Y:S02]  /*1bd40*/  FSETP.GT.AND P4, PT, |R2|, 8.50705917302346158658e+37, PT ;  /* 0x7e8000000200780b */ /* 0x000fe40003f84200 */
[----:B------:R-:W-:Y:S02]  /*1bd50*/  LOP3.LUT R28, R28, 0xfdffffff, RZ, 0xc0, !PT ;  /* 0xfdffffff1c1c7812 */ /* 0x000fe400078ec0ff */
[C---:B------:R-:W-:Y:S01]  /*1bd60*/  FSETP.GEU.AND P3, PT, |R2|.reuse, 1.175494350822287508e-38, PT ;  /* 0x008000000200780b */ /* 0x040fe20003f6e200 */
[----:B------:R-:W-:Y:S01]  /*1bd70*/  FMUL R23, R2, 8388608 ;  /* 0x4b00000002177820 */ /* 0x000fe20000400000 */
[----:B------:R-:W-:Y:S02]  /*1bd80*/  @P2 LOP3.LUT R28, R28, 0x2000000, RZ, 0xfc, !PT ;  /* 0x020000001c1c2812 */ /* 0x000fe400078efcff */
[----:B------:R-:W-:-:S04]  /*1bd90*/  FSETP.GEU.AND P2, PT, R2, 1.175494350822287508e-38, PT ;  /* 0x008000000200780b */ /* 0x000fc80003f4e000 */
[----:B------:R-:W-:Y:S01]  /*1bda0*/  FSEL R23, R23, R2, !P2 ;  /* 0x0000000217177208 */ /* 0x000fe20005000000 */
[----:B------:R-:W-:-:S04]  /*1bdb0*/  @P4 FMUL R2, R2, 0.25 ;  /* 0x3e80000002024820 */ /* 0x000fc80000400000 */
[----:B------:R-:W-:-:S04]  /*1bdc0*/  @!P3 FMUL R2, R2, 16777216 ;  /* 0x4b8000000202b820 */ /* 0x000fc80000400000 */
[----:B------:R-:W0:Y:S01]  /*1bdd0*/  MUFU.RCP R11, R2 ;  /* 0x00000002000b7308 */ /* 0x000e220000001000 */
[----:B------:R-:W-:-:S04]  /*1bde0*/  IMAD.MOV.U32 R0, RZ, RZ, R18 ;  /* 0x000000ffff007224 */ /* 0x000fc800078e0012 */
[----:B------:R-:W-:Y:S01]  /*1bdf0*/  FMUL R20, R0, 8388608 ;  /* 0x4b00000000147820 */ /* 0x000fe20000400000 */
[----:B--2---:R-:W-:-:S04]  /*1be00*/  @P4 FMUL R10, R10, 0.25 ;  /* 0x3e8000000a0a4820 */ /* 0x004fc80000400000 */
[----:B------:R-:W-:Y:S01]  /*1be10*/  @!P3 FMUL R10, R10, 16777216 ;  /* 0x4b8000000a0ab820 */ /* 0x000fe20000400000 */
[----:B---3--:R-:W-:Y:S01]  /*1be20*/  @P4 FMUL R9, R9, 0.25 ;  /* 0x3e80000009094820 */ /* 0x008fe20000400000 */
[----:B----4-:R-:W-:Y:S01]  /*1be30*/  @P4 FMUL R8, R8, 0.25 ;  /* 0x3e80000008084820 */ /* 0x010fe20000400000 */
[----:B------:R-:W-:Y:S01]  /*1be40*/  @P4 FMUL R7, R7, 0.25 ;  /* 0x3e80000007074820 */ /* 0x000fe20000400000 */
[----:B------:R-:W-:Y:S01]  /*1be50*/  @P4 FMUL R6, R6, 0.25 ;  /* 0x3e80000006064820 */ /* 0x000fe20000400000 */
[----:B------:R-:W-:-:S03]  /*1be60*/  @P4 FMUL R5, R5, 0.25 ;  /* 0x3e80000005054820 */ /* 0x000fc60000400000 */
[----:B------:R-:W-:Y:S01]  /*1be70*/  @!P3 FMUL R6, R6, 16777216 ;  /* 0x4b8000000606b820 */ /* 0x000fe20000400000 */
[----:B------:R-:W-:Y:S01]  /*1be80*/  @P4 FMUL R4, R4, 0.25 ;  /* 0x3e80000004044820 */ /* 0x000fe20000400000 */
[----:B------:R-:W-:Y:S01]  /*1be90*/  @!P3 FMUL R5, R5, 16777216 ;  /* 0x4b8000000505b820 */ /* 0x000fe20000400000 */
[----:B------:R-:W-:Y:S01]  /*1bea0*/  @P4 FMUL R3, R3, 0.25 ;  /* 0x3e80000003034820 */ /* 0x000fe20000400000 */
[----:B------:R-:W-:Y:S01]  /*1beb0*/  FSETP.GEU.AND P4, PT, R0, 1.175494350822287508e-38, PT ;  /* 0x008000000000780b */ /* 0x000fe20003f8e000 */
[----:B------:R-:W-:Y:S01]  /*1bec0*/  @!P3 FMUL R4, R4, 16777216 ;  /* 0x4b8000000404b820 */ /* 0x000fe20000400000 */
[----:B0-----:R-:W-:Y:S01]  /*1bed0*/  FMUL R12, R11, R6 ;  /* 0x000000060b0c7220 */ /* 0x001fe20000400000 */
[----:B------:R-:W-:Y:S01]  /*1bee0*/  @!P3 FMUL R3, R3, 16777216 ;  /* 0x4b8000000303b820 */ /* 0x000fe20000400000 */
[----:B------:R-:W-:Y:S01]  /*1bef0*/  FSEL R20, R20, R0, !P4 ;  /* 0x0000000014147208 */ /* 0x000fe20006000000 */
[----:B------:R-:W-:Y:S01]  /*1bf00*/  @!P3 FMUL R7, R7, 16777216 ;  /* 0x4b8000000707b820 */ /* 0x000fe20000400000 */
[C---:B------:R-:W-:Y:S01]  /*1bf10*/  FMUL R6, R11.reuse, R5 ;  /* 0x000000050b067220 */ /* 0x040fe20000400000 */
[C---:B------:R-:W-:Y:S01]  /*1bf20*/  FMUL R5, R11.reuse, R4 ;  /* 0x000000040b057220 */ /* 0x040fe20000400000 */
[----:B------:R-:W-:Y:S01]  /*1bf30*/  FMUL R4, R11, R3 ;  /* 0x000000030b047220 */ /* 0x000fe20000400000 */
[----:B------:R-:W-:Y:S01]  /*1bf40*/  @!P3 FMUL R8, R8, 16777216 ;  /* 0x4b8000000808b820 */ /* 0x000fe20000400000 */
[----:B------:R-:W-:-:S02]  /*1bf50*/  VIADD R2, R20, 0xc0cafb0d ;  /* 0xc0cafb0d14027836 */ /* 0x000fc40000000000 */
[----:B------:R-:W-:Y:S01]  /*1bf60*/  @!P3 FMUL R9, R9, 16777216 ;  /* 0x4b8000000909b820 */ /* 0x000fe20000400000 */
[----:B------:R-:W-:Y:S01]  /*1bf70*/  STL [R1+0x34c], R12 ;  /* 0x00034c0c01007387 */ /* 0x000fe20000100800 */
[----:B------:R-:W-:-:S03]  /*1bf80*/  FMUL R3, R11, R7 ;  /* 0x000000070b037220 */ /* 0x000fc60000400000 */
[----:B------:R-:W-:Y:S01]  /*1bf90*/  STL [R1+0x348], R6 ;  /* 0x0003480601007387 */ /* 0x000fe20000100800 */
[----:B------:R-:W-:-:S03]  /*1bfa0*/  LOP3.LUT R2, R2, 0xff800000, RZ, 0xc0, !PT ;  /* 0xff80000002027812 */ /* 0x000fc600078ec0ff */
[----:B------:R0:W-:Y:S04]  /*1bfb0*/  STL [R1+0x344], R5 ;  /* 0x0003440501007387 */ /* 0x0001e80000100800 */
[----:B------:R1:W-:Y:S04]  /*1bfc0*/  STL [R1+0x340], R4 ;  /* 0x0003400401007387 */ /* 0x0003e80000100800 */
[----:B------:R2:W-:Y:S01]  /*1bfd0*/  STL [R1+0x2ec], R3 ;  /* 0x0002ec0301007387 */ /* 0x0005e20000100800 */
[C---:B0-----:R-:W-:Y:S01]  /*1bfe0*/  FMUL R5, R11.reuse, R8 ;  /* 0x000000080b057220 */ /* 0x041fe20000400000 */
[----:B-1----:R-:W-:-:S04]  /*1bff0*/  FMUL R4, R11, R9 ;  /* 0x000000090b047220 */ /* 0x002fc80000400000 */
[----:B------:R0:W-:Y:S01]  /*1c000*/  STL [R1+0x2e8], R5 ;  /* 0x0002e80501007387 */ /* 0x0001e20000100800 */
[----:B--2---:R-:W-:-:S03]  /*1c010*/  FMUL R3, R11, R10 ;  /* 0x0000000a0b037220 */ /* 0x004fc60000400000 */
[----:B------:R1:W-:Y:S04]  /*1c020*/  STL [R1+0x2e4], R4 ;  /* 0x0002e40401007387 */ /* 0x0003e80000100800 */
[----:B------:R2:W-:Y:S01]  /*1c030*/  STL [R1+0x2dc], R3 ;  /* 0x0002dc0301007387 */ /* 0x0005e20000100800 */
[----:B0-----:R-:W-:-:S03]  /*1c040*/  FSEL R5, RZ, -23, P4 ;  /* 0xc1b80000ff057808 */ /* 0x001fc60002000000 */
[----:B------:R-:W3:Y:S01]  /*1c050*/  LDL.LU R9, [R1+0x2d0] ;  /* 0x0002d00001097983 */ /* 0x000ee20000300800 */
[----:B-1----:R-:W-:-:S03]  /*1c060*/  IMAD.IADD R4, R20, 0x1, -R2 ;  /* 0x0000000114047824 */ /* 0x002fc600078e0a02 */
[----:B------:R-:W4:Y:S01]  /*1c070*/  LDL.LU R8, [R1+0x2d4] ;  /* 0x0002d40001087983 */ /* 0x000f220000300800 */
[----:B--2---:R-:W-:Y:S01]  /*1c080*/  I2FP.F32.S32 R3, R2 ;  /* 0x0000000200037245 */ /* 0x004fe20000201400 */
[----:B------:R-:W-:Y:S02]  /*1c090*/  FADD R2, R4, -1 ;  /* 0xbf80000004027421 */ /* 0x000fe40000000000 */
[----:B------:R-:W2:Y:S02]  /*1c0a0*/  LDL.LU R7, [R1+0x2c0] ;  /* 0x0002c00001077983 */ /* 0x000ea40000300800 */
[----:B------:R-:W-:Y:S01]  /*1c0b0*/  FFMA.FTZ R11, R3, 1.1920928955078125e-07, R5 ;  /* 0x34000000030b7823 */ /* 0x000fe20000010005 */
[C---:B------:R-:W-:Y:S01]  /*1c0c0*/  FFMA.FTZ R3, R2.reuse, R26, -0.16845393180847167969 ;  /* 0xbe2c7f3002037423 */ /* 0x040fe2000001001a */
[----:B------:R-:W2:Y:S03]  /*1c0d0*/  LDL.LU R6, [R1+0x2c4] ;  /* 0x0002c40001067983 */ /* 0x000ea60000300800 */
[C---:B------:R-:W-:Y:S01]  /*1c0e0*/  FFMA.FTZ R3, R2.reuse, R3, 0.1716887056827545166 ;  /* 0x3e2fcf2a02037423 */ /* 0x040fe20000010003 */
[----:B------:R-:W2:Y:S03]  /*1c0f0*/  LDL.LU R5, [R1+0x294] ;  /* 0x0002940001057983 */ /* 0x000ea60000300800 */
[C---:B------:R-:W-:Y:S01]  /*1c100*/  FFMA.FTZ R3, R2.reuse, R3, -0.17900948226451873779 ;  /* 0xbe374e4302037423 */ /* 0x040fe20000010003 */
[----:B------:R-:W2:Y:S03]  /*1c110*/  LDL.LU R4, [R1+0x290] ;  /* 0x0002900001047983 */ /* 0x000ea60000300800 */
        /* <DEDUP_REMOVED lines=9> */
[----:B------:R-:W2:Y:S04]  /*1c1b0*/  LDL.LU R3, [R1+0x2b4] ;  /* 0x0002b40001037983 */ /* 0x000ea80000300800 */
[----:B------:R-:W2:Y:S01]  /*1c1c0*/  LDL.LU R2, [R1+0x2b0] ;  /* 0x0002b00001027983 */ /* 0x000ea20000300800 */
[C---:B------:R-:W-:Y:S02]  /*1c1d0*/  FSETP.GT.AND P4, PT, |R0|.reuse, 8.50705917302346158658e+37, PT ;  /* 0x7e8000000000780b */ /* 0x040fe40003f84200 */
[----:B------:R-:W-:-:S11]  /*1c1e0*/  FSETP.GEU.AND P3, PT, |R0|, 1.175494350822287508e-38, PT ;  /* 0x008000000000780b */ /* 0x000fd60003f6e200 */
[----:B------:R-:W-:-:S04]  /*1c1f0*/  @P4 FMUL R0, R0, 0.25 ;  /* 0x3e80000000004820 */ /* 0x000fc80000400000 */
[----:B------:R-:W-:-:S06]  /*1c200*/  @!P3 FMUL R0, R0, 16777216 ;  /* 0x4b8000000000b820 */ /* 0x000fcc0000400000 */
[----:B------:R-:W0:Y:S01]  /*1c210*/  MUFU.RCP R0, R0 ;  /* 0x0000000000007308 */ /* 0x000e220000001000 */
[----:B------:R-:W-:Y:S02]  /*1c220*/  IMAD.MOV.U32 R17, RZ, RZ, R15 ;  /* 0x000000ffff117224 */ /* 0x000fe400078e000f */
[----:B---3--:R-:W-:Y:S01]  /*1c230*/  @P4 FMUL R9, R9, 0.25 ;  /* 0x3e80000009094820 */ /* 0x008fe20000400000 */
[----:B----4-:R-:W-:Y:S01]  /*1c240*/  @P4 FMUL R8, R8, 0.25 ;  /* 0x3e80000008084820 */ /* 0x010fe20000400000 */
[----:B--2---:R-:W-:Y:S01]  /*1c250*/  @P4 FMUL R7, R7, 0.25 ;  /* 0x3e80000007074820 */ /* 0x004fe20000400000 */
[----:B------:R-:W-:Y:S01]  /*1c260*/  @P4 FMUL R6, R6, 0.25 ;  /* 0x3e80000006064820 */ /* 0x000fe20000400000 */
[----:B------:R-:W-:Y:S01]  /*1c270*/  @P4 FMUL R5, R5, 0.25 ;  /* 0x3e80000005054820 */ /* 0x000fe20000400000 */
[----:B------:R-:W-:-:S03]  /*1c280*/  @P4 FMUL R4, R4, 0.25 ;  /* 0x3e80000004044820 */ /* 0x000fc60000400000 */
[----:B------:R-:W-:Y:S01]  /*1c290*/  @!P3 FMUL R5, R5, 16777216 ;  /* 0x4b8000000505b820 */ /* 0x000fe20000400000 */
[----:B------:R-:W-:Y:S01]  /*1c2a0*/  @!P3 FMUL R4, R4, 16777216 ;  /* 0x4b8000000404b820 */ /* 0x000fe20000400000 */
[----:B------:R-:W-:Y:S02]  /*1c2b0*/  @!P3 FMUL R6, R6, 16777216 ;  /* 0x4b8000000606b820 */ /* 0x000fe40000400000 */
[C---:B0-----:R-:W-:Y:S01]  /*1c2c0*/  FMUL R12, R0.reuse, R5 ;  /* 0x00000005000c7220 */ /* 0x041fe20000400000 */
[----:B------:R-:W-:Y:S01]  /*1c2d0*/  FMUL R5, R0, R4 ;  /* 0x0000000400057220 */ /* 0x000fe20000400000 */
[----:B------:R-:W-:Y:S01]  /*1c2e0*/  @!P3 FMUL R7, R7, 16777216 ;  /* 0x4b8000000707b820 */ /* 0x000fe20000400000 */
[----:B------:R-:W-:Y:S02]  /*1c2f0*/  @!P3 FMUL R8, R8, 16777216 ;  /* 0x4b8000000808b820 */ /* 0x000fe40000400000 */
[----:B------:R-:W-:Y:S01]  /*1c300*/  STL [R1+0x33c], R12 ;  /* 0x00033c0c01007387 */ /* 0x000fe20000100800 */
[----:B------:R-:W-:-:S03]  /*1c310*/  @!P3 FMUL R9, R9, 16777216 ;  /* 0x4b8000000909b820 */ /* 0x000fc60000400000 */
[----:B------:R-:W-:Y:S01]  /*1c320*/  STL [R1+0x338], R5 ;  /* 0x0003380501007387 */ /* 0x000fe20000100800 */
[----:B------:R-:W-:Y:S01]  /*1c330*/  @P4 FMUL R3, R3, 0.25 ;  /* 0x3e80000003034820 */ /* 0x000fe20000400000 */
[----:B------:R-:W-:-:S03]  /*1c340*/  @P4 FMUL R2, R2, 0.25 ;  /* 0x3e80000002024820 */ /* 0x000fc60000400000 */
[----:B------:R-:W-:Y:S01]  /*1c350*/  @!P3 FMUL R3, R3, 16777216 ;  /* 0x4b8000000303b820 */ /* 0x000fe20000400000 */
[----:B------:R-:W-:-:S03]  /*1c360*/  @!P3 FMUL R2, R2, 16777216 ;  /* 0x4b8000000202b820 */ /* 0x000fc60000400000 */
[----:B------:R-:W-:Y:S01]  /*1c370*/  FMUL R3, R0, R3 ;  /* 0x0000000300037220 */ /* 0x000fe20000400000 */
[----:B------:R-:W-:Y:S01]  /*1c380*/  ISETP.GE.U32.AND P4, PT, R20, 0x7f800000, PT ;  /* 0x7f8000001400780c */ /* 0x000fe20003f86070 */
[C---:B------:R-:W-:Y:S01]  /*1c390*/  FMUL R4, R0.reuse, R2 ;  /* 0x0000000200047220 */ /* 0x040fe20000400000 */
        /* <DEDUP_REMOVED lines=20> */
[----:B------:R-:W-:Y:S01]  /*1c4e0*/  FFMA.FTZ R4, R2, 1.1920928955078125e-07, R4 ;  /* 0x3400000002047823 */ /* 0x000fe20000010004 */
[----:B------:R-:W3:Y:S01]  /*1c4f0*/  LDL.LU R18, [R1+0x284] ;  /* 0x0002840001127983 */ /* 0x000ee20000300800 */
        /* <DEDUP_REMOVED lines=12> */
[----:B------:R-:W-:Y:S01]  /*1c5c0*/  FFMA.FTZ R3, R0, 1.4426950216293334961, R2 ;  /* 0x3fb8aa3b00037823 */ /* 0x000fe20000010002 */
[----:B------:R-:W-:Y:S01]  /*1c5d0*/  IMAD.MOV.U32 R2, RZ, RZ, R17 ;  /* 0x000000ffff027224 */ /* 0x000fe200078e0011 */
[----:B------:R-:W-:Y:S01]  /*1c5e0*/  MOV R0, R16 ;  /* 0x0000001000007202 */ /* 0x000fe20000000f00 */
[----:B------:R-:W4:Y:S04]  /*1c5f0*/  LDL.LU R17, [R1+0x288] ;  /* 0x0002880001117983 */ /* 0x000f280000300800 */
[----:B------:R-:W2:Y:S04]  /*1c600*/  LDL.LU R16, [R1+0x28c] ;  /* 0x00028c0001107983 */ /* 0x000ea80000300800 */
        /* <DEDUP_REMOVED lines=8> */
[----:B------:R-:W-:Y:S01]  /*1c690*/  ISETP.GE.U32.AND P2, PT, R23, 0x7f800000, PT ;  /* 0x7f8000001700780c */ /* 0x000fe20003f46070 */
[----:B------:R-:W-:-:S02]  /*1c6a0*/  FADD R125, R4, R3 ;  /* 0x00000003047d7221 */ /* 0x000fc40000000000 */
[----:B------:R-:W3:Y:S04]  /*1c6b0*/  LDL.LU R6, [R1+0x244] ;  /* 0x0002440001067983 */ /* 0x000ee80000300800 */
[----:B------:R-:W3:Y:S04]  /*1c6c0*/  LDL.LU R5, [R1+0x240] ;  /* 0x0002400001057983 */ /* 0x000ee80000300800 */
[----:B------:R-:W3:Y:S02]  /*1c6d0*/  LDL.LU R4, [R1+0x264] ;  /* 0x0002640001047983 */ /* 0x000ee40000300800 */
[----:B------:R-:W-:-:S04]  /*1c6e0*/  @P2 IMAD.MOV.U32 R3, RZ, RZ, 0x7f800000 ;  /* 0x7f800000ff032424 */ /* 0x000fc800078e00ff */
[----:B------:R-:W-:Y:S02]  /*1c6f0*/  @P2 FFMA.FTZ R125, R23, R3, +INF ;  /* 0x7f800000177d2423 */ /* 0x000fe40000010003 */
[----:B------:R-:W3:Y:S01]  /*1c700*/  LDL.LU R3, [R1+0x260] ;  /* 0x0002600001037983 */ /* 0x000ee20000300800 */
[C---:B------:R-:W-:Y:S02]  /*1c710*/  FSETP.GT.AND P4, PT, |R2|.reuse, 8.50705917302346158658e+37, PT ;  /* 0x7e8000000200780b */ /* 0x040fe40003f84200 */
[C---:B------:R-:W-:Y:S01]  /*1c720*/  FSETP.GEU.AND P2, PT, |R2|.reuse, 1.175494350822287508e-38, PT ;  /* 0x008000000200780b */ /* 0x040fe20003f4e200 */
[C---:B------:R-:W-:Y:S01]  /*1c730*/  FMUL R24, R2.reuse, 8388608 ;  /* 0x4b00000002187820 */ /* 0x040fe20000400000 */
[----:B------:R-:W-:-:S04]  /*1c740*/  FSETP.GEU.AND P3, PT, R2, 1.175494350822287508e-38, PT ;  /* 0x008000000200780b */ /* 0x000fc80003f6e000 */
[----:B------:R-:W-:-:S05]  /*1c750*/  FSEL R24, R24, R2, !P3 ;  /* 0x0000000218187208 */ /* 0x000fca0005800000 */
[----:B------:R-:W-:Y:S01]  /*1c760*/  @P4 FMUL R2, R2, 0.25 ;  /* 0x3e80000002024820 */ /* 0x000fe20000400000 */
[----:B------:R-:W-:-:S03]  /*1c770*/  FSETP.GEU.AND P5, PT, |R0|, 1.175494350822287508e-38, PT ;  /* 0x008000000000780b */ /* 0x000fc60003fae200 */
[----:B------:R-:W-:Y:S01]  /*1c780*/  @!P2 FMUL R2, R2, 16777216 ;  /* 0x4b8000000202a820 */ /* 0x000fe20000400000 */
[----:B------:R-:W-:-:S03]  /*1c790*/  FMUL R21, R0, 8388608 ;  /* 0x4b00000000157820 */ /* 0x000fc60000400000 */
[----:B------:R-:W0:Y:S01]  /*1c7a0*/  MUFU.RCP R22, R2 ;  /* 0x0000000200167308 */ /* 0x000e220000001000 */
[----:B----4-:R-:W-:Y:S01]  /*1c7b0*/  @P4 FMUL R17, R17, 0.25 ;  /* 0x3e80000011114820 */ /* 0x010fe20000400000 */
[----:B--2---:R-:W-:-:S03]  /*1c7c0*/  @P4 FMUL R16, R16, 0.25 ;  /* 0x3e80000010104820 */ /* 0x004fc60000400000 */
[----:B------:R-:W-:Y:S01]  /*1c7d0*/  @!P2 FMUL R17, R17, 16777216 ;  /* 0x4b8000001111a820 */ /* 0x000fe20000400000 */
[----:B------:R-:W-:Y:S01]  /*1c7e0*/  @!P2 FMUL R16, R16, 16777216 ;  /* 0x4b8000001010a820 */ /* 0x000fe20000400000 */
[----:B---3--:R-:W-:Y:S01]  /*1c7f0*/  @P4 FMUL R12, R12, 0.25 ;  /* 0x3e8000000c0c4820 */ /* 0x008fe20000400000 */
[----:B------:R-:W-:Y:S01]  /*1c800*/  @P4 FMUL R11, R11, 0.25 ;  /* 0x3e8000000b0b4820 */ /* 0x000fe20000400000 */
[----:B------:R-:W-:Y:S01]  /*1c810*/  @P4 FMUL R10, R10, 0.25 ;  /* 0x3e8000000a0a4820 */ /* 0x000fe20000400000 */
[----:B------:R-:W-:Y:S01]  /*1c820*/  @P4 FMUL R9, R9, 0.25 ;  /* 0x3e80000009094820 */ /* 0x000fe20000400000 */
[----:B------:R-:W-:Y:S01]  /*1c830*/  @P4 FMUL R8, R8, 0.25 ;  /* 0x3e80000008084820 */ /* 0x000fe20000400000 */
[----:B------:R-:W-:Y:S01]  /*1c840*/  @P4 FMUL R7, R7, 0.25 ;  /* 0x3e80000007074820 */ /* 0x000fe20000400000 */
[----:B------:R-:W-:Y:S02]  /*1c850*/  FSETP.GT.AND P4, PT, |R0|, 8.50705917302346158658e+37, PT ;  /* 0x7e8000000000780b */ /* 0x000fe40003f84200 */
[----:B------:R-:W-:Y:S01]  /*1c860*/  @!P2 FMUL R8, R8, 16777216 ;  /* 0x4b8000000808a820 */ /* 0x000fe20000400000 */
[----:B------:R-:W-:Y:S01]  /*1c870*/  @!P2 FMUL R9, R9, 16777216 ;  /* 0x4b8000000909a820 */ /* 0x000fe20000400000 */
[----:B------:R-:W-:Y:S01]  /*1c880*/  @!P2 FMUL R7, R7, 16777216 ;  /* 0x4b8000000707a820 */ /* 0x000fe20000400000 */
[----:B------:R-:W-:Y:S01]  /*1c890*/  @!P2 FMUL R10, R10, 16777216 ;  /* 0x4b8000000a0aa820 */ /* 0x000fe20000400000 */
[----:B------:R-:W-:Y:S01]  /*1c8a0*/  @!P2 FMUL R11, R11, 16777216 ;  /* 0x4b8000000b0ba820 */ /* 0x000fe20000400000 */
[----:B------:R-:W-:Y:S01]  /*1c8b0*/  @!P2 FMUL R12, R12, 16777216 ;  /* 0x4b8000000c0ca820 */ /* 0x000fe20000400000 */
[----:B------:R-:W-:-:S04]  /*1c8c0*/  FSETP.GEU.AND P2, PT, R0, 1.175494350822287508e-38, PT ;  /* 0x008000000000780b */ /* 0x000fc80003f4e000 */
[----:B------:R-:W-:Y:S01]  /*1c8d0*/  FSEL R21, R21, R0, !P2 ;  /* 0x0000000015157208 */ /* 0x000fe20005000000 */
[----:B------:R-:W-:-:S04]  /*1c8e0*/  @P4 FMUL R0, R0, 0.25 ;  /* 0x3e80000000004820 */ /* 0x000fc80000400000 */
[----:B------:R-:W-:Y:S01]  /*1c8f0*/  @!P5 FMUL R0, R0, 16777216 ;  /* 0x4b8000000000d820 */ /* 0x000fe20000400000 */
[----:B0-----:R-:W-:-:S03]  /*1c900*/  FMUL R8, R22, R8 ;  /* 0x0000000816087220 */ /* 0x001fc60000400000 */
[----:B------:R0:W1:Y:S02]  /*1c910*/  MUFU.RCP R2, R0 ;  /* 0x0000000000027308 */ /* 0x0000640000001000 */
[----:B------:R2:W-:Y:S01]  /*1c920*/  STL [R1+0x31c], R8 ;  /* 0x00031c0801007387 */ /* 0x0005e20000100800 */
[----:B0-----:R-:W-:Y:S01]  /*1c930*/  FMUL R0, R22, R7 ;  /* 0x0000000716007220 */ /* 0x001fe20000400000 */
[----:B------:R-:W-:Y:S01]  /*1c940*/  @P4 FMUL R6, R6, 0.25 ;  /* 0x3e80000006064820 */ /* 0x000fe20000400000 */
[----:B------:R-:W-:Y:S01]  /*1c950*/  @P4 FMUL R5, R5, 0.25 ;  /* 0x3e80000005054820 */ /* 0x000fe20000400000 */
[C---:B--2---:R-:W-:Y:S02]  /*1c960*/  FMUL R8, R22.reuse, R10 ;  /* 0x0000000a16087220 */ /* 0x044fe40000400000 */
[----:B------:R0:W-:Y:S01]  /*1c970*/  STL [R1+0x318], R0 ;  /* 0x0003180001007387 */ /* 0x0001e20000100800 */
[----:B------:R-:W-:Y:S01]  /*1c980*/  FMUL R7, R22, R11 ;  /* 0x0000000b16077220 */ /* 0x000fe20000400000 */
[----:B------:R-:W-:Y:S01]  /*1c990*/  @P4 FMUL R4, R4, 0.25 ;  /* 0x3e80000004044820 */ /* 0x000fe20000400000 */
[----:B------:R-:W-:Y:S01]  /*1c9a0*/  @P4 FMUL R3, R3, 0.25 ;  /* 0x3e80000003034820 */ /* 0x000fe20000400000 */
[----:B------:R-:W-:Y:S01]  /*1c9b0*/  @!P5 FMUL R6, R6, 16777216 ;  /* 0x4b8000000606d820 */ /* 0x000fe20000400000 */
[----:B0-----:R-:W-:Y:S01]  /*1c9c0*/  FMUL R0, R22, R9 ;  /* 0x0000000916007220 */ /* 0x001fe20000400000 */
[----:B------:R-:W-:Y:S01]  /*1c9d0*/  @!P5 FMUL R5, R5, 16777216 ;  /* 0x4b8000000505d820 */ /* 0x000fe20000400000 */
[----:B------:R-:W-:-:S03]  /*1c9e0*/  @!P5 FMUL R4, R4, 16777216 ;  /* 0x4b8000000404d820 */ /* 0x000fc60000400000 */
[----:B------:R0:W-:Y:S01]  /*1c9f0*/  STL [R1+0x314], R0 ;  /* 0x0003140001007387 */ /* 0x0001e20000100800 */
[----:B------:R-:W-:-:S03]  /*1ca00*/  @P4 FMUL R14, R14, 0.25 ;  /* 0x3e8000000e0e4820 */ /* 0x000fc60000400000 */
[----:B------:R2:W-:Y:S01]  /*1ca10*/  STL [R1+0x310], R8 ;  /* 0x0003100801007387 */ /* 0x0005e20000100800 */
[----:B------:R-:W-:Y:S01]  /*1ca20*/  @P4 FMUL R15, R15, 0.25 ;  /* 0x3e8000000f0f4820 */ /* 0x000fe20000400000 */
[----:B------:R-:W-:Y:S02]  /*1ca30*/  @!P5 FMUL R3, R3, 16777216 ;  /* 0x4b8000000303d820 */ /* 0x000fe40000400000 */
[----:B------:R3:W-:Y:S01]  /*1ca40*/  STL [R1+0x27c], R7 ;  /* 0x00027c0701007387 */ /* 0x0007e20000100800 */
[----:B0-----:R-:W-:Y:S01]  /*1ca50*/  FMUL R0, R22, R12 ;  /* 0x0000000c16007220 */ /* 0x001fe20000400000 */
[----:B-1----:R-:W-:Y:S01]  /*1ca60*/  FMUL R6, R2, R6 ;  /* 0x0000000602067220 */ /* 0x002fe20000400000 */
[----:B--2---:R-:W-:Y:S01]  /*1ca70*/  FMUL R8, R22, R16 ;  /* 0x0000001016087220 */ /* 0x004fe20000400000 */
[----:B------:R-:W-:Y:S01]  /*1ca80*/  FMUL R5, R2, R5 ;  /* 0x0000000502057220 */ /* 0x000fe20000400000 */
[----:B---3--:R-:W-:Y:S01]  /*1ca90*/  FMUL R7, R22, R17 ;  /* 0x0000001116077220 */ /* 0x008fe20000400000 */
[----:B------:R-:W-:Y:S01]  /*1caa0*/  @P4 FMUL R18, R18, 0.25 ;  /* 0x3e80000012124820 */ /* 0x000fe20000400000 */
[----:B------:R0:W-:Y:S01]  /*1cab0*/  STL [R1+0x270], R0 ;  /* 0x0002700001007387 */ /* 0x0001e20000100800 */
[----:B------:R-:W-:Y:S01]  /*1cac0*/  FMUL R4, R2, R4 ;  /* 0x0000000402047220 */ /* 0x000fe20000400000 */
[----:B------:R-:W-:Y:S01]  /*1cad0*/  @!P5 FMUL R14, R14, 16777216 ;  /* 0x4b8000000e0ed820 */ /* 0x000fe20000400000 */
[----:B------:R-:W-:Y:S01]  /*1cae0*/  @P4 FMUL R19, R19, 0.25 ;  /* 0x3e80000013134820 */ /* 0x000fe20000400000 */
[----:B------:R-:W-:Y:S01]  /*1caf0*/  STL [R1+0x26c], R8 ;  /* 0x00026c0801007387 */ /* 0x000fe20000100800 */
[----:B------:R-:W-:Y:S01]  /*1cb00*/  @!P5 FMUL R15, R15, 16777216 ;  /* 0x4b8000000f0fd820 */ /* 0x000fe20000400000 */
[----:B------:R-:W-:-:S02]  /*1cb10*/  FMUL R3, R2, R3 ;  /* 0x0000000302037220 */ /* 0x000fc40000400000 */
[----:B------:R-:W-:Y:S01]  /*1cb20*/  STL [R1+0x264], R7 ;  /* 0x0002640701007387 */ /* 0x000fe20000100800 */
[----:B------:R-:W-:Y:S01]  /*1cb30*/  @!P5 FMUL R18, R18, 16777216 ;  /* 0x4b8000001212d820 */ /* 0x000fe20000400000 */
[----:B0-----:R-:W-:Y:S02]  /*1cb40*/  VIADD R0, R21, 0xc0cafb0d ;  /* 0xc0cafb0d15007836 */ /* 0x001fe40000000000 */
[----:B------:R-:W-:Y:S01]  /*1cb50*/  STL [R1+0x2fc], R6 ;  /* 0x0002fc0601007387 */ /* 0x000fe20000100800 */
[----:B------:R-:W-:-:S03]  /*1cb60*/  @!P5 FMUL R19, R19, 16777216 ;  /* 0x4b8000001313d820 */ /* 0x000fc60000400000 */
[----:B------:R0:W-:Y:S04]  /*1cb70*/  STL [R1+0x2f8], R5 ;  /* 0x0002f80501007387 */ /* 0x0001e80000100800 */
[----:B------:R1:W-:Y:S01]  /*1cb80*/  STL [R1+0x2f4], R4 ;  /* 0x0002f40401007387 */ /* 0x0003e20000100800 */
[----:B------:R-:W-:-:S03]  /*1cb90*/  LOP3.LUT R0, R0, 0xff800000, RZ, 0xc0, !PT ;  /* 0xff80000000007812 */ /* 0x000fc600078ec0ff */
[----:B------:R2:W-:Y:S01]  /*1cba0*/  STL [R1+0x2f0], R3 ;  /* 0x0002f00301007387 */ /* 0x0005e20000100800 */
[C---:B0-----:R-:W-:Y:S01]  /*1cbb0*/  FMUL R5, R2.reuse, R14 ;  /* 0x0000000e02057220 */ /* 0x041fe20000400000 */
[----:B-1----:R-:W-:-:S04]  /*1cbc0*/  FMUL R4, R2, R15 ;  /* 0x0000000f02047220 */ /* 0x002fc80000400000 */
[----:B------:R-:W-:Y:S01]  /*1cbd0*/  STL [R1+0x254], R5 ;  /* 0x0002540501007387 */ /* 0x000fe20000100800 */
[C---:B--2---:R-:W-:Y:S01]  /*1cbe0*/  FMUL R3, R2.reuse, R18 ;  /* 0x0000001202037220 */ /* 0x044fe20000400000 */
[----:B------:R-:W-:Y:S02]  /*1cbf0*/  FMUL R2, R2, R19 ;  /* 0x0000001302027220 */ /* 0x000fe40000400000 */
[----:B------:R0:W-:Y:S04]  /*1cc00*/  STL [R1+0x248], R4 ;  /* 0x0002480401007387 */ /* 0x0001e80000100800 */
[----:B------:R-:W2:Y:S04]  /*1cc10*/  LDL.LU.64 R30, [R1+0x30] ;  /* 0x00003000011e7983 */ /* 0x000ea80000300a00 */
[----:B------:R1:W-:Y:S01]  /*1cc20*/  STL [R1+0x244], R3 ;  /* 0x0002440301007387 */ /* 0x0003e20000100800 */
[----:B0-----:R-:W-:-:S03]  /*1cc30*/  FSEL R4, RZ, -23, P2 ;  /* 0xc1b80000ff047808 */ /* 0x001fc60001000000 */
[----:B------:R0:W-:Y:S01]  /*1cc40*/  STL [R1+0x240], R2 ;  /* 0x0002400201007387 */ /* 0x0001e20000100800 */
[C---:B-1----:R-:W-:Y:S01]  /*1cc50*/  IMAD.IADD R3, R21.reuse, 0x1, -R0 ;  /* 0x0000000115037824 */ /* 0x042fe200078e0a00 */
[----:B------:R-:W-:Y:S02]  /*1cc60*/  ISETP.GE.U32.AND P2, PT, R21, 0x7f800000, PT ;  /* 0x7f8000001500780c */ /* 0x000fe40003f46070 */
[----:B------:R-:W3:Y:S01]  /*1cc70*/  LDL.LU R19, [R1+0x238] ;  /* 0x0002380001137983 */ /* 0x000ee20000300800 */
[----:B0-----:R-:W-:Y:S01]  /*1cc80*/  I2FP.F32.S32 R2, R0 ;  /* 0x0000000000027245 */ /* 0x001fe20000201400 */
[----:B------:R-:W-:Y:S02]  /*1cc90*/  FADD R0, R3, -1 ;  /* 0xbf80000003007421 */ /* 0x000fe40000000000 */
[----:B------:R-:W4:Y:S02]  /*1cca0*/  LDL.LU R18, [R1+0x23c] ;  /* 0x00023c0001127983 */ /* 0x000f240000300800 */
[----:B------:R-:W-:Y:S01]  /*1ccb0*/  FFMA.FTZ R4, R2, 1.1920928955078125e-07, R4 ;  /* 0x3400000002047823 */ /* 0x000fe20000010004 */
[C---:B------:R-:W-:Y:S01]  /*1ccc0*/  FFMA.FTZ R2, R0.reuse, R26, -0.16845393180847167969 ;  /* 0xbe2c7f3000027423 */ /* 0x040fe2000001001a */
[----:B------:R-:W3:Y:S03]  /*1ccd0*/  LDL.LU R17, [R1+0x228] ;  /* 0x0002280001117983 */ /* 0x000ee60000300800 */
[C---:B------:R-:W-:Y:S01]  /*1cce0*/  FFMA.FTZ R2, R0.reuse, R2, 0.1716887056827545166 ;  /* 0x3e2fcf2a00027423 */ /* 0x040fe20000010002 */
[----:B------:R-:W3:Y:S03]  /*1ccf0*/  LDL.LU R16, [R1+0x22c] ;  /* 0x00022c0001107983 */ /* 0x000ee60000300800 */
[C---:B------:R-:W-:Y:S01]  /*1cd00*/  FFMA.FTZ R2, R0.reuse, R2, -0.17900948226451873779 ;  /* 0xbe374e4300027423 */ /* 0x040fe20000010002 */
[----:B------:R-:W3:Y:S03]  /*1cd10*/  LDL.LU R15, [R1+0x20c] ;  /* 0x00020c00010f7983 */ /* 0x000ee60000300800 */
[C---:B------:R-:W-:Y:S01]  /*1cd20*/  FFMA.FTZ R2, R0.reuse, R2, 0.20512372255325317383 ;  /* 0x3e520bf400027423 */ /* 0x040fe20000010002 */
[----:B------:R-:W3:Y:S03]  /*1cd30*/  LDL.LU R14, [R1+0x208] ;  /* 0x00020800010e7983 */ /* 0x000ee60000300800 */
[C---:B------:R-:W-:Y:S01]  /*1cd40*/  FFMA.FTZ R2, R0.reuse, R2, -0.24046532809734344482 ;  /* 0xbe763c8b00027423 */ /* 0x040fe20000010002 */
[----:B------:R-:W3:Y:S03]  /*1cd50*/  LDL.LU R12, [R1+0x21c] ;  /* 0x00021c00010c7983 */ /* 0x000ee60000300800 */
[C---:B------:R-:W-:Y:S01]  /*1cd60*/  FFMA.FTZ R2, R0.reuse, R2, 0.28857114911079406738 ;  /* 0x3e93bf9900027423 */ /* 0x040fe20000010002 */
[----:B------:R-:W3:Y:S03]  /*1cd70*/  LDL.LU R11, [R1+0x218] ;  /* 0x00021800010b7983 */ /* 0x000ee60000300800 */
[C---:B------:R-:W-:Y:S01]  /*1cd80*/  FFMA.FTZ R2, R0.reuse, R2, -0.36067417263984680176 ;  /* 0xbeb8aa4900027423 */ /* 0x040fe20000010002 */
[----:B------:R-:W3:Y:S03]  /*1cd90*/  LDL.LU R10, [R1+0x230] ;  /* 0x00023000010a7983 */ /* 0x000ee60000300800 */
[C---:B------:R-:W-:Y:S01]  /*1cda0*/  FFMA.FTZ R2, R0.reuse, R2, 0.48089820146560668945 ;  /* 0x3ef6384a00027423 */ /* 0x040fe20000010002 */
[----:B------:R-:W3:Y:S03]  /*1cdb0*/  LDL.LU R9, [R1+0x234] ;  /* 0x0002340001097983 */ /* 0x000ee60000300800 */
[C---:B------:R-:W-:Y:S01]  /*1cdc0*/  FFMA.FTZ R2, R0.reuse, R2, -0.72134751081466674805 ;  /* 0xbf38aa3b00027423 */ /* 0x040fe20000010002 */
[----:B------:R-:W3:Y:S03]  /*1cdd0*/  LDL.LU R8, [R1+0x220] ;  /* 0x0002200001087983 */ /* 0x000ee60000300800 */
[C---:B------:R-:W-:Y:S01]  /*1cde0*/  FMUL R2, R0.reuse, R2 ;  /* 0x0000000200027220 */ /* 0x040fe20000400000 */
[----:B------:R-:W3:Y:S03]  /*1cdf0*/  LDL.LU R7, [R1+0x224] ;  /* 0x0002240001077983 */ /* 0x000ee60000300800 */
[C---:B------:R-:W-:Y:S01]  /*1ce00*/  FMUL R2, R0.reuse, R2 ;  /* 0x0000000200027220 */ /* 0x040fe20000400000 */
[----:B------:R-:W3:Y:S03]  /*1ce10*/  LDL.LU R6, [R1+0x210] ;  /* 0x0002100001067983 */ /* 0x000ee60000300800 */
[----:B------:R-:W-:Y:S01]  /*1ce20*/  FFMA.FTZ R0, R0, 1.4426950216293334961, R2 ;  /* 0x3fb8aa3b00007823 */ /* 0x000fe20000010002 */
[----:B------:R-:W3:Y:S03]  /*1ce30*/  LDL.LU R5, [R1+0x214] ;  /* 0x0002140001057983 */ /* 0x000ee60000300800 */
[----:B------:R-:W-:Y:S01]  /*1ce40*/  FADD R93, R4, R0 ;  /* 0x00000000045d7221 */ /* 0x000fe20000000000 */
[----:B------:R-:W-:Y:S01]  /*1ce50*/  VIADD R0, R24, 0xc0cafb0d ;  /* 0xc0cafb0d18007836 */ /* 0x000fe20000000000 */
[----:B------:R-:W-:-:S04]  /*1ce60*/  @P2 MOV R2, 0x7f800000 ;  /* 0x7f80000000022802 */ /* 0x000fc80000000f00 */
[----:B------:R-:W-:Y:S01]  /*1ce70*/  LOP3.LUT R0, R0, 0xff800000, RZ, 0xc0, !PT ;  /* 0xff80000000007812 */ /* 0x000fe200078ec0ff */
[----:B------:R-:W-:Y:S01]  /*1ce80*/  @P2 FFMA.FTZ R93, R21, R2, +INF ;  /* 0x7f800000155d2423 */ /* 0x000fe20000010002 */
[----:B------:R-:W-:-:S03]  /*1ce90*/  FSEL R2, RZ, -23, P3 ;  /* 0xc1b80000ff027808 */ /* 0x000fc60001800000 */
[----:B------:R-:W-:Y:S01]  /*1cea0*/  IMAD.IADD R3, R24, 0x1, -R0 ;  /* 0x0000000118037824 */ /* 0x000fe200078e0a00 */
[----:B------:R-:W-:-:S05]  /*1ceb0*/  I2FP.F32.S32 R0, R0 ;  /* 0x0000000000007245 */ /* 0x000fca0000201400 */
        /* <DEDUP_REMOVED lines=13> */
[----:B------:R-:W-:-:S04]  /*1cf90*/  FFMA.FTZ R0, R0, 1.4426950216293334961, R2 ;  /* 0x3fb8aa3b00007823 */ /* 0x000fc80000010002 */
[----:B------:R-:W-:Y:S02]  /*1cfa0*/  FADD R90, R4, R0 ;  /* 0x00000000045a7221 */ /* 0x000fe40000000000 */
[----:B------:R-:W3:Y:S04]  /*1cfb0*/  LDL.LU R4, [R1+0x200] ;  /* 0x0002000001047983 */ /* 0x000ee80000300800 */
[----:B------:R-:W3:Y:S01]  /*1cfc0*/  LDL.LU R3, [R1+0x204] ;  /* 0x0002040001037983 */ /* 0x000ee20000300800 */
[----:B------:R-:W-:Y:S02]  /*1cfd0*/  ISETP.GE.U32.AND P2, PT, R24, 0x7f800000, PT ;  /* 0x7f8000001800780c */ /* 0x000fe40003f46070 */
[----:B------:R-:W-:Y:S02]  /*1cfe0*/  FSETP.NEU.AND P4, PT, R20, RZ, PT ;  /* 0x000000ff1400720b */ /* 0x000fe40003f8d000 */
[----:B------:R-:W-:-:S02]  /*1cff0*/  LOP3.LUT R28, R28, 0xff7fffff, RZ, 0xc0, !PT ;  /* 0xff7fffff1c1c7812 */ /* 0x000fc400078ec0ff */
[----:B------:R-:W-:-:S07]  /*1d000*/  FSETP.NEU.AND P5, PT, R23, RZ, PT ;  /* 0x000000ff1700720b */ /* 0x000fce0003fad000 */
[----:B------:R-:W-:-:S04]  /*1d010*/  @P2 IMAD.MOV.U32 R0, RZ, RZ, 0x7f800000 ;  /* 0x7f800000ff002424 */ /* 0x000fc800078e00ff */
[----:B------:R-:W-:Y:S01]  /*1d020*/  @P2 FFMA.FTZ R90, R24, R0, +INF ;  /* 0x7f800000185a2423 */ /* 0x000fe20000010000 */
[----:B------:R-:W-:-:S04]  /*1d030*/  @P4 LOP3.LUT R28, R28, 0x800000, RZ, 0xfc, !PT ;  /* 0x008000001c1c4812 */ /* 0x000fc800078efcff */
[----:B------:R-:W-:-:S04]  /*1d040*/  LOP3.LUT R28, R28, 0xfeffffff, RZ, 0xc0, !PT ;  /* 0xfeffffff1c1c7812 */ /* 0x000fc800078ec0ff */
[----:B------:R-:W-:Y:S01]  /*1d050*/  @P5 LOP3.LUT R28, R28, 0x1000000, RZ, 0xfc, !PT ;  /* 0x010000001c1c5812 */ /* 0x000fe200078efcff */
[----:B--2---:R-:W-:-:S05]  /*1d060*/  IMAD.MOV.U32 R0, RZ, RZ, R31 ;  /* 0x000000ffff007224 */ /* 0x004fca00078e001f */
[C---:B------:R-:W-:Y:S02]  /*1d070*/  FSETP.GT.AND P4, PT, |R0|.reuse, 8.50705917302346158658e+37, PT ;  /* 0x7e8000000000780b */ /* 0x040fe40003f84200 */
[C---:B------:R-:W-:Y:S01]  /*1d080*/  FSETP.GEU.AND P3, PT, |R0|.reuse, 1.175494350822287508e-38, PT ;  /* 0x008000000000780b */ /* 0x040fe20003f6e200 */
[----:B------:R-:W-:Y:S02]  /*1d090*/  IMAD.MOV.U32 R2, RZ, RZ, R30 ;  /* 0x000000ffff027224 */ /* 0x000fe400078e001e */
[C---:B------:R-:W-:Y:S01]  /*1d0a0*/  FMUL R22, R0.reuse, 8388608 ;  /* 0x4b00000000167820 */ /* 0x040fe20000400000 */
[----:B------:R-:W-:Y:S02]  /*1d0b0*/  FSETP.GEU.AND P2, PT, R0, 1.175494350822287508e-38, PT ;  /* 0x008000000000780b */ /* 0x000fe40003f4e000 */
[----:B------:R-:W-:Y:S02]  /*1d0c0*/  FSETP.GT.AND P5, PT, |R2|, 8.50705917302346158658e+37, PT ;  /* 0x7e8000000200780b */ /* 0x000fe40003fa4200 */
[----:B------:R-:W-:-:S03]  /*1d0d0*/  FSEL R22, R22, R0, !P2 ;  /* 0x0000000016167208 */ /* 0x000fc60005000000 */
[----:B------:R-:W-:Y:S01]  /*1d0e0*/  @P4 FMUL R0, R0, 0.25 ;  /* 0x3e80000000004820 */ /* 0x000fe20000400000 */
[----:B------:R-:W-:Y:S01]  /*1d0f0*/  FSETP.GEU.AND P6, PT, |R2|, 1.175494350822287508e-38, PT ;  /* 0x008000000200780b */ /* 0x000fe20003fce200 */
[----:B----4-:R-:W-:Y:S01]  /*1d100*/  @P4 FMUL R18, R18, 0.25 ;  /* 0x3e80000012124820 */ /* 0x010fe20000400000 */
[----:B---3--:R-:W-:Y:S01]  /*1d110*/  @P4 FMUL R19, R19, 0.25 ;  /* 0x3e80000013134820 */ /* 0x008fe20000400000 */
[----:B------:R-:W-:Y:S01]  /*1d120*/  @!P3 FMUL R0, R0, 16777216 ;  /* 0x4b8000000000b820 */ /* 0x000fe20000400000 */
[----:B------:R-:W-:Y:S01]  /*1d130*/  FMUL R20, R2, 8388608 ;  /* 0x4b00000002147820 */ /* 0x000fe20000400000 */
[----:B------:R-:W-:Y:S01]  /*1d140*/  @P4 FMUL R17, R17, 0.25 ;  /* 0x3e80000011114820 */ /* 0x000fe20000400000 */
[----:B------:R-:W-:Y:S01]  /*1d150*/  @P4 FMUL R16, R16, 0.25 ;  /* 0x3e80000010104820 */ /* 0x000fe20000400000 */
[----:B------:R-:W-:Y:S01]  /*1d160*/  @P4 FMUL R15, R15, 0.25 ;  /* 0x3e8000000f0f4820 */ /* 0x000fe20000400000 */
[----:B------:R-:W-:Y:S01]  /*1d170*/  @P4 FMUL R14, R14, 0.25 ;  /* 0x3e8000000e0e4820 */ /* 0x000fe20000400000 */
[----:B------:R-:W-:Y:S01]  /*1d180*/  @P4 FMUL R12, R12, 0.25 ;  /* 0x3e8000000c0c4820 */ /* 0x000fe20000400000 */
[----:B------:R-:W-:Y:S01]  /*1d190*/  @P4 FMUL R11, R11, 0.25 ;  /* 0x3e8000000b0b4820 */ /* 0x000fe20000400000 */
[----:B------:R-:W-:Y:S01]  /*1d1a0*/  FSETP.GEU.AND P4, PT, R2, 1.175494350822287508e-38, PT ;  /* 0x008000000200780b */ /* 0x000fe20003f8e000 */
[----:B------:R-:W0:Y:S03]  /*1d1b0*/  MUFU.RCP R0, R0 ;  /* 0x0000000000007308 */ /* 0x000e260000001000 */
[----:B------:R-:W-:Y:S01]  /*1d1c0*/  FSEL R20, R20, R2, !P4 ;  /* 0x0000000214147208 */ /* 0x000fe20006000000 */
[----:B------:R-:W-:-:S04]  /*1d1d0*/  @P5 FMUL R2, R2, 0.25 ;  /* 0x3e80000002025820 */ /* 0x000fc80000400000 */
[----:B------:R-:W-:Y:S01]  /*1d1e0*/  @!P6 FMUL R2, R2, 16777216 ;  /* 0x4b8000000202e820 */ /* 0x000fe20000400000 */
[----:B------:R-:W-:Y:S01]  /*1d1f0*/  @!P3 FMUL R15, R15, 16777216 ;  /* 0x4b8000000f0fb820 */ /* 0x000fe20000400000 */
[----:B------:R-:W-:-:S04]  /*1d200*/  @!P3 FMUL R14, R14, 16777216 ;  /* 0x4b8000000e0eb820 */ /* 0x000fc80000400000 */
[----:B------:R-:W1:Y:S01]  /*1d210*/  MUFU.RCP R2, R2 ;  /* 0x0000000200027308 */ /* 0x000e620000001000 */
[----:B------:R-:W-:Y:S01]  /*1d220*/  @!P3 FMUL R12, R12, 16777216 ;  /* 0x4b8000000c0cb820 */ /* 0x000fe20000400000 */
[----:B------:R-:W-:Y:S01]  /*1d230*/  @!P3 FMUL R11, R11, 16777216 ;  /* 0x4b8000000b0bb820 */ /* 0x000fe20000400000 */
[----:B------:R-:W-:Y:S01]  /*1d240*/  @!P3 FMUL R16, R16, 16777216 ;  /* 0x4b8000001010b820 */ /* 0x000fe20000400000 */
[C---:B0-----:R-:W-:Y:S01]  /*1d250*/  FMUL R25, R0.reuse, R15 ;  /* 0x0000000f00197220 */ /* 0x041fe20000400000 */
[C---:B------:R-:W-:Y:S01]  /*1d260*/  FMUL R15, R0.reuse, R14 ;  /* 0x0000000e000f7220 */ /* 0x040fe20000400000 */
[C---:B------:R-:W-:Y:S01]  /*1d270*/  FMUL R14, R0.reuse, R12 ;  /* 0x0000000c000e7220 */ /* 0x040fe20000400000 */
[C---:B------:R-:W-:Y:S01]  /*1d280*/  FMUL R12, R0.reuse, R11 ;  /* 0x0000000b000c7220 */ /* 0x040fe20000400000 */
[----:B------:R-:W-:Y:S01]  /*1d290*/  @!P3 FMUL R17, R17, 16777216 ;  /* 0x4b8000001111b820 */ /* 0x000fe20000400000 */
[----:B------:R-:W-:Y:S01]  /*1d2a0*/  FMUL R11, R0, R16 ;  /* 0x00000010000b7220 */ /* 0x000fe20000400000 */
[----:B------:R-:W-:Y:S01]  /*1d2b0*/  @!P3 FMUL R18, R18, 16777216 ;  /* 0x4b8000001212b820 */ /* 0x000fe20000400000 */
[----:B------:R-:W-:Y:S01]  /*1d2c0*/  STL [R1+0x2b8], R25 ;  /* 0x0002b81901007387 */ /* 0x000fe20000100800 */
[----:B------:R-:W-:Y:S01]  /*1d2d0*/  @!P3 FMUL R19, R19, 16777216 ;  /* 0x4b8000001313b820 */ /* 0x000fe20000400000 */
[----:B------:R-:W-:-:S02]  /*1d2e0*/  @P5 FMUL R5, R5, 0.25 ;  /* 0x3e80000005055820 */ /* 0x000fc40000400000 */
[----:B------:R-:W-:Y:S01]  /*1d2f0*/  STL [R1+0x2b4], R15 ;  /* 0x0002b40f01007387 */ /* 0x000fe20000100800 */
[----:B------:R-:W-:-:S03]  /*1d300*/  @P5 FMUL R6, R6, 0.25 ;  /* 0x3e80000006065820 */ /* 0x000fc60000400000 */
[----:B------:R0:W-:Y:S01]  /*1d310*/  STL [R1+0x2b0], R14 ;  /* 0x0002b00e01007387 */ /* 0x0001e20000100800 */
[----:B------:R-:W-:-:S03]  /*1d320*/  @!P6 FMUL R5, R5, 16777216 ;  /* 0x4b8000000505e820 */ /* 0x000fc60000400000 */
[----:B------:R2:W-:Y:S01]  /*1d330*/  STL [R1+0x2a4], R12 ;  /* 0x0002a40c01007387 */ /* 0x0005e20000100800 */
[----:B------:R-:W-:-:S03]  /*1d340*/  @P5 FMUL R7, R7, 0.25 ;  /* 0x3e80000007075820 */ /* 0x000fc60000400000 */
[----:B------:R3:W-:Y:S01]  /*1d350*/  STL [R1+0x21c], R11 ;  /* 0x00021c0b01007387 */ /* 0x0007e20000100800 */
[C---:B0-----:R-:W-:Y:S01]  /*1d360*/  FMUL R14, R0.reuse, R17 ;  /* 0x00000011000e7220 */ /* 0x041fe20000400000 */
[----:B--2---:R-:W-:Y:S01]  /*1d370*/  FMUL R12, R0, R18 ;  /* 0x00000012000c7220 */ /* 0x004fe20000400000 */
[----:B------:R-:W-:Y:S01]  /*1d380*/  @P5 FMUL R8, R8, 0.25 ;  /* 0x3e80000008085820 */ /* 0x000fe20000400000 */
[----:B---3--:R-:W-:Y:S01]  /*1d390*/  FMUL R11, R0, R19 ;  /* 0x00000013000b7220 */ /* 0x008fe20000400000 */
[----:B------:R-:W-:Y:S01]  /*1d3a0*/  @!P6 FMUL R6, R6, 16777216 ;  /* 0x4b8000000606e820 */ /* 0x000fe20000400000 */
[----:B------:R-:W-:Y:S01]  /*1d3b0*/  STL [R1+0x214], R14 ;  /* 0x0002140e01007387 */ /* 0x000fe20000100800 */
[----:B------:R-:W-:Y:S01]  /*1d3c0*/  @P5 FMUL R9, R9, 0.25 ;  /* 0x3e80000009095820 */ /* 0x000fe20000400000 */
[----:B------:R-:W-:Y:S02]  /*1d3d0*/  @!P6 FMUL R7, R7, 16777216 ;  /* 0x4b8000000707e820 */ /* 0x000fe40000400000 */
[----:B------:R-:W-:Y:S01]  /*1d3e0*/  STL [R1+0x218], R12 ;  /* 0x0002180c01007387 */ /* 0x000fe20000100800 */
[----:B------:R-:W-:-:S03]  /*1d3f0*/  @!P6 FMUL R8, R8, 16777216 ;  /* 0x4b8000000808e820 */ /* 0x000fc60000400000 */
[----:B------:R-:W-:Y:S01]  /*1d400*/  STL [R1+0x210], R11 ;  /* 0x0002100b01007387 */ /* 0x000fe20000100800 */
[----:B------:R-:W-:Y:S01]  /*1d410*/  @!P6 FMUL R9, R9, 16777216 ;  /* 0x4b8000000909e820 */ /* 0x000fe20000400000 */
[----:B------:R-:W-:-:S04]  /*1d420*/  @P5 FMUL R10, R10, 0.25 ;  /* 0x3e8000000a0a5820 */ /* 0x000fc80000400000 */
[----:B------:R-:W-:Y:S01]  /*1d430*/  @!P6 FMUL R10, R10, 16777216 ;  /* 0x4b8000000a0ae820 */ /* 0x000fe20000400000 */
[----:B------:R-:W-:Y:S01]  /*1d440*/  @P5 FMUL R4, R4, 0.25 ;  /* 0x3e80000004045820 */ /* 0x000fe20000400000 */
[----:B------:R-:W-:-:S03]  /*1d450*/  @P5 FMUL R3, R3, 0.25 ;  /* 0x3e80000003035820 */ /* 0x000fc60000400000 */
[----:B------:R-:W-:Y:S01]  /*1d460*/  @!P6 FMUL R4, R4, 16777216 ;  /* 0x4b8000000404e820 */ /* 0x000fe20000400000 */
[----:B------:R-:W-:-:S03]  /*1d470*/  @!P6 FMUL R3, R3, 16777216 ;  /* 0x4b8000000303e820 */ /* 0x000fc60000400000 */
[C---:B-1----:R-:W-:Y:S01]  /*1d480*/  FMUL R4, R2.reuse, R4 ;  /* 0x0000000402047220 */ /* 0x042fe20000400000 */
[C---:B------:R-:W-:Y:S01]  /*1d490*/  FMUL R0, R2.reuse, R3 ;  /* 0x0000000302007220 */ /* 0x040fe20000400000 */
[----:B------:R-:W-:-:S04]  /*1d4a0*/  FMUL R3, R2, R5 ;  /* 0x0000000502037220 */ /* 0x000fc80000400000 */
[----:B------:R0:W-:Y:S04]  /*1d4b0*/  STL [R1+0x274], R0 ;  /* 0x0002740001007387 */ /* 0x0001e80000100800 */
[----:B------:R1:W-:Y:S01]  /*1d4c0*/  STL [R1+0x25c], R4 ;  /* 0x00025c0401007387 */ /* 0x0003e20000100800 */
[----:B0-----:R-:W-:-:S03]  /*1d4d0*/  FMUL R0, R2, R6 ;  /* 0x0000000602007220 */ /* 0x001fc60000400000 */
[----:B------:R0:W-:Y:S01]  /*1d4e0*/  STL [R1+0x268], R3 ;  /* 0x0002680301007387 */ /* 0x0001e20000100800 */
[----:B-1----:R-:W-:-:S03]  /*1d4f0*/  FMUL R4, R2, R7 ;  /* 0x0000000702047220 */ /* 0x002fc60000400000 */
[----:B------:R1:W-:Y:S01]  /*1d500*/  STL [R1+0x258], R0 ;  /* 0x0002580001007387 */ /* 0x0003e20000100800 */
[----:B0-----:R-:W-:-:S03]  /*1d510*/  FMUL R3, R2, R8 ;  /* 0x0000000802037220 */ /* 0x001fc60000400000 */
[----:B------:R-:W-:Y:S01]  /*1d520*/  STL [R1+0x20c], R4 ;  /* 0x00020c0401007387 */ /* 0x000fe20000100800 */
[----:B-1----:R-:W-:-:S03]  /*1d530*/  FMUL R0, R2, R9 ;  /* 0x0000000902007220 */ /* 0x002fc60000400000 */
[----:B------:R-:W-:Y:S04]  /*1d540*/  STL [R1+0x208], R3 ;  /* 0x0002080301007387 */ /* 0x000fe80000100800 */
[----:B------:R-:W2:Y:S04]  /*1d550*/  LDL.LU.64 R30, [R1+0x38] ;  /* 0x00003800011e7983 */ /* 0x000ea80000300a00 */
[----:B------:R0:W-:Y:S01]  /*1d560*/  STL [R1+0x204], R0 ;  /* 0x0002040001007387 */ /* 0x0001e20000100800 */
[----:B------:R-:W-:Y:S01]  /*1d570*/  FMUL R2, R2, R10 ;  /* 0x0000000a02027220 */ /* 0x000fe20000400000 */
[----:B0-----:R-:W-:-:S04]  /*1d580*/  VIADD R0, R20, 0xc0cafb0d ;  /* 0xc0cafb0d14007836 */ /* 0x001fc80000000000 */
[----:B------:R0:W-:Y:S01]  /*1d590*/  STL [R1+0x200], R2 ;  /* 0x0002000201007387 */ /* 0x0001e20000100800 */
[----:B------:R-:W-:-:S03]  /*1d5a0*/  LOP3.LUT R0, R0, 0xff800000, RZ, 0xc0, !PT ;  /* 0xff80000000007812 */ /* 0x000fc600078ec0ff */
[----:B------:R-:W3:Y:S01]  /*1d5b0*/  LDL.LU R6, [R1+0x1f8] ;  /* 0x0001f80001067983 */ /* 0x000ee20000300800 */
[----:B------:R-:W-:-:S03]  /*1d5c0*/  FSEL R23, RZ, -23, P4 ;  /* 0xc1b80000ff177808 */ /* 0x000fc60002000000 */
[----:B------:R-:W4:Y:S01]  /*1d5d0*/  LDL.LU R5, [R1+0x1fc] ;  /* 0x0001fc0001057983 */ /* 0x000f220000300800 */
[-C--:B0-----:R-:W-:Y:S02]  /*1d5e0*/  I2FP.F32.S32 R2, R0.reuse ;  /* 0x0000000000027245 */ /* 0x081fe40000201400 */
[----:B------:R-:W-:Y:S01]  /*1d5f0*/  IADD3 R0, PT, PT, R20, -R0, RZ ;  /* 0x8000000014007210 */ /* 0x000fe20007ffe0ff */
[----:B------:R-:W3:Y:S04]  /*1d600*/  LDL.LU R4, [R1+0x1e8] ;  /* 0x0001e80001047983 */ /* 0x000ee80000300800 */
[----:B------:R-:W-:Y:S01]  /*1d610*/  FADD R0, R0, -1 ;  /* 0xbf80000000007421 */ /* 0x000fe20000000000 */
[----:B------:R-:W-:-:S03]  /*1d620*/  FFMA.FTZ R3, R2, 1.1920928955078125e-07, R23 ;  /* 0x3400000002037823 */ /* 0x000fc60000010017 */
        /* <DEDUP_REMOVED lines=12> */
[----:B------:R-:W-:Y:S01]  /*1d6f0*/  FADD R89, R3, R0 ;  /* 0x0000000003597221 */ /* 0x000fe20000000000 */
[----:B------:R-:W-:Y:S02]  /*1d700*/  FSEL R3, RZ, -23, P2 ;  /* 0xc1b80000ff037808 */ /* 0x000fe40001000000 */
[----:B------:R-:W-:-:S13]  /*1d710*/  ISETP.GE.U32.AND P2, PT, R20, 0x7f800000, PT ;  /* 0x7f8000001400780c */ /* 0x000fda0003f46070 */
[----:B------:R-:W-:-:S04]  /*1d720*/  @P2 IMAD.MOV.U32 R0, RZ, RZ, 0x7f800000 ;  /* 0x7f800000ff002424 */ /* 0x000fc800078e00ff */
[----:B------:R-:W-:Y:S01]  /*1d730*/  @P2 FFMA.FTZ R89, R20, R0, +INF ;  /* 0x7f80000014592423 */ /* 0x000fe20000010000 */
[----:B------:R-:W-:-:S05]  /*1d740*/  VIADD R0, R22, 0xc0cafb0d ;  /* 0xc0cafb0d16007836 */ /* 0x000fca0000000000 */
[----:B------:R-:W-:-:S04]  /*1d750*/  LOP3.LUT R0, R0, 0xff800000, RZ, 0xc0, !PT ;  /* 0xff80000000007812 */ /* 0x000fc800078ec0ff */
[----:B------:R-:W-:Y:S01]  /*1d760*/  I2FP.F32.S32 R2, R0 ;  /* 0x0000000000027245 */ /* 0x000fe20000201400 */
[----:B------:R-:W-:-:S04]  /*1d770*/  IMAD.IADD R0, R22, 0x1, -R0 ;  /* 0x0000000116007824 */ /* 0x000fc800078e0a00 */
        /* <DEDUP_REMOVED lines=15> */
[----:B------:R-:W4:Y:S01]  /*1d870*/  LDL.LU R3, [R1+0x1ec] ;  /* 0x0001ec0001037983 */ /* 0x000f220000300800 */
[----:B------:R-:W-:-:S13]  /*1d880*/  ISETP.GE.U32.AND P2, PT, R22, 0x7f800000, PT ;  /* 0x7f8000001600780c */ /* 0x000fda0003f46070 */
[----:B------:R-:W-:-:S04]  /*1d890*/  @P2 IMAD.MOV.U32 R0, RZ, RZ, 0x7f800000 ;  /* 0x7f800000ff002424 */ /* 0x000fc800078e00ff */
[----:B------:R-:W-:Y:S01]  /*1d8a0*/  @P2 FFMA.FTZ R88, R22, R0, +INF ;  /* 0x7f80000016582423 */ /* 0x000fe20000010000 */
[----:B--2---:R-:W-:-:S04]  /*1d8b0*/  MOV R2, R31 ;  /* 0x0000001f00027202 */ /* 0x004fc80000000f00 */
[C---:B------:R-:W-:Y:S02]  /*1d8c0*/  FSETP.GT.AND P3, PT, |R2|.reuse, 8.50705917302346158658e+37, PT ;  /* 0x7e8000000200780b */ /* 0x040fe40003f64200 */
[C---:B------:R-:W-:Y:S01]  /*1d8d0*/  FSETP.GEU.AND P4, PT, |R2|.reuse, 1.175494350822287508e-38, PT ;  /* 0x008000000200780b */ /* 0x040fe20003f8e200 */
[C---:B------:R-:W-:Y:S01]  /*1d8e0*/  FMUL R18, R2.reuse, 8388608 ;  /* 0x4b00000002127820 */ /* 0x040fe20000400000 */
[----:B------:R-:W-:-:S04]  /*1d8f0*/  FSETP.GEU.AND P2, PT, R2, 1.175494350822287508e-38, PT ;  /* 0x008000000200780b */ /* 0x000fc80003f4e000 */
[----:B------:R-:W-:-:S05]  /*1d900*/  FSEL R18, R18, R2, !P2 ;  /* 0x0000000212127208 */ /* 0x000fca0005000000 */
[----:B------:R-:W-:-:S04]  /*1d910*/  @P3 FMUL R2, R2, 0.25 ;  /* 0x3e80000002023820 */ /* 0x000fc80000400000 */
[----:B------:R-:W-:-:S06]  /*1d920*/  @!P4 FMUL R2, R2, 16777216 ;  /* 0x4b8000000202c820 */ /* 0x000fcc0000400000 */
[----:B------:R-:W0:Y:S01]  /*1d930*/  MUFU.RCP R2, R2 ;  /* 0x0000000200027308 */ /* 0x000e220000001000 */
[----:B------:R-:W-:Y:S01]  /*1d940*/  @P3 FMUL R87, R87, 0.25 ;  /* 0x3e80000057573820 */ /* 0x000fe20000400000 */
[----:B------:R-:W-:Y:S01]  /*1d950*/  @P3 FMUL R86, R86, 0.25 ;  /* 0x3e80000056563820 */ /* 0x000fe20000400000 */
[----:B------:R-:W-:Y:S02]  /*1d960*/  @P3 FMUL R83, R83, 0.25 ;  /* 0x3e80000053533820 */ /* 0x000fe40000400000 */
[----:B------:R-:W-:Y:S01]  /*1d970*/  @!P4 FMUL R87, R87, 16777216 ;  /* 0x4b8000005757c820 */ /* 0x000fe20000400000 */
[----:B------:R-:W-:Y:S01]  /*1d980*/  @!P4 FMUL R86, R86, 16777216 ;  /* 0x4b8000005656c820 */ /* 0x000fe20000400000 */
[----:B------:R-:W-:Y:S01]  /*1d990*/  @P3 FMUL R82, R82, 0.25 ;  /* 0x3e80000052523820 */ /* 0x000fe20000400000 */
[----:B---3--:R-:W-:Y:S01]  /*1d9a0*/  @P3 FMUL R4, R4, 0.25 ;  /* 0x3e80000004043820 */ /* 0x008fe20000400000 */
[----:B------:R-:W-:Y:S01]  /*1d9b0*/  @!P4 FMUL R83, R83, 16777216 ;  /* 0x4b8000005353c820 */ /* 0x000fe20000400000 */
[----:B----4-:R-:W-:Y:S01]  /*1d9c0*/  @P3 FMUL R5, R5, 0.25 ;  /* 0x3e80000005053820 */ /* 0x010fe20000400000 */
[----:B------:R-:W-:Y:S01]  /*1d9d0*/  @!P4 FMUL R82, R82, 16777216 ;  /* 0x4b8000005252c820 */ /* 0x000fe20000400000 */
[----:B------:R-:W-:Y:S01]  /*1d9e0*/  @P3 FMUL R6, R6, 0.25 ;  /* 0x3e80000006063820 */ /* 0x000fe20000400000 */
[----:B------:R-:W-:Y:S01]  /*1d9f0*/  @!P4 FMUL R4, R4, 16777216 ;  /* 0x4b8000000404c820 */ /* 0x000fe20000400000 */
[C---:B0-----:R-:W-:Y:S01]  /*1da00*/  FMUL R8, R2.reuse, R87 ;  /* 0x0000005702087220 */ /* 0x041fe20000400000 */
[C---:B------:R-:W-:Y:S01]  /*1da10*/  FMUL R7, R2.reuse, R86 ;  /* 0x0000005602077220 */ /* 0x040fe20000400000 */
[----:B------:R-:W-:Y:S01]  /*1da20*/  FMUL R9, R2, R83 ;  /* 0x0000005302097220 */ /* 0x000fe20000400000 */
[----:B------:R-:W-:-:S02]  /*1da30*/  @!P4 FMUL R5, R5, 16777216 ;  /* 0x4b8000000505c820 */ /* 0x000fc40000400000 */
[----:B------:R0:W-:Y:S01]  /*1da40*/  STL [R1+0x2a8], R8 ;  /* 0x0002a80801007387 */ /* 0x0001e20000100800 */
[----:B------:R-:W-:Y:S01]  /*1da50*/  @!P4 FMUL R6, R6, 16777216 ;  /* 0x4b8000000606c820 */ /* 0x000fe20000400000 */
[C---:B------:R-:W-:Y:S02]  /*1da60*/  FMUL R4, R2.reuse, R4 ;  /* 0x0000000402047220 */ /* 0x040fe40000400000 */
[----:B------:R1:W-:Y:S01]  /*1da70*/  STL [R1+0x2a0], R7 ;  /* 0x0002a00701007387 */ /* 0x0003e20000100800 */
[----:B0-----:R-:W-:-:S03]  /*1da80*/  FMUL R8, R2, R82 ;  /* 0x0000005202087220 */ /* 0x001fc60000400000 */
[----:B------:R-:W-:Y:S04]  /*1da90*/  STL [R1+0x28c], R9 ;  /* 0x00028c0901007387 */ /* 0x000fe80000100800 */
[----:B------:R-:W-:Y:S01]  /*1daa0*/  STL [R1+0x284], R8 ;  /* 0x0002840801007387 */ /* 0x000fe20000100800 */
[----:B------:R-:W-:-:S04]  /*1dab0*/  @P3 FMUL R3, R3, 0.25 ;  /* 0x3e80000003033820 */ /* 0x000fc80000400000 */
[----:B------:R-:W-:-:S04]  /*1dac0*/  @!P4 FMUL R3, R3, 16777216 ;  /* 0x4b8000000303c820 */ /* 0x000fc80000400000 */
[C---:B-1----:R-:W-:Y:S01]  /*1dad0*/  FMUL R7, R2.reuse, R3 ;  /* 0x0000000302077220 */ /* 0x042fe20000400000 */
[C---:B------:R-:W-:Y:S01]  /*1dae0*/  FMUL R3, R2.reuse, R5 ;  /* 0x0000000502037220 */ /* 0x040fe20000400000 */
[----:B------:R-:W-:-:S03]  /*1daf0*/  FMUL R2, R2, R6 ;  /* 0x0000000602027220 */ /* 0x000fc60000400000 */
[----:B------:R0:W-:Y:S04]  /*1db00*/  STL [R1+0x190], R7 ;  /* 0x0001900701007387 */ /* 0x0001e80000100800 */
[----:B------:R1:W-:Y:S04]  /*1db10*/  STL [R1+0x16c], R4 ;  /* 0x00016c0401007387 */ /* 0x0003e80000100800 */
[----:B0-----:R-:W2:Y:S04]  /*1db20*/  LDL.LU R7, [R1+0x1f0] ;  /* 0x0001f00001077983 */ /* 0x001ea80000300800 */
[----:B------:R0:W-:Y:S04]  /*1db30*/  STL [R1+0x168], R3 ;  /* 0x0001680301007387 */ /* 0x0001e80000100800 */
[----:B------:R3:W-:Y:S04]  /*1db40*/  STL [R1+0x164], R2 ;  /* 0x0001640201007387 */ /* 0x0007e80000100800 */
[----:B------:R-:W4:Y:S04]  /*1db50*/  LDL.LU R6, [R1+0x1f4] ;  /* 0x0001f40001067983 */ /* 0x000f280000300800 */
[----:B------:R-:W4:Y:S04]  /*1db60*/  LDL.LU R5, [R1+0x1e0] ;  /* 0x0001e00001057983 */ /* 0x000f280000300800 */
[----:B-1----:R-:W4:Y:S01]  /*1db70*/  LDL.LU R4, [R1+0x1e4] ;  /* 0x0001e40001047983 */ /* 0x002f220000300800 */
[----:B------:R-:W-:-:S05]  /*1db80*/  IMAD.MOV.U32 R0, RZ, RZ, R30 ;  /* 0x000000ffff007224 */ /* 0x000fca00078e001e */
[C---:B------:R-:W-:Y:S02]  /*1db90*/  FSETP.GT.AND P4, PT, |R0|.reuse, 8.50705917302346158658e+37, PT ;  /* 0x7e8000000000780b */ /* 0x040fe40003f84200 */
[C---:B------:R-:W-:Y:S01]  /*1dba0*/  FSETP.GEU.AND P5, PT, |R0|.reuse, 1.175494350822287508e-38, PT ;  /* 0x008000000000780b */ /* 0x040fe20003fae200 */
[C---:B------:R-:W-:Y:S01]  /*1dbb0*/  FMUL R12, R0.reuse, 8388608 ;  /* 0x4b000000000c7820 */ /* 0x040fe20000400000 */
[----:B------:R-:W-:-:S04]  /*1dbc0*/  FSETP.GEU.AND P3, PT, R0, 1.175494350822287508e-38, PT ;  /* 0x008000000000780b */ /* 0x000fc80003f6e000 */
[----:B------:R-:W-:-:S05]  /*1dbd0*/  FSEL R12, R12, R0, !P3 ;  /* 0x000000000c0c7208 */ /* 0x000fca0005800000 */
[----:B------:R-:W-:-:S04]  /*1dbe0*/  @P4 FMUL R0, R0, 0.25 ;  /* 0x3e80000000004820 */ /* 0x000fc80000400000 */
[----:B------:R-:W-:Y:S01]  /*1dbf0*/  @!P5 FMUL R0, R0, 16777216 ;  /* 0x4b8000000000d820 */ /* 0x000fe20000400000 */
[----:B0-----:R-:W-:-:S05]  /*1dc00*/  IMAD.MOV.U32 R3, RZ, RZ, R85 ;  /* 0x000000ffff037224 */ /* 0x001fca00078e0055 */
[----:B------:R-:W0:Y:S01]  /*1dc10*/  MUFU.RCP R0, R0 ;  /* 0x0000000000007308 */ /* 0x000e220000001000 */
[----:B---3--:R-:W-:Y:S02]  /*1dc20*/  IMAD.MOV.U32 R2, RZ, RZ, R84 ;  /* 0x000000ffff027224 */ /* 0x008fe400078e0054 */
[----:B------:R-:W-:Y:S02]  /*1dc30*/  @P4 FMUL R3, R3, 0.25 ;  /* 0x3e80000003034820 */ /* 0x000fe40000400000 */
[----:B------:R-:W-:Y:S02]  /*1dc40*/  @P4 FMUL R2, R2, 0.25 ;  /* 0x3e80000002024820 */ /* 0x000fe40000400000 */
[----:B------:R-:W-:Y:S01]  /*1dc50*/  @!P5 FMUL R3, R3, 16777216 ;  /* 0x4b8000000303d820 */ /* 0x000fe20000400000 */
[----:B------:R-:W-:Y:S01]  /*1dc60*/  @P4 FMUL R81, R81, 0.25 ;  /* 0x3e80000051514820 */ /* 0x000fe20000400000 */
[----:B------:R-:W-:Y:S01]  /*1dc70*/  @P4 FMUL R80, R80, 0.25 ;  /* 0x3e80000050504820 */ /* 0x000fe20000400000 */
[----:B------:R-:W-:-:S02]  /*1dc80*/  @!P5 FMUL R2, R2, 16777216 ;  /* 0x4b8000000202d820 */ /* 0x000fc40000400000 */
[----:B------:R-:W-:Y:S01]  /*1dc90*/  @!P5 FMUL R81, R81, 16777216 ;  /* 0x4b8000005151d820 */ /* 0x000fe20000400000 */
[----:B------:R-:W-:Y:S01]  /*1dca0*/  @!P5 FMUL R80, R80, 16777216 ;  /* 0x4b8000005050d820 */ /* 0x000fe20000400000 */
[C---:B0-----:R-:W-:Y:S01]  /*1dcb0*/  FMUL R3, R0.reuse, R3 ;  /* 0x0000000300037220 */ /* 0x041fe20000400000 */
[C---:B------:R-:W-:Y:S01]  /*1dcc0*/  FMUL R2, R0.reuse, R2 ;  /* 0x0000000200027220 */ /* 0x040fe20000400000 */
[----:B------:R-:W-:-:S03]  /*1dcd0*/  FMUL R9, R0, R81 ;  /* 0x0000005100097220 */ /* 0x000fc60000400000 */
[----:B------:R0:W-:Y:S04]  /*1dce0*/  STL [R1+0x23c], R3 ;  /* 0x00023c0301007387 */ /* 0x0001e80000100800 */
[----:B------:R1:W-:Y:S01]  /*1dcf0*/  STL [R1+0x238], R2 ;  /* 0x0002380201007387 */ /* 0x0003e20000100800 */
[----:B0-----:R-:W-:-:S03]  /*1dd00*/  FMUL R3, R0, R80 ;  /* 0x0000005000037220 */ /* 0x001fc60000400000 */
[----:B------:R-:W-:Y:S04]  /*1dd10*/  STL [R1+0x234], R9 ;  /* 0x0002340901007387 */ /* 0x000fe80000100800 */
[----:B------:R0:W-:Y:S01]  /*1dd20*/  STL [R1+0x230], R3 ;  /* 0x0002300301007387 */ /* 0x0001e20000100800 */
[----:B------:R-:W-:Y:S02]  /*1dd30*/  FSEL R8, RZ, -23, P3 ;  /* 0xc1b80000ff087808 */ /* 0x000fe40001800000 */
[----:B------:R-:W-:Y:S02]  /*1dd40*/  FSETP.NEU.AND P3, PT, R21, RZ, PT ;  /* 0x000000ff1500720b */ /* 0x000fe40003f6d000 */
[----:B------:R-:W-:-:S11]  /*1dd50*/  LOP3.LUT R28, R28, 0xfffffffe, RZ, 0xc0, !PT ;  /* 0xfffffffe1c1c7812 */ /* 0x000fd600078ec0ff */
[----:B------:R-:W-:Y:S02]  /*1dd60*/  @P3 LOP3.LUT R28, R28, 0x1, RZ, 0xfc, !PT ;  /* 0x000000011c1c3812 */ /* 0x000fe400078efcff */
[----:B------:R-:W-:Y:S01]  /*1dd70*/  ISETP.GE.U32.AND P3, PT, R12, 0x7f800000, PT ;  /* 0x7f8000000c00780c */ /* 0x000fe20003f66070 */
[----:B--2---:R-:W-:-:S04]  /*1dd80*/  @P4 FMUL R7, R7, 0.25 ;  /* 0x3e80000007074820 */ /* 0x004fc80000400000 */
[----:B------:R-:W-:Y:S01]  /*1dd90*/  @!P5 FMUL R7, R7, 16777216 ;  /* 0x4b8000000707d820 */ /* 0x000fe20000400000 */
[----:B----4-:R-:W-:Y:S01]  /*1dda0*/  @P4 FMUL R6, R6, 0.25 ;  /* 0x3e80000006064820 */ /* 0x010fe20000400000 */
[----:B------:R-:W-:Y:S01]  /*1ddb0*/  @P4 FMUL R4, R4, 0.25 ;  /* 0x3e80000004044820 */ /* 0x000fe20000400000 */
[----:B------:R-:W-:-:S03]  /*1ddc0*/  @P4 FMUL R5, R5, 0.25 ;  /* 0x3e80000005054820 */ /* 0x000fc60000400000 */
[----:B------:R-:W-:Y:S01]  /*1ddd0*/  @!P5 FMUL R4, R4, 16777216 ;  /* 0x4b8000000404d820 */ /* 0x000fe20000400000 */
[----:B------:R-:W-:Y:S01]  /*1dde0*/  @!P5 FMUL R5, R5, 16777216 ;  /* 0x4b8000000505d820 */ /* 0x000fe20000400000 */
[----:B------:R-:W-:Y:S02]  /*1ddf0*/  @!P5 FMUL R6, R6, 16777216 ;  /* 0x4b8000000606d820 */ /* 0x000fe40000400000 */
[C---:B-1----:R-:W-:Y:S01]  /*1de00*/  FMUL R2, R0.reuse, R4 ;  /* 0x0000000400027220 */ /* 0x042fe20000400000 */
[C---:B------:R-:W-:Y:S01]  /*1de10*/  FMUL R4, R0.reuse, R5 ;  /* 0x0000000500047220 */ /* 0x040fe20000400000 */
[----:B0-----:R-:W-:-:S03]  /*1de20*/  FMUL R3, R0, R6 ;  /* 0x0000000600037220 */ /* 0x001fc60000400000 */
[----:B------:R0:W-:Y:S04]  /*1de30*/  STL [R1+0x14c], R2 ;  /* 0x00014c0201007387 */ /* 0x0001e80000100800 */
[----:B------:R-:W-:Y:S04]  /*1de40*/  STL [R1+0x148], R4 ;  /* 0x0001480401007387 */ /* 0x000fe80000100800 */
[----:B------:R-:W2:Y:S01]  /*1de50*/  LDL.LU.64 R30, [R1+0x5e0] ;  /* 0x0005e000011e7983 */ /* 0x000ea20000300a00 */
[----:B0-----:R-:W-:Y:S01]  /*1de60*/  FMUL R2, R0, R7 ;  /* 0x0000000700027220 */ /* 0x001fe20000400000 */
[----:B------:R-:W-:-:S02]  /*1de70*/  VIADD R0, R12, 0xc0cafb0d ;  /* 0xc0cafb0d0c007836 */ /* 0x000fc40000000000 */
[----:B------:R-:W-:Y:S03]  /*1de80*/  STL [R1+0x144], R3 ;  /* 0x0001440301007387 */ /* 0x000fe60000100800 */
[----:B------:R-:W-:Y:S01]  /*1de90*/  LOP3.LUT R0, R0, 0xff800000, RZ, 0xc0, !PT ;  /* 0xff80000000007812 */ /* 0x000fe200078ec0ff */
[----:B------:R0:W-:Y:S04]  /*1dea0*/  STL [R1+0x140], R2 ;  /* 0x0001400201007387 */ /* 0x0001e80000100800 */
[----:B------:R-:W3:Y:S04]  /*1deb0*/  LDL.LU R10, [R1+0x4c8] ;  /* 0x0004c800010a7983 */ /* 0x000ee80000300800 */
[----:B------:R-:W4:Y:S01]  /*1dec0*/  LDL.LU R9, [R1+0x4cc] ;  /* 0x0004cc0001097983 */ /* 0x000f220000300800 */
[----:B0-----:R-:W-:Y:S01]  /*1ded0*/  I2FP.F32.S32 R2, R0 ;  /* 0x0000000000027245 */ /* 0x001fe20000201400 */
[----:B------:R-:W-:-:S04]  /*1dee0*/  IMAD.IADD R0, R12, 0x1, -R0 ;  /* 0x000000010c007824 */ /* 0x000fc800078e0a00 */
[----:B------:R-:W-:Y:S01]  /*1def0*/  FADD R0, R0, -1 ;  /* 0xbf80000000007421 */ /* 0x000fe20000000000 */
[----:B------:R-:W-:Y:S02]  /*1df00*/  FFMA.FTZ R3, R2, 1.1920928955078125e-07, R8 ;  /* 0x3400000002037823 */ /* 0x000fe40000010008 */
[----:B------:R-:W3:Y:S01]  /*1df10*/  LDL.LU R8, [R1+0x4b8] ;  /* 0x0004b80001087983 */ /* 0x000ee20000300800 */
        /* <DEDUP_REMOVED lines=13> */
[----:B------:R-:W-:-:S04]  /*1dff0*/  @P3 IMAD.MOV.U32 R0, RZ, RZ, 0x7f800000 ;  /* 0x7f800000ff003424 */ /* 0x000fc800078e00ff */
[----:B------:R-:W-:Y:S01]  /*1e000*/  @P3 FFMA.FTZ R81, R12, R0, +INF ;  /* 0x7f8000000c513423 */ /* 0x000fe20000010000 */
[----:B------:R-:W-:-:S04]  /*1e010*/  IADD3 R0, PT, PT, R18, -0x3f3504f3, RZ ;  /* 0xc0cafb0d12007810 */ /* 0x000fc80007ffe0ff */
[----:B------:R-:W-:-:S04]  /*1e020*/  LOP3.LUT R0, R0, 0xff800000, RZ, 0xc0, !PT ;  /* 0xff80000000007812 */ /* 0x000fc800078ec0ff */
[----:B------:R-:W-:Y:S01]  /*1e030*/  I2FP.F32.S32 R2, R0 ;  /* 0x0000000000027245 */ /* 0x000fe20000201400 */
[----:B------:R-:W-:Y:S01]  /*1e040*/  IMAD.IADD R0, R18, 0x1, -R0 ;  /* 0x0000000112007824 */ /* 0x000fe200078e0a00 */
[----:B------:R-:W-:-:S03]  /*1e050*/  FSEL R3, RZ, -23, P2 ;  /* 0xc1b80000ff037808 */ /* 0x000fc60001000000 */
[----:B------:R-:W-:Y:S02]  /*1e060*/  FADD R0, R0, -1 ;  /* 0xbf80000000007421 */ /* 0x000fe40000000000 */
[----:B------:R-:W-:Y:S02]  /*1e070*/  FFMA.FTZ R3, R2, 1.1920928955078125e-07, R3 ;  /* 0x3400000002037823 */ /* 0x000fe40000010003 */
        /* <DEDUP_REMOVED lines=15> */
[----:B------:R-:W-:Y:S02]  /*1e170*/  @P2 FFMA.FTZ R79, R18, R0, +INF ;  /* 0x7f800000124f2423 */ /* 0x000fe40000010000 */
[----:B------:R-:W4:Y:S04]  /*1e180*/  LDL.LU R0, [R1+0x4bc] ;  /* 0x0004bc0001007983 */ /* 0x000f280000300800 */
[----:B------:R-:W4:Y:S04]  /*1e190*/  LDL.LU R4, [R1+0x4a8] ;  /* 0x0004a80001047983 */ /* 0x000f280000300800 */
[----:B------:R-:W4:Y:S04]  /*1e1a0*/  LDL.LU R5, [R1+0x4ac] ;  /* 0x0004ac0001057983 */ /* 0x000f280000300800 */
[----:B------:R-:W4:Y:S04]  /*1e1b0*/  LDL.LU R6, [R1+0x498] ;  /* 0x0004980001067983 */ /* 0x000f280000300800 */
[----:B------:R-:W4:Y:S01]  /*1e1c0*/  LDL.LU R7, [R1+0x49c] ;  /* 0x00049c0001077983 */ /* 0x000f220000300800 */
[----:B--2---:R-:W-:-:S05]  /*1e1d0*/  IMAD.MOV.U32 R2, RZ, RZ, R31 ;  /* 0x000000ffff027224 */ /* 0x004fca00078e001f */
        /* <DEDUP_REMOVED lines=8> */
[----:B---3--:R-:W-:Y:S01]  /*1e260*/  @P3 FMUL R8, R8, 0.25 ;  /* 0x3e80000008083820 */ /* 0x008fe20000400000 */
[----:B----4-:R-:W-:Y:S01]  /*1e270*/  @P3 FMUL R9, R9, 0.25 ;  /* 0x3e80000009093820 */ /* 0x010fe20000400000 */
[----:B------:R-:W-:Y:S02]  /*1e280*/  @P3 FMUL R10, R10, 0.25 ;  /* 0x3e8000000a0a3820 */ /* 0x000fe40000400000 */
[----:B------:R-:W-:Y:S01]  /*1e290*/  @!P4 FMUL R8, R8, 16777216 ;  /* 0x4b8000000808c820 */ /* 0x000fe20000400000 */
[----:B------:R-:W-:Y:S01]  /*1e2a0*/  @!P4 FMUL R9, R9, 16777216 ;  /* 0x4b8000000909c820 */ /* 0x000fe20000400000 */
[----:B------:R-:W-:Y:S01]  /*1e2b0*/  @!P4 FMUL R10, R10, 16777216 ;  /* 0x4b8000000a0ac820 */ /* 0x000fe20000400000 */
[----:B------:R-:W-:Y:S01]  /*1e2c0*/  @P3 FMUL R0, R0, 0.25 ;  /* 0x3e80000000003820 */ /* 0x000fe20000400000 */
[----:B------:R-:W-:Y:S01]  /*1e2d0*/  @P3 FMUL R4, R4, 0.25 ;  /* 0x3e80000004043820 */ /* 0x000fe20000400000 */
[----:B------:R-:W-:Y:S01]  /*1e2e0*/  @P3 FMUL R5, R5, 0.25 ;  /* 0x3e80000005053820 */ /* 0x000fe20000400000 */
[----:B------:R-:W-:Y:S01]  /*1e2f0*/  @P3 FMUL R6, R6, 0.25 ;  /* 0x3e80000006063820 */ /* 0x000fe20000400000 */
[----:B------:R-:W-:-:S03]  /*1e300*/  @P3 FMUL R7, R7, 0.25 ;  /* 0x3e80000007073820 */ /* 0x000fc60000400000 */
[----:B------:R-:W-:Y:S01]  /*1e310*/  @!P4 FMUL R6, R6, 16777216 ;  /* 0x4b8000000606c820 */ /* 0x000fe20000400000 */
[----:B------:R-:W-:Y:S01]  /*1e320*/  @!P4 FMUL R5, R5, 16777216 ;  /* 0x4b8000000505c820 */ /* 0x000fe20000400000 */
[----:B------:R-:W-:Y:S01]  /*1e330*/  @!P4 FMUL R7, R7, 16777216 ;  /* 0x4b8000000707c820 */ /* 0x000fe20000400000 */
[----:B------:R-:W-:Y:S01]  /*1e340*/  @!P4 FMUL R4, R4, 16777216 ;  /* 0x4b8000000404c820 */ /* 0x000fe20000400000 */
[----:B------:R-:W-:Y:S02]  /*1e350*/  @!P4 FMUL R0, R0, 16777216 ;  /* 0x4b8000000000c820 */ /* 0x000fe40000400000 */
[C---:B0-----:R-:W-:Y:S01]  /*1e360*/  FMUL R11, R2.reuse, R7 ;  /* 0x00000007020b7220 */ /* 0x041fe20000400000 */
[C---:B------:R-:W-:Y:S01]  /*1e370*/  FMUL R7, R2.reuse, R6 ;  /* 0x0000000602077220 */ /* 0x040fe20000400000 */
[C---:B------:R-:W-:Y:S01]  /*1e380*/  FMUL R6, R2.reuse, R5 ;  /* 0x0000000502067220 */ /* 0x040fe20000400000 */
[C---:B------:R-:W-:Y:S01]  /*1e390*/  FMUL R4, R2.reuse, R4 ;  /* 0x0000000402047220 */ /* 0x040fe20000400000 */
[C---:B------:R-:W-:Y:S01]  /*1e3a0*/  FMUL R5, R2.reuse, R0 ;  /* 0x0000000002057220 */ /* 0x040fe20000400000 */
[----:B------:R-:W-:Y:S01]  /*1e3b0*/  STL [R1+0x228], R11 ;  /* 0x0002280b01007387 */ /* 0x000fe20000100800 */
[----:B------:R-:W-:-:S03]  /*1e3c0*/  FMUL R0, R2, R8 ;  /* 0x0000000802007220 */ /* 0x000fc60000400000 */
[----:B------:R-:W-:Y:S04]  /*1e3d0*/  STL [R1+0x224], R7 ;  /* 0x0002240701007387 */ /* 0x000fe80000100800 */
[----:B------:R-:W-:Y:S04]  /*1e3e0*/  STL [R1+0x220], R6 ;  /* 0x0002200601007387 */ /* 0x000fe80000100800 */
[----:B------:R0:W-:Y:S04]  /*1e3f0*/  STL [R1+0x1fc], R4 ;  /* 0x0001fc0401007387 */ /* 0x0001e80000100800 */
[----:B------:R-:W-:Y:S01]  /*1e400*/  STL [R1+0x12c], R5 ;  /* 0x00012c0501007387 */ /* 0x000fe20000100800 */
[C---:B0-----:R-:W-:Y:S01]  /*1e410*/  FMUL R4, R2.reuse, R9 ;  /* 0x0000000902047220 */ /* 0x041fe20000400000 */
[----:B------:R-:W-:-:S02]  /*1e420*/  FMUL R2, R2, R10 ;  /* 0x0000000a02027220 */ /* 0x000fc40000400000 */
[----:B------:R0:W-:Y:S04]  /*1e430*/  STL [R1+0x128], R0 ;  /* 0x0001280001007387 */ /* 0x0001e80000100800 */
[----:B0-----:R-:W2:Y:S04]  /*1e440*/  LDL.LU R0, [R1+0x4c0] ;  /* 0x0004c00001007983 */ /* 0x001ea80000300800 */
[----:B------:R-:W-:Y:S04]  /*1e450*/  STL [R1+0x124], R4 ;  /* 0x0001240401007387 */ /* 0x000fe80000100800 */
[----:B------:R0:W-:Y:S04]  /*1e460*/  STL [R1+0x120], R2 ;  /* 0x0001200201007387 */ /* 0x0001e80000100800 */
[----:B0-----:R-:W3:Y:S04]  /*1e470*/  LDL.LU R2, [R1+0x4c4] ;  /* 0x0004c40001027983 */ /* 0x001ee80000300800 */
[----:B------:R-:W4:Y:S04]  /*1e480*/  LDL.LU R4, [R1+0x4b0] ;  /* 0x0004b00001047983 */ /* 0x000f280000300800 */
[----:B------:R-:W4:Y:S04]  /*1e490*/  LDL.LU R5, [R1+0x4b4] ;  /* 0x0004b40001057983 */ /* 0x000f280000300800 */
[----:B------:R-:W4:Y:S04]  /*1e4a0*/  LDL.LU R6, [R1+0x4a0] ;  /* 0x0004a00001067983 */ /* 0x000f280000300800 */
[----:B------:R-:W4:Y:S04]  /*1e4b0*/  LDL.LU R7, [R1+0x4a4] ;  /* 0x0004a40001077983 */ /* 0x000f280000300800 */
[----:B------:R-:W4:Y:S04]  /*1e4c0*/  LDL.LU R8, [R1+0x490] ;  /* 0x0004900001087983 */ /* 0x000f280000300800 */
[----:B------:R-:W4:Y:S01]  /*1e4d0*/  LDL.LU R9, [R1+0x494] ;  /* 0x0004940001097983 */ /* 0x000f220000300800 */
[----:B------:R-:W-:Y:S01]  /*1e4e0*/  FSETP.NEU.AND P4, PT, R24, RZ, PT ;  /* 0x000000ff1800720b */ /* 0x000fe20003f8d000 */
[----:B------:R-:W-:Y:S01]  /*1e4f0*/  IMAD.MOV.U32 R3, RZ, RZ, R30 ;  /* 0x000000ffff037224 */ /* 0x000fe200078e001e */
[----:B------:R-:W-:-:S04]  /*1e500*/  LOP3.LUT R28, R28, 0xffdfffff, RZ, 0xc0, !PT ;  /* 0xffdfffff1c1c7812 */ /* 0x000fc800078ec0ff */
[----:B------:R-:W-:-:S07]  /*1e510*/  FSETP.GEU.AND P5, PT, |R3|, 1.175494350822287508e-38, PT ;  /* 0x008000000300780b */ /* 0x000fce0003fae200 */
[----:B------:R-:W-:Y:S02]  /*1e520*/  @P4 LOP3.LUT R28, R28, 0x200000, RZ, 0xfc, !PT ;  /* 0x002000001c1c4812 */ /* 0x000fe400078efcff */
[C---:B------:R-:W-:Y:S01]  /*1e530*/  FSETP.GT.AND P4, PT, |R3|.reuse, 8.50705917302346158658e+37, PT ;  /* 0x7e8000000300780b */ /* 0x040fe20003f84200 */
[C---:B------:R-:W-:Y:S01]  /*1e540*/  FMUL R11, R3.reuse, 8388608 ;  /* 0x4b000000030b7820 */ /* 0x040fe20000400000 */
[----:B------:R-:W-:-:S04]  /*1e550*/  FSETP.GEU.AND P3, PT, R3, 1.175494350822287508e-38, PT ;  /* 0x008000000300780b */ /* 0x000fc80003f6e000 */
[----:B------:R-:W-:-:S07]  /*1e560*/  FSEL R11, R11, R3, !P3 ;  /* 0x000000030b0b7208 */ /* 0x000fce0005800000 */
[----:B------:R-:W-:-:S04]  /*1e570*/  @P4 FMUL R3, R3, 0.25 ;  /* 0x3e80000003034820 */ /* 0x000fc80000400000 */
[----:B------:R-:W-:-:S06]  /*1e580*/  @!P5 FMUL R3, R3, 16777216 ;  /* 0x4b8000000303d820 */ /* 0x000fcc0000400000 */
[----:B------:R-:W0:Y:S01]  /*1e590*/  MUFU.RCP R3, R3 ;  /* 0x0000000300037308 */ /* 0x000e220000001000 */
[----:B------:R-:W-:Y:S02]  /*1e5a0*/  FSEL R10, RZ, -23, P3 ;  /* 0xc1b80000ff0a7808 */ /* 0x000fe40001800000 */
[----:B------:R-:W-:Y:S02]  /*1e5b0*/  FSETP.NEU.AND P3, PT, R20, RZ, PT ;  /* 0x000000ff1400720b */ /* 0x000fe40003f6d000 */
[----:B------:R-:W-:-:S11]  /*1e5c0*/  LOP3.LUT R28, R28, 0xfff7ffff, RZ, 0xc0, !PT ;  /* 0xfff7ffff1c1c7812 */ /* 0x000fd600078ec0ff */
[----:B------:R-:W-:Y:S02]  /*1e5d0*/  @P3 LOP3.LUT R28, R28, 0x80000, RZ, 0xfc, !PT ;  /* 0x000800001c1c3812 */ /* 0x000fe400078efcff */
[----:B------:R-:W-:Y:S01]  /*1e5e0*/  ISETP.GE.U32.AND P3, PT, R11, 0x7f800000, PT ;  /* 0x7f8000000b00780c */ /* 0x000fe20003f66070 */
        /* <DEDUP_REMOVED lines=13> */
[----:B------:R-:W-:Y:S01]  /*1e6c0*/  @!P5 FMUL R5, R5, 16777216 ;  /* 0x4b8000000505d820 */ /* 0x000fe20000400000 */
[----:B------:R-:W-:Y:S01]  /*1e6d0*/  @!P5 FMUL R4, R4, 16777216 ;  /* 0x4b8000000404d820 */ /* 0x000fe20000400000 */
[C---:B0-----:R-:W-:Y:S01]  /*1e6e0*/  FMUL R14, R3.reuse, R9 ;  /* 0x00000009030e7220 */ /* 0x041fe20000400000 */
[C---:B------:R-:W-:Y:S01]  /*1e6f0*/  FMUL R9, R3.reuse, R8 ;  /* 0x0000000803097220 */ /* 0x040fe20000400000 */
[----:B------:R-:W-:Y:S01]  /*1e700*/  @!P5 FMUL R2, R2, 16777216 ;  /* 0x4b8000000202d820 */ /* 0x000fe20000400000 */
[C---:B------:R-:W-:Y:S01]  /*1e710*/  FMUL R8, R3.reuse, R7 ;  /* 0x0000000703087220 */ /* 0x040fe20000400000 */
[C---:B------:R-:W-:Y:S01]  /*1e720*/  FMUL R7, R3.reuse, R6 ;  /* 0x0000000603077220 */ /* 0x040fe20000400000 */
[C---:B------:R-:W-:Y:S01]  /*1e730*/  FMUL R6, R3.reuse, R5 ;  /* 0x0000000503067220 */ /* 0x040fe20000400000 */
[C---:B------:R-:W-:Y:S01]  /*1e740*/  FMUL R5, R3.reuse, R4 ;  /* 0x0000000403057220 */ /* 0x040fe20000400000 */
[C---:B------:R-:W-:Y:S01]  /*1e750*/  FMUL R4, R3.reuse, R2 ;  /* 0x0000000203047220 */ /* 0x040fe20000400000 */
[----:B------:R-:W-:Y:S01]  /*1e760*/  FMUL R2, R3, R0 ;  /* 0x0000000003027220 */ /* 0x000fe20000400000 */
[----:B------:R-:W-:Y:S01]  /*1e770*/  STL [R1+0x1f4], R14 ;  /* 0x0001f40e01007387 */ /* 0x000fe20000100800 */
[----:B------:R-:W-:-:S03]  /*1e780*/  VIADD R0, R11, 0xc0cafb0d ;  /* 0xc0cafb0d0b007836 */ /* 0x000fc60000000000 */
[----:B------:R-:W-:Y:S04]  /*1e790*/  STL [R1+0x1f0], R9 ;  /* 0x0001f00901007387 */ /* 0x000fe80000100800 */
[----:B------:R-:W-:Y:S01]  /*1e7a0*/  STL [R1+0x1ec], R8 ;  /* 0x0001ec0801007387 */ /* 0x000fe20000100800 */
[----:B------:R-:W-:-:S03]  /*1e7b0*/  LOP3.LUT R0, R0, 0xff800000, RZ, 0xc0, !PT ;  /* 0xff80000000007812 */ /* 0x000fc600078ec0ff */
[----:B------:R-:W-:Y:S04]  /*1e7c0*/  STL [R1+0x1e8], R7 ;  /* 0x0001e80701007387 */ /* 0x000fe80000100800 */
[----:B------:R-:W-:Y:S04]  /*1e7d0*/  STL [R1+0xf4], R6 ;  /* 0x0000f40601007387 */ /* 0x000fe80000100800 */
[----:B------:R-:W-:Y:S04]  /*1e7e0*/  STL [R1+0xec], R5 ;  /* 0x0000ec0501007387 */ /* 0x000fe80000100800 */
[----:B------:R-:W2:Y:S04]  /*1e7f0*/  LDL.LU.64 R30, [R1+0x5e8] ;  /* 0x0005e800011e7983 */ /* 0x000ea80000300a00 */
[----:B------:R-:W-:Y:S04]  /*1e800*/  STL [R1+0xf0], R4 ;  /* 0x0000f00401007387 */ /* 0x000fe80000100800 */
[----:B------:R0:W-:Y:S02]  /*1e810*/  STL [R1+0xe8], R2 ;  /* 0x0000e80201007387 */ /* 0x0001e40000100800 */
[----:B0-----:R-:W-:-:S02]  /*1e820*/  I2FP.F32.S32 R2, R0 ;  /* 0x0000000000027245 */ /* 0x001fc40000201400 */
[----:B------:R-:W-:-:S05]  /*1e830*/  IADD3 R0, PT, PT, R11, -R0, RZ ;  /* 0x800000000b007210 */ /* 0x000fca0007ffe0ff */
        /* <DEDUP_REMOVED lines=17> */
[----:B------:R-:W-:-:S05]  /*1e950*/  VIADD R0, R15, 0xc0cafb0d ;  /* 0xc0cafb0d0f007836 */ /* 0x000fca0000000000 */
        /* <DEDUP_REMOVED lines=20> */
[----:B------:R-:W4:Y:S04]  /*1eaa0*/  LDL.LU R4, [R1+0x50c] ;  /* 0x00050c0001047983 */ /* 0x000f280000300800 */
[----:B------:R-:W4:Y:S04]  /*1eab0*/  LDL.LU R5, [R1+0x4f8] ;  /* 0x0004f80001057983 */ /* 0x000f280000300800 */
[----:B------:R-:W4:Y:S04]  /*1eac0*/  LDL.LU R6, [R1+0x4fc] ;  /* 0x0004fc0001067983 */ /* 0x000f280000300800 */
[----:B------:R-:W4:Y:S04]  /*1ead0*/  LDL.LU R7, [R1+0x4e8] ;  /* 0x0004e80001077983 */ /* 0x000f280000300800 */
[----:B------:R-:W4:Y:S04]  /*1eae0*/  LDL.LU R8, [R1+0x4ec] ;  /* 0x0004ec0001087983 */ /* 0x000f280000300800 */
[----:B------:R-:W4:Y:S04]  /*1eaf0*/  LDL.LU R9, [R1+0x4d8] ;  /* 0x0004d80001097983 */ /* 0x000f280000300800 */
        /* <DEDUP_REMOVED lines=15> */
[----:B------:R-:W-:Y:S01]  /*1ebf0*/  @P3 FMUL R5, R5, 0.25 ;  /* 0x3e80000005053820 */ /* 0x000fe20000400000 */
        /* <DEDUP_REMOVED lines=13> */
[----:B------:R-:W-:Y:S01]  /*1ecd0*/  FMUL R8, R2, R8 ;  /* 0x0000000802087220 */ /* 0x000fe20000400000 */
[----:B------:R-:W-:Y:S01]  /*1ece0*/  @!P4 FMUL R4, R4, 16777216 ;  /* 0x4b8000000404c820 */ /* 0x000fe20000400000 */
[C---:B------:R-:W-:Y:S01]  /*1ecf0*/  FMUL R7, R2.reuse, R7 ;  /* 0x0000000702077220 */ /* 0x040fe20000400000 */
[----:B------:R-:W-:Y:S01]  /*1ed00*/  @!P4 FMUL R3, R3, 16777216 ;  /* 0x4b8000000303c820 */ /* 0x000fe20000400000 */
[C---:B------:R-:W-:Y:S01]  /*1ed10*/  FMUL R6, R2.reuse, R6 ;  /* 0x0000000602067220 */ /* 0x040fe20000400000 */
[----:B------:R-:W-:Y:S01]  /*1ed20*/  STL [R1+0x15c], R10 ;  /* 0x00015c0a01007387 */ /* 0x000fe20000100800 */
[C---:B------:R-:W-:Y:S01]  /*1ed30*/  FMUL R5, R2.reuse, R5 ;  /* 0x0000000502057220 */ /* 0x040fe20000400000 */
[----:B------:R-:W-:-:S02]  /*1ed40*/  FMUL R4, R2, R4 ;  /* 0x0000000402047220 */ /* 0x000fc40000400000 */
[----:B------:R-:W-:Y:S01]  /*1ed50*/  STL [R1+0x158], R9 ;  /* 0x0001580901007387 */ /* 0x000fe20000100800 */
[----:B------:R-:W-:-:S03]  /*1ed60*/  FMUL R3, R2, R3 ;  /* 0x0000000302037220 */ /* 0x000fc60000400000 */
[----:B------:R-:W-:Y:S04]  /*1ed70*/  STL [R1+0x154], R8 ;  /* 0x0001540801007387 */ /* 0x000fe80000100800 */
[----:B------:R-:W-:Y:S04]  /*1ed80*/  STL [R1+0x150], R7 ;  /* 0x0001500701007387 */ /* 0x000fe80000100800 */
[----:B------:R-:W-:Y:S04]  /*1ed90*/  STL [R1+0xd0], R6 ;  /* 0x0000d00601007387 */ /* 0x000fe80000100800 */
[----:B------:R-:W-:Y:S04]  /*1eda0*/  STL [R1+0xcc], R5 ;  /* 0x0000cc0501007387 */ /* 0x000fe80000100800 */
[----:B------:R-:W2:Y:S04]  /*1edb0*/  LDL.LU R2, [R1+0x500] ;  /* 0x0005000001027983 */ /* 0x000ea80000300800 */
        /* <DEDUP_REMOVED lines=27> */
[----:B------:R-:W-:-:S04]  /*1ef70*/  @!P5 FMUL R2, R2, 16777216 ;  /* 0x4b8000000202d820 */ /* 0x000fc80000400000 */
[----:B0-----:R-:W-:Y:S01]  /*1ef80*/  FMUL R2, R0, R2 ;  /* 0x0000000200027220 */ /* 0x001fe20000400000 */
        /* <DEDUP_REMOVED lines=13> */
[----:B------:R-:W-:Y:S01]  /*1f060*/  @!P5 FMUL R3, R3, 16777216 ;  /* 0x4b8000000303d820 */ /* 0x000fe20000400000 */
[C---:B------:R-:W-:Y:S01]  /*1f070*/  FMUL R9, R0.reuse, R9 ;  /* 0x0000000900097220 */ /* 0x040fe20000400000 */
        /* <DEDUP_REMOVED lines=17> */
[----:B0-----:R-:W-:Y:S01]  /*1f190*/  I2FP.F32.S32 R2, R0 ;  /* 0x0000000000027245 */ /* 0x001fe20000201400 */
        /* <DEDUP_REMOVED lines=47> */
[----:B------:R-:W-:-:S05]  /*1f490*/  @P2 MOV R0, 0x7f800000 ;  /* 0x7f80000000002802 */ /* 0x000fca0000000f00 */
[----:B------:R-:W-:Y:S01]  /*1f4a0*/  @P2 FFMA.FTZ R68, R17, R0, +INF ;  /* 0x7f80000011442423 */ /* 0x000fe20000010000 */
        /* <DEDUP_REMOVED lines=139> */
[----:B------:R-:W3:Y:S02]  /*1fd60*/  LDL.LU R2, [R1+0x578] ;  /* 0x0005780001027983 */ /* 0x000ee40000300800 */
[----:B------:R-:W-:Y:S02]  /*1fd70*/  FADD R22, R3, R0 ;  /* 0x0000000003167221 */ /* 0x000fe40000000000 */
        /* <DEDUP_REMOVED lines=31> */
[C---:B0-----:R-:W-:Y:S01]  /*1ff70*/  FMUL R10, R5.reuse, R10 ;  /* 0x0000000a050a7220 */ /* 0x041fe20000400000 */
[C---:B------:R-:W-:Y:S01]  /*1ff80*/  FMUL R11, R5.reuse, R11 ;  /* 0x0000000b050b7220 */ /* 0x040fe20000400000 */
[----:B------:R-:W-:Y:S01]  /*1ff90*/  @P3 FMUL R4, R4, 0.25 ;  /* 0x3e80000004043820 */ /* 0x000fe20000400000 */
[C---:B------:R-:W-:Y:S01]  /*1ffa0*/  FMUL R8, R5.reuse, R8 ;  /* 0x0000000805087220 */ /* 0x040fe20000400000 */
[C---:B------:R-:W-:Y:S01]  /*1ffb0*/  FMUL R7, R5.reuse, R7 ;  /* 0x0000000705077220 */ /* 0x040fe20000400000 */
[----:B------:R-:W-:Y:S01]  /*1ffc0*/  @!P4 FMUL R2, R2, 16777216 ;  /* 0x4b8000000202c820 */ /* 0x000fe20000400000 */
[----:B------:R-:W-:Y:S01]  /*1ffd0*/  FMUL R6, R5, R6 ;  /* 0x0000000605067220 */ /* 0x000fe20000400000 */
[----:B------:R-:W-:Y:S01]  /*1ffe0*/  @!P4 FMUL R3, R3, 16777216 ;  /* 0x4b8000000303c820 */ /* 0x000fe20000400000 */
[----:B------:R-:W-:Y:S01]  /*1fff0*/  STL [R1+0xc0], R11 ;  /* 0x0000c00b01007387 */ /* 0x000fe20000100800 */
[----:B------:R-:W-:-:S03]  /*20000*/  @!P4 FMUL R4, R4, 16777216 ;  /* 0x4b8000000404c820 */ /* 0x000fc60000400000 */
[----:B------:R-:W-:Y:S01]  /*20010*/  STL [R1+0xbc], R10 ;  /* 0x0000bc0a01007387 */ /* 0x000fe20000100800 */
[----:B------:R-:W-:-:S03]  /*20020*/  FMUL R94, R5, R2 ;  /* 0x00000002055e7220 */ /* 0x000fc60000400000 */
[----:B------:R-:W-:Y:S01]  /*20030*/  STL [R1+0xb8], R8 ;  /* 0x0000b80801007387 */ /* 0x000fe20000100800 */
[----:B------:R-:W-:-:S03]  /*20040*/  FMUL R120, R5, R3 ;  /* 0x0000000305787220 */ /* 0x000fc60000400000 */
[----:B------:R-:W-:Y:S01]  /*20050*/  STL [R1+0xb0], R7 ;  /* 0x0000b00701007387 */ /* 0x000fe20000100800 */
[----:B------:R-:W-:-:S03]  /*20060*/  FMUL R95, R5, R4 ;  /* 0x00000004055f7220 */ /* 0x000fc60000400000 */
[----:B------:R0:W-:Y:S04]  /*20070*/  STL [R1+0x10], R6 ;  /* 0x0000100601007387 */ /* 0x0001e80000100800 */
[----:B------:R-:W2:Y:S04]  /*20080*/  LDL.LU R2, [R1+0x570] ;  /* 0x0005700001027983 */ /* 0x000ea80000300800 */
[----:B------:R-:W3:Y:S04]  /*20090*/  LDL.LU R3, [R1+0x574] ;  /* 0x0005740001037983 */ /* 0x000ee80000300800 */
[----:B------:R-:W4:Y:S04]  /*200a0*/  LDL.LU R4, [R1+0x560] ;  /* 0x0005600001047983 */ /* 0x000f280000300800 */
[----:B------:R-:W4:Y:S04]  /*200b0*/  LDL.LU R5, [R1+0x564] ;  /* 0x0005640001057983 */ /* 0x000f280000300800 */
[----:B0-----:R-:W4:Y:S04]  /*200c0*/  LDL.LU R6, [R1+0x550] ;  /* 0x0005500001067983 */ /* 0x001f280000300800 */
        /* <DEDUP_REMOVED lines=20> */
[----:B--2---:R-:W-:Y:S01]  /*20210*/  @P4 FMUL R2, R2, 0.25 ;  /* 0x3e80000002024820 */ /* 0x004fe20000400000 */
        /* <DEDUP_REMOVED lines=17> */
[C---:B------:R-:W-:Y:S01]  /*20330*/  FMUL R7, R0.reuse, R7 ;  /* 0x0000000700077220 */ /* 0x040fe20000400000 */
[C---:B------:R-:W-:Y:S01]  /*20340*/  FMUL R6, R0.reuse, R6 ;  /* 0x0000000600067220 */ /* 0x040fe20000400000 */
[C---:B------:R-:W-:Y:S01]  /*20350*/  FMUL R92, R0.reuse, R5 ;  /* 0x00000005005c7220 */ /* 0x040fe20000400000 */
[C---:B------:R-:W-:Y:S01]  /*20360*/  FMUL R91, R0.reuse, R4 ;  /* 0x00000004005b7220 */ /* 0x040fe20000400000 */
[C---:B------:R-:W-:Y:S01]  /*20370*/  FMUL R87, R0.reuse, R3 ;  /* 0x0000000300577220 */ /* 0x040fe20000400000 */
[----:B------:R-:W-:Y:S01]  /*20380*/  FMUL R86, R0, R2 ;  /* 0x0000000200567220 */ /* 0x000fe20000400000 */
[----:B------:R-:W-:-:S05]  /*20390*/  VIADD R0, R11, 0xc0cafb0d ;  /* 0xc0cafb0d0b007836 */ /* 0x000fca0000000000 */
[----:B------:R-:W-:-:S04]  /*203a0*/  LOP3.LUT R0, R0, 0xff800000, RZ, 0xc0, !PT ;  /* 0xff80000000007812 */ /* 0x000fc800078ec0ff */
[-C--:B------:R-:W-:Y:S02]  /*203b0*/  I2FP.F32.S32 R2, R0.reuse ;  /* 0x0000000000027245 */ /* 0x080fe40000201400 */
        /* <DEDUP_REMOVED lines=28> */
[C---:B------:R-:W-:Y:S01]  /*20580*/  FFMA.FTZ R2, R0.reuse, R2, 0.20512372255325317383 ;  /* 0x3e520bf400027423 */ /* 0x040fe20000010002 */
[----:B------:R-:W-:Y:S03]  /*20590*/  STL [R1+0x98], R10 ;  /* 0x0000980a01007387 */ /* 0x000fe60000100800 */
[C---:B------:R-:W-:Y:S01]  /*205a0*/  FFMA.FTZ R2, R0.reuse, R2, -0.24046532809734344482 ;  /* 0xbe763c8b00027423 */ /* 0x040fe20000010002 */
[----:B------:R-:W-:Y:S03]  /*205b0*/  STL [R1+0x94], R8 ;  /* 0x0000940801007387 */ /* 0x000fe60000100800 */
[C---:B------:R-:W-:Y:S01]  /*205c0*/  FFMA.FTZ R2, R0.reuse, R2, 0.28857114911079406738 ;  /* 0x3e93bf9900027423 */ /* 0x040fe20000010002 */
[----:B------:R-:W2:Y:S03]  /*205d0*/  LDL.LU.64 R30, [R1+0x600] ;  /* 0x00060000011e7983 */ /* 0x000ea60000300a00 */
[----:B------:R-:W-:-:S04]  /*205e0*/  FFMA.FTZ R2, R0, R2, -0.36067417263984680176 ;  /* 0xbeb8aa4900027423 */ /* 0x000fc80000010002 */
[----:B------:R-:W-:-:S04]  /*205f0*/  FFMA.FTZ R2, R0, R2, 0.48089820146560668945 ;  /* 0x3ef6384a00027423 */ /* 0x000fc80000010002 */
[----:B------:R-:W-:-:S04]  /*20600*/  FFMA.FTZ R2, R0, R2, -0.72134751081466674805 ;  /* 0xbf38aa3b00027423 */ /* 0x000fc80000010002 */
[----:B------:R-:W-:-:S04]  /*20610*/  FMUL R2, R0, R2 ;  /* 0x0000000200027220 */ /* 0x000fc80000400000 */
[C---:B------:R-:W-:Y:S01]  /*20620*/  FMUL R2, R0.reuse, R2 ;  /* 0x0000000200027220 */ /* 0x040fe20000400000 */
[----:B------:R-:W-:Y:S03]  /*20630*/  STL [R1+0x90], R7 ;  /* 0x0000900701007387 */ /* 0x000fe60000100800 */
[----:B------:R-:W-:Y:S01]  /*20640*/  FFMA.FTZ R0, R0, 1.4426950216293334961, R2 ;  /* 0x3fb8aa3b00007823 */ /* 0x000fe20000010002 */
[----:B------:R0:W-:Y:S03]  /*20650*/  STL [R1+0x8c], R6 ;  /* 0x00008c0601007387 */ /* 0x0001e60000100800 */
[----:B------:R-:W-:Y:S02]  /*20660*/  FADD R20, R3, R0 ;  /* 0x0000000003147221 */ /* 0x000fe40000000000 */
[----:B------:R-:W3:Y:S04]  /*20670*/  LDL.LU R3, [R1+0x588] ;  /* 0x0005880001037983 */ /* 0x000ee80000300800 */
[----:B------:R-:W4:Y:S04]  /*20680*/  LDL.LU R4, [R1+0x58c] ;  /* 0x00058c0001047983 */ /* 0x000f280000300800 */
[----:B------:R-:W4:Y:S04]  /*20690*/  LDL.LU R5, [R1+0x478] ;  /* 0x0004780001057983 */ /* 0x000f280000300800 */
[----:B0-----:R-:W4:Y:S04]  /*206a0*/  LDL.LU R6, [R1+0x47c] ;  /* 0x00047c0001067983 */ /* 0x001f280000300800 */
        /* <DEDUP_REMOVED lines=27> */
[----:B------:R-:W-:Y:S01]  /*20860*/  @P3 FMUL R6, R6, 0.25 ;  /* 0x3e80000006063820 */ /* 0x000fe20000400000 */
[C---:B0-----:R-:W-:Y:S01]  /*20870*/  FMUL R14, R0.reuse, R14 ;  /* 0x0000000e000e7220 */ /* 0x041fe20000400000 */
[C---:B------:R-:W-:Y:S01]  /*20880*/  FMUL R15, R0.reuse, R15 ;  /* 0x0000000f000f7220 */ /* 0x040fe20000400000 */
[C---:B------:R-:W-:Y:S01]  /*20890*/  FMUL R10, R0.reuse, R10 ;  /* 0x0000000a000a7220 */ /* 0x040fe20000400000 */
[----:B------:R-:W-:Y:S01]  /*208a0*/  FMUL R7, R0, R7 ;  /* 0x0000000700077220 */ /* 0x000fe20000400000 */
[----:B------:R-:W-:Y:S01]  /*208b0*/  @!P4 FMUL R6, R6, 16777216 ;  /* 0x4b8000000606c820 */ /* 0x000fe20000400000 */
[----:B------:R-:W-:Y:S01]  /*208c0*/  @!P4 FMUL R5, R5, 16777216 ;  /* 0x4b8000000505c820 */ /* 0x000fe20000400000 */
[----:B------:R-:W-:Y:S01]  /*208d0*/  @!P4 FMUL R4, R4, 16777216 ;  /* 0x4b8000000404c820 */ /* 0x000fe20000400000 */
[----:B------:R-:W-:Y:S01]  /*208e0*/  @!P4 FMUL R3, R3, 16777216 ;  /* 0x4b8000000303c820 */ /* 0x000fe20000400000 */
[----:B------:R-:W-:Y:S01]  /*208f0*/  STL [R1+0x70], R15 ;  /* 0x0000700f01007387 */ /* 0x000fe20000100800 */
[C---:B------:R-:W-:Y:S01]  /*20900*/  FMUL R85, R0.reuse, R6 ;  /* 0x0000000600557220 */ /* 0x040fe20000400000 */
[----:B------:R-:W-:-:S02]  /*20910*/  FMUL R84, R0, R5 ;  /* 0x0000000500547220 */ /* 0x000fc40000400000 */
[----:B------:R-:W-:Y:S01]  /*20920*/  STL [R1+0x6c], R14 ;  /* 0x00006c0e01007387 */ /* 0x000fe20000100800 */
[C---:B------:R-:W-:Y:S01]  /*20930*/  FMUL R83, R0.reuse, R4 ;  /* 0x0000000400537220 */ /* 0x040fe20000400000 */
[----:B------:R-:W-:Y:S02]  /*20940*/  FMUL R82, R0, R3 ;  /* 0x0000000300527220 */ /* 0x000fe40000400000 */
[----:B------:R-:W-:Y:S04]  /*20950*/  STL [R1+0x68], R10 ;  /* 0x0000680a01007387 */ /* 0x000fe80000100800 */
[----:B------:R0:W-:Y:S04]  /*20960*/  STL [R1+0x64], R7 ;  /* 0x0000640701007387 */ /* 0x0001e80000100800 */
[----:B------:R-:W2:Y:S04]  /*20970*/  LDL.LU R0, [R1+0x580] ;  /* 0x0005800001007983 */ /* 0x000ea80000300800 */
[----:B------:R-:W3:Y:S04]  /*20980*/  LDL.LU R3, [R1+0x584] ;  /* 0x0005840001037983 */ /* 0x000ee80000300800 */
[----:B------:R-:W4:Y:S04]  /*20990*/  LDL.LU R4, [R1+0x470] ;  /* 0x0004700001047983 */ /* 0x000f280000300800 */
[----:B------:R-:W4:Y:S04]  /*209a0*/  LDL.LU R5, [R1+0x474] ;  /* 0x0004740001057983 */ /* 0x000f280000300800 */
[----:B------:R-:W4:Y:S04]  /*209b0*/  LDL.LU R6, [R1+0x460] ;  /* 0x0004600001067983 */ /* 0x000f280000300800 */
[----:B0-----:R-:W4:Y:S04]  /*209c0*/  LDL.LU R7, [R1+0x464] ;  /* 0x0004640001077983 */ /* 0x001f280000300800 */
        /* <DEDUP_REMOVED lines=22> */
[----:B----4-:R-:W-:Y:S02]  /*20b30*/  @P4 FMUL R4, R4, 0.25 ;  /* 0x3e80000004044820 */ /* 0x010fe40000400000 */
[----:B0-----:R-:W-:Y:S01]  /*20b40*/  FMUL R76, R2, R0 ;  /* 0x00000000024c7220 */ /* 0x001fe20000400000 */
        /* <DEDUP_REMOVED lines=12> */
[----:B------:R-:W-:Y:S02]  /*20c10*/  VIADD R0, R15, 0xc0cafb0d ;  /* 0xc0cafb0d0f007836 */ /* 0x000fe40000000000 */
[C---:B------:R-:W-:Y:S01]  /*20c20*/  FMUL R14, R2.reuse, R14 ;  /* 0x0000000e020e7220 */ /* 0x040fe20000400000 */
[C---:B------:R-:W-:Y:S01]  /*20c30*/  FMUL R10, R2.reuse, R10 ;  /* 0x0000000a020a7220 */ /* 0x040fe20000400000 */
[C---:B------:R-:W-:Y:S01]  /*20c40*/  FMUL R7, R2.reuse, R7 ;  /* 0x0000000702077220 */ /* 0x040fe20000400000 */
[C---:B------:R-:W-:Y:S01]  /*20c50*/  FMUL R6, R2.reuse, R6 ;  /* 0x0000000602067220 */ /* 0x040fe20000400000 */
[C---:B------:R-:W-:Y:S01]  /*20c60*/  FMUL R80, R2.reuse, R5 ;  /* 0x0000000502507220 */ /* 0x040fe20000400000 */
[C---:B------:R-:W-:Y:S01]  /*20c70*/  FMUL R78, R2.reuse, R4 ;  /* 0x00000004024e7220 */ /* 0x040fe20000400000 */
[----:B------:R-:W-:Y:S01]  /*20c80*/  FMUL R77, R2, R3 ;  /* 0x00000003024d7220 */ /* 0x000fe20000400000 */
[----:B------:R-:W-:-:S04]  /*20c90*/  LOP3.LUT R2, R0, 0xff800000, RZ, 0xc0, !PT ;  /* 0xff80000000027812 */ /* 0x000fc800078ec0ff */
[----:B------:R-:W-:Y:S01]  /*20ca0*/  I2FP.F32.S32 R0, R2 ;  /* 0x0000000200007245 */ /* 0x000fe20000201400 */
[----:B------:R-:W-:-:S04]  /*20cb0*/  IMAD.IADD R2, R15, 0x1, -R2 ;  /* 0x000000010f027824 */ /* 0x000fc800078e0a02 */
        /* <DEDUP_REMOVED lines=11> */
[----:B------:R-:W-:Y:S01]  /*20d70*/  FMUL R3, R2, R3 ;  /* 0x0000000302037220 */ /* 0x000fe20000400000 */
[----:B------:R-:W-:Y:S01]  /*20d80*/  FFMA.FTZ R0, R0, 1.1920928955078125e-07, R17 ;  /* 0x3400000000007823 */ /* 0x000fe20000010011 */
[----:B------:R-:W-:Y:S02]  /*20d90*/  STL [R1+0x50], R14 ;  /* 0x0000500e01007387 */ /* 0x000fe40000100800 */
[----:B------:R-:W-:Y:S02]  /*20da0*/  FFMA.FTZ R3, R2, 1.4426950216293334961, R3 ;  /* 0x3fb8aa3b02037823 */ /* 0x000fe40000010003 */
[----:B------:R0:W-:Y:S04]  /*20db0*/  STL [R1+0x48], R10 ;  /* 0x0000480a01007387 */ /* 0x0001e80000100800 */
[----:B------:R-:W2:Y:S01]  /*20dc0*/  LDL.LU.64 R30, [R1+0x608] ;  /* 0x00060800011e7983 */ /* 0x000ea20000300a00 */
[----:B0-----:R-:W-:Y:S01]  /*20dd0*/  FADD R10, R0, R3 ;  /* 0x00000003000a7221 */ /* 0x001fe20000000000 */
[----:B------:R-:W-:-:S02]  /*20de0*/  VIADD R3, R8, 0xc0cafb0d ;  /* 0xc0cafb0d08037836 */ /* 0x000fc40000000000 */
[----:B------:R-:W-:-:S03]  /*20df0*/  @P3 IMAD.MOV.U32 R0, RZ, RZ, 0x7f800000 ;  /* 0x7f800000ff003424 */ /* 0x000fc600078e00ff */
[----:B------:R-:W-:Y:S01]  /*20e00*/  LOP3.LUT R3, R3, 0xff800000, RZ, 0xc0, !PT ;  /* 0xff80000003037812 */ /* 0x000fe200078ec0ff */
[----:B------:R-:W-:-:S03]  /*20e10*/  @P3 FFMA.FTZ R10, R15, R0, +INF ;  /* 0x7f8000000f0a3423 */ /* 0x000fc60000010000 */
        /* <DEDUP_REMOVED lines=14> */
[C---:B------:R-:W-:Y:S01]  /*20f00*/  FMUL R2, R3.reuse, R2 ;  /* 0x0000000203027220 */ /* 0x040fe20000400000 */
[----:B------:R-:W-:Y:S03]  /*20f10*/  STL [R1+0x44], R7 ;  /* 0x0000440701007387 */ /* 0x000fe60000100800 */
[C---:B------:R-:W-:Y:S01]  /*20f20*/  FMUL R2, R3.reuse, R2 ;  /* 0x0000000203027220 */ /* 0x040fe20000400000 */
[----:B------:R0:W-:Y:S03]  /*20f30*/  STL [R1+0x40], R6 ;  /* 0x0000400601007387 */ /* 0x0001e60000100800 */
[----:B------:R-:W-:Y:S02]  /*20f40*/  FFMA.FTZ R2, R3, 1.4426950216293334961, R2 ;  /* 0x3fb8aa3b03027823 */ /* 0x000fe40000010002 */
        /* <DEDUP_REMOVED lines=8> */
[----:B------:R-:W-:Y:S01]  /*20fd0*/  ISETP.GE.U32.AND P2, PT, R8, 0x7f800000, PT ;  /* 0x7f8000000800780c */ /* 0x000fe20003f46070 */
[----:B------:R-:W-:-:S12]  /*20fe0*/  FADD R9, R0, R2 ;  /* 0x0000000200097221 */ /* 0x000fd80000000000 */
        /* <DEDUP_REMOVED lines=11> */
[----:B---3--:R-:W-:-:S04]  /*210a0*/  @P3 FMUL R3, R3, 0.25 ;  /* 0x3e80000003033820 */ /* 0x008fc80000400000 */
[----:B------:R-:W-:Y:S01]  /*210b0*/  @!P4 FMUL R3, R3, 16777216 ;  /* 0x4b8000000303c820 */ /* 0x000fe20000400000 */
[----:B----4-:R-:W-:Y:S01]  /*210c0*/  @P3 FMUL R7, R7, 0.25 ;  /* 0x3e80000007073820 */ /* 0x010fe20000400000 */
[----:B------:R-:W-:Y:S01]  /*210d0*/  @P3 FMUL R17, R17, 0.25 ;  /* 0x3e80000011113820 */ /* 0x000fe20000400000 */
[----:B------:R-:W-:Y:S01]  /*210e0*/  @P3 FMUL R18, R18, 0.25 ;  /* 0x3e80000012123820 */ /* 0x000fe20000400000 */
[----:B------:R-:W-:-:S03]  /*210f0*/  @P3 FMUL R19, R19, 0.25 ;  /* 0x3e80000013133820 */ /* 0x000fc60000400000 */
[----:B------:R-:W-:Y:S01]  /*21100*/  @!P4 FMUL R18, R18, 16777216 ;  /* 0x4b8000001212c820 */ /* 0x000fe20000400000 */
[----:B------:R-:W-:Y:S01]  /*21110*/  @!P4 FMUL R17, R17, 16777216 ;  /* 0x4b8000001111c820 */ /* 0x000fe20000400000 */
[----:B------:R-:W-:Y:S01]  /*21120*/  @!P4 FMUL R19, R19, 16777216 ;  /* 0x4b8000001313c820 */ /* 0x000fe20000400000 */
[----:B------:R-:W-:Y:S01]  /*21130*/  @!P4 FMUL R7, R7, 16777216 ;  /* 0x4b8000000707c820 */ /* 0x000fe20000400000 */
[C---:B0-----:R-:W-:Y:S02]  /*21140*/  FMUL R18, R2.reuse, R18 ;  /* 0x0000001202127220 */ /* 0x041fe40000400000 */
[C---:B------:R-:W-:Y:S01]  /*21150*/  FMUL R19, R2.reuse, R19 ;  /* 0x0000001302137220 */ /* 0x040fe20000400000 */
[C---:B------:R-:W-:Y:S01]  /*21160*/  FMUL R17, R2.reuse, R17 ;  /* 0x0000001102117220 */ /* 0x040fe20000400000 */
[----:B------:R-:W-:Y:S01]  /*21170*/  FMUL R7, R2, R7 ;  /* 0x0000000702077220 */ /* 0x000fe20000400000 */
[----:B------:R-:W-:Y:S01]  /*21180*/  @P3 FMUL R5, R5, 0.25 ;  /* 0x3e80000005053820 */ /* 0x000fe20000400000 */
[----:B------:R-:W-:Y:S01]  /*21190*/  @P3 FMUL R6, R6, 0.25 ;  /* 0x3e80000006063820 */ /* 0x000fe20000400000 */
[----:B------:R-:W-:Y:S02]  /*211a0*/  STL [R1+0x38], R19 ;  /* 0x0000381301007387 */ /* 0x000fe40000100800 */
[----:B------:R-:W-:-:S02]  /*211b0*/  @!P4 FMUL R5, R5, 16777216 ;  /* 0x4b8000000505c820 */ /* 0x000fc40000400000 */
[----:B------:R-:W-:Y:S01]  /*211c0*/  STL [R1+0x34], R18 ;  /* 0x0000341201007387 */ /* 0x000fe20000100800 */
[----:B------:R-:W-:-:S03]  /*211d0*/  @!P4 FMUL R6, R6, 16777216 ;  /* 0x4b8000000606c820 */ /* 0x000fc60000400000 */
[----:B------:R-:W-:Y:S04]  /*211e0*/  STL [R1+0x30], R17 ;  /* 0x0000301101007387 */ /* 0x000fe80000100800 */
[----:B------:R0:W-:Y:S01]  /*211f0*/  STL [R1+0x2c], R7 ;  /* 0x00002c0701007387 */ /* 0x0001e20000100800 */
[----:B------:R-:W-:-:S03]  /*21200*/  FMUL R69, R2, R3 ;  /* 0x0000000302457220 */ /* 0x000fc60000400000 */
[----:B------:R-:W2:Y:S01]  /*21210*/  LDL.LU R56, [R1+0x440] ;  /* 0x0004400001387983 */ /* 0x000ea20000300800 */
[----:B------:R-:W-:-:S03]  /*21220*/  FMUL R71, R2, R5 ;  /* 0x0000000502477220 */ /* 0x000fc60000400000 */
[----:B------:R-:W3:Y:S01]  /*21230*/  LDL.LU R58, [R1+0x444] ;  /* 0x00044400013a7983 */ /* 0x000ee20000300800 */
[----:B------:R-:W-:-:S03]  /*21240*/  FMUL R73, R2, R6 ;  /* 0x0000000602497220 */ /* 0x000fc60000400000 */
[----:B------:R-:W4:Y:S04]  /*21250*/  LDL.LU R57, [R1+0x430] ;  /* 0x0004300001397983 */ /* 0x000f280000300800 */
[----:B------:R-:W2:Y:S04]  /*21260*/  LDL.LU R59, [R1+0x434] ;  /* 0x00043400013b7983 */ /* 0x000ea80000300800 */
[----:B------:R-:W2:Y:S04]  /*21270*/  LDL.LU R3, [R1+0x420] ;  /* 0x0004200001037983 */ /* 0x000ea80000300800 */
[----:B------:R-:W2:Y:S04]  /*21280*/  LDL.LU R5, [R1+0x424] ;  /* 0x0004240001057983 */ /* 0x000ea80000300800 */
[----:B------:R-:W2:Y:S04]  /*21290*/  LDL.LU R6, [R1+0x410] ;  /* 0x0004100001067983 */ /* 0x000ea80000300800 */
[----:B0-----:R-:W3:Y:S01]  /*212a0*/  LDL.LU R7, [R1+0x414] ;  /* 0x0004140001077983 */ /* 0x001ee20000300800 */
[----:B------:R-:W-:-:S04]  /*212b0*/  @P3 FMUL R4, R4, 0.25 ;  /* 0x3e80000004043820 */ /* 0x000fc80000400000 */
[----:B------:R-:W-:Y:S01]  /*212c0*/  @!P4 FMUL R4, R4, 16777216 ;  /* 0x4b8000000404c820 */ /* 0x000fe20000400000 */
[----:B------:R-:W-:Y:S01]  /*212d0*/  FSETP.NEU.AND P4, PT, R16, RZ, PT ;  /* 0x000000ff1000720b */ /* 0x000fe20003f8d000 */
[----:B------:R-:W-:Y:S01]  /*212e0*/  IMAD.MOV.U32 R0, RZ, RZ, R30 ;  /* 0x000000ffff007224 */ /* 0x000fe200078e001e */
[----:B------:R-:W-:Y:S01]  /*212f0*/  LOP3.LUT R28, R28, 0xffffefff, RZ, 0xc0, !PT ;  /* 0xffffefff1c1c7812 */ /* 0x000fe200078ec0ff */
[----:B------:R-:W-:-:S03]  /*21300*/  FMUL R70, R2, R4 ;  /* 0x0000000402467220 */ /* 0x000fc60000400000 */
        /* <DEDUP_REMOVED lines=11> */
[----:B------:R-:W-:Y:S01]  /*213c0*/  LOP3.LUT R28, R28, 0xfffffdff, RZ, 0xc0, !PT ;  /* 0xfffffdff1c1c7812 */ /* 0x000fe200078ec0ff */
[----:B--2---:R-:W-:Y:S01]  /*213d0*/  @P4 FMUL R6, R6, 0.25 ;  /* 0x3e80000006064820 */ /* 0x004fe20000400000 */
[----:B---3--:R-:W-:-:S03]  /*213e0*/  @P4 FMUL R7, R7, 0.25 ;  /* 0x3e80000007074820 */ /* 0x008fc60000400000 */
[----:B------:R-:W-:Y:S01]  /*213f0*/  @!P5 FMUL R6, R6, 16777216 ;  /* 0x4b8000000606d820 */ /* 0x000fe20000400000 */
[----:B------:R-:W-:-:S03]  /*21400*/  @!P5 FMUL R7, R7, 16777216 ;  /* 0x4b8000000707d820 */ /* 0x000fc60000400000 */
[C---:B0-----:R-:W-:Y:S01]  /*21410*/  FMUL R6, R0.reuse, R6 ;  /* 0x0000000600067220 */ /* 0x041fe20000400000 */
[----:B------:R-:W-:-:S05]  /*21420*/  FMUL R7, R0, R7 ;  /* 0x0000000700077220 */ /* 0x000fca0000400000 */
[----:B------:R-:W-:Y:S04]  /*21430*/  STL [R1+0x28], R7 ;  /* 0x0000280701007387 */ /* 0x000fe80000100800 */
[----:B------:R-:W-:Y:S04]  /*21440*/  STL [R1+0x24], R6 ;  /* 0x0000240601007387 */ /* 0x000fe80000100800 */
[----:B------:R-:W2:Y:S01]  /*21450*/  LDL.LU.64 R30, [R1+0x610] ;  /* 0x00061000011e7983 */ /* 0x000ea20000300a00 */
[----:B------:R-:W-:Y:S01]  /*21460*/  @P4 FMUL R5, R5, 0.25 ;  /* 0x3e80000005054820 */ /* 0x000fe20000400000 */
[----:B------:R-:W-:-:S03]  /*21470*/  @P4 FMUL R3, R3, 0.25 ;  /* 0x3e80000003034820 */ /* 0x000fc60000400000 */
[----:B------:R-:W-:Y:S01]  /*21480*/  @!P5 FMUL R5, R5, 16777216 ;  /* 0x4b8000000505d820 */ /* 0x000fe20000400000 */
[----:B------:R-:W-:-:S03]  /*21490*/  @!P5 FMUL R3, R3, 16777216 ;  /* 0x4b8000000303d820 */ /* 0x000fc60000400000 */
[C---:B------:R-:W-:Y:S01]  /*214a0*/  FMUL R5, R0.reuse, R5 ;  /* 0x0000000500057220 */ /* 0x040fe20000400000 */
[----:B------:R-:W-:-:S04]  /*214b0*/  FMUL R3, R0, R3 ;  /* 0x0000000300037220 */ /* 0x000fc80000400000 */
[----:B------:R0:W-:Y:S04]  /*214c0*/  STL [R1+0x1c], R5 ;  /* 0x00001c0501007387 */ /* 0x0001e80000100800 */
[----:B------:R1:W-:Y:S04]  /*214d0*/  STL [R1+0x18], R3 ;  /* 0x0000180301007387 */ /* 0x0003e80000100800 */
[----:B------:R-:W3:Y:S04]  /*214e0*/  LDL.LU R52, [R1+0x408] ;  /* 0x0004080001347983 */ /* 0x000ee80000300800 */
[----:B------:R-:W3:Y:S04]  /*214f0*/  LDL.LU R54, [R1+0x40c] ;  /* 0x00040c0001367983 */ /* 0x000ee80000300800 */
[----:B------:R-:W3:Y:S04]  /*21500*/  LDL.LU R53, [R1+0x3f8] ;  /* 0x0003f80001357983 */ /* 0x000ee80000300800 */
[----:B------:R-:W3:Y:S04]  /*21510*/  LDL.LU R55, [R1+0x3fc] ;  /* 0x0003fc0001377983 */ /* 0x000ee80000300800 */
[----:B0-----:R-:W3:Y:S04]  /*21520*/  LDL.LU R5, [R1+0x3e8] ;  /* 0x0003e80001057983 */ /* 0x001ee80000300800 */
[----:B------:R-:W3:Y:S04]  /*21530*/  LDL.LU R6, [R1+0x3ec] ;  /* 0x0003ec0001067983 */ /* 0x000ee80000300800 */
[----:B------:R-:W3:Y:S04]  /*21540*/  LDL.LU R7, [R1+0x3d8] ;  /* 0x0003d80001077983 */ /* 0x000ee80000300800 */
[----:B------:R-:W3:Y:S01]  /*21550*/  LDL.LU R17, [R1+0x3dc] ;  /* 0x0003dc0001117983 */ /* 0x000ee20000300800 */
[----:B------:R-:W-:Y:S01]  /*21560*/  @P4 FMUL R59, R59, 0.25 ;  /* 0x3e8000003b3b4820 */ /* 0x000fe20000400000 */
[----:B----4-:R-:W-:Y:S01]  /*21570*/  @P4 FMUL R57, R57, 0.25 ;  /* 0x3e80000039394820 */ /* 0x010fe20000400000 */
[----:B------:R-:W-:Y:S01]  /*21580*/  @P4 FMUL R58, R58, 0.25 ;  /* 0x3e8000003a3a4820 */ /* 0x000fe20000400000 */
[----:B------:R-:W-:Y:S01]  /*21590*/  @P4 FMUL R56, R56, 0.25 ;  /* 0x3e80000038384820 */ /* 0x000fe20000400000 */
[----:B------:R-:W-:Y:S01]  /*215a0*/  @!P5 FMUL R59, R59, 16777216 ;  /* 0x4b8000003b3bd820 */ /* 0x000fe20000400000 */
[----:B------:R-:W-:Y:S01]  /*215b0*/  @!P5 FMUL R57, R57, 16777216 ;  /* 0x4b8000003939d820 */ /* 0x000fe20000400000 */
[----:B------:R-:W-:Y:S01]  /*215c0*/  @!P5 FMUL R58, R58, 16777216 ;  /* 0x4b8000003a3ad820 */ /* 0x000fe20000400000 */
[----:B------:R-:W-:Y:S01]  /*215d0*/  @!P5 FMUL R56, R56, 16777216 ;  /* 0x4b8000003838d820 */ /* 0x000fe20000400000 */
[C---:B------:R-:W-:Y:S01]  /*215e0*/  FMUL R59, R0.reuse, R59 ;  /* 0x0000003b003b7220 */ /* 0x040fe20000400000 */
[C---:B------:R-:W-:Y:S01]  /*215f0*/  FMUL R57, R0.reuse, R57 ;  /* 0x0000003900397220 */ /* 0x040fe20000400000 */
[C---:B------:R-:W-:Y:S01]  /*21600*/  FMUL R58, R0.reuse, R58 ;  /* 0x0000003a003a7220 */ /* 0x040fe20000400000 */
[----:B------:R-:W-:Y:S01]  /*21610*/  FMUL R56, R0, R56 ;  /* 0x0000003800387220 */ /* 0x000fe20000400000 */
[----:B------:R-:W-:-:S05]  /*21620*/  VIADD R0, R2, 0xc0cafb0d ;  /* 0xc0cafb0d02007836 */ /* 0x000fca0000000000 */
[----:B-1----:R-:W-:-:S04]  /*21630*/  LOP3.LUT R3, R0, 0xff800000, RZ, 0xc0, !PT ;  /* 0xff80000000037812 */ /* 0x002fc800078ec0ff */
        /* <DEDUP_REMOVED lines=13> */
[----:B------:R-:W-:Y:S01]  /*21710*/  FMUL R4, R3, R4 ;  /* 0x0000000403047220 */ /* 0x000fe20000400000 */
[----:B------:R-:W-:-:S03]  /*21720*/  @P3 LOP3.LUT R28, R28, 0x200, RZ, 0xfc, !PT ;  /* 0x000002001c1c3812 */ /* 0x000fc600078efcff */
[----:B------:R-:W-:Y:S01]  /*21730*/  FMUL R4, R3, R4 ;  /* 0x0000000403047220 */ /* 0x000fe20000400000 */
[----:B------:R-:W-:-:S03]  /*21740*/  ISETP.GE.U32.AND P3, PT, R2, 0x7f800000, PT ;  /* 0x7f8000000200780c */ /* 0x000fc60003f66070 */
[----:B------:R-:W-:-:S04]  /*21750*/  FFMA.FTZ R4, R3, 1.4426950216293334961, R4 ;  /* 0x3fb8aa3b03047823 */ /* 0x000fc80000010004 */
[----:B------:R-:W-:Y:S01]  /*21760*/  FADD R16, R0, R4 ;  /* 0x0000000400107221 */ /* 0x000fe20000000000 */
[----:B------:R-:W-:-:S04]  /*21770*/  IADD3 R4, PT, PT, R14, -0x3f3504f3, RZ ;  /* 0xc0cafb0d0e047810 */ /* 0x000fc80007ffe0ff */
[----:B------:R-:W-:Y:S01]  /*21780*/  LOP3.LUT R4, R4, 0xff800000, RZ, 0xc0, !PT ;  /* 0xff80000004047812 */ /* 0x000fe200078ec0ff */
[----:B------:R-:W-:-:S03]  /*21790*/  @P3 IMAD.MOV.U32 R0, RZ, RZ, 0x7f800000 ;  /* 0x7f800000ff003424 */ /* 0x000fc600078e00ff */
[----:B------:R-:W-:Y:S01]  /*217a0*/  I2FP.F32.S32 R3, R4 ;  /* 0x0000000400037245 */ /* 0x000fe20000201400 */
[----:B------:R-:W-:Y:S02]  /*217b0*/  IMAD.IADD R4, R14, 0x1, -R4 ;  /* 0x000000010e047824 */ /* 0x000fe400078e0a04 */
[----:B------:R-:W-:Y:S01]  /*217c0*/  @P3 FFMA.FTZ R16, R2, R0, +INF ;  /* 0x7f80000002103423 */ /* 0x000fe20000010000 */
[----:B------:R-:W-:Y:S01]  /*217d0*/  FSEL R0, RZ, -23, P2 ;  /* 0xc1b80000ff007808 */ /* 0x000fe20001000000 */
[----:B------:R-:W-:-:S04]  /*217e0*/  FADD R4, R4, -1 ;  /* 0xbf80000004047421 */ /* 0x000fc80000000000 */
[----:B------:R-:W-:Y:S01]  /*217f0*/  FFMA.FTZ R0, R3, 1.1920928955078125e-07, R0 ;  /* 0x3400000003007823 */ /* 0x000fe20000010000 */
        /* <DEDUP_REMOVED lines=40> */
[----:B------:R-:W-:Y:S01]  /*21a80*/  @P3 FMUL R52, R52, 0.25 ;  /* 0x3e80000034343820 */ /* 0x000fe20000400000 */
[----:B------:R-:W-:Y:S01]  /*21a90*/  STL [R1+0xc], R17 ;  /* 0x00000c1101007387 */ /* 0x000fe20000100800 */
[----:B------:R-:W-:Y:S01]  /*21aa0*/  @!P4 FMUL R55, R55, 16777216 ;  /* 0x4b8000003737c820 */ /* 0x000fe20000400000 */
[----:B------:R-:W-:-:S02]  /*21ab0*/  @!P4 FMUL R53, R53, 16777216 ;  /* 0x4b8000003535c820 */ /* 0x000fc40000400000 */
[----:B------:R-:W-:Y:S01]  /*21ac0*/  STL [R1+0x8], R7 ;  /* 0x0000080701007387 */ /* 0x000fe20000100800 */
[----:B------:R-:W-:Y:S01]  /*21ad0*/  @!P4 FMUL R54, R54, 16777216 ;  /* 0x4b8000003636c820 */ /* 0x000fe20000400000 */
[----:B------:R-:W-:Y:S02]  /*21ae0*/  @!P4 FMUL R52, R52, 16777216 ;  /* 0x4b8000003434c820 */ /* 0x000fe40000400000 */
[----:B------:R0:W-:Y:S04]  /*21af0*/  STL [R1+0x4], R6 ;  /* 0x0000040601007387 */ /* 0x0001e80000100800 */
[----:B------:R1:W-:Y:S01]  /*21b00*/  STL [R1], R5 ;  /* 0x0000000501007387 */ /* 0x0003e20000100800 */
[----:B------:R-:W-:-:S03]  /*21b10*/  FMUL R55, R4, R55 ;  /* 0x0000003704377220 */ /* 0x000fc60000400000 */
[----:B------:R-:W2:Y:S01]  /*21b20*/  LDL.LU R48, [R1+0x400] ;  /* 0x0004000001307983 */ /* 0x000ea20000300800 */
[C---:B------:R-:W-:Y:S01]  /*21b30*/  FMUL R53, R4.reuse, R53 ;  /* 0x0000003504357220 */ /* 0x040fe20000400000 */
[C---:B------:R-:W-:Y:S02]  /*21b40*/  FMUL R54, R4.reuse, R54 ;  /* 0x0000003604367220 */ /* 0x040fe40000400000 */
[----:B------:R-:W3:Y:S01]  /*21b50*/  LDL.LU R50, [R1+0x404] ;  /* 0x0004040001327983 */ /* 0x000ee20000300800 */
[----:B------:R-:W-:-:S03]  /*21b60*/  FMUL R52, R4, R52 ;  /* 0x0000003404347220 */ /* 0x000fc60000400000 */
[----:B------:R-:W4:Y:S04]  /*21b70*/  LDL.LU R49, [R1+0x3f0] ;  /* 0x0003f00001317983 */ /* 0x000f280000300800 */
[----:B------:R-:W2:Y:S04]  /*21b80*/  LDL.LU R51, [R1+0x3f4] ;  /* 0x0003f40001337983 */ /* 0x000ea80000300800 */
[----:B------:R-:W2:Y:S04]  /*21b90*/  LDL.LU R4, [R1+0x3e0] ;  /* 0x0003e00001047983 */ /* 0x000ea80000300800 */
[----:B0-----:R-:W3:Y:S04]  /*21ba0*/  LDL.LU R6, [R1+0x3e4] ;  /* 0x0003e40001067983 */ /* 0x001ee80000300800 */
[----:B------:R-:W4:Y:S04]  /*21bb0*/  LDL.LU R7, [R1+0x3d0] ;  /* 0x0003d00001077983 */ /* 0x000f280000300800 */
[----:B------:R-:W4:Y:S01]  /*21bc0*/  LDL.LU R17, [R1+0x3d4] ;  /* 0x0003d40001117983 */ /* 0x000f220000300800 */
[----:B------:R-:W-:Y:S01]  /*21bd0*/  FSETP.NEU.AND P4, PT, R12, RZ, PT ;  /* 0x000000ff0c00720b */ /* 0x000fe20003f8d000 */
[----:B------:R-:W-:Y:S01]  /*21be0*/  IMAD.MOV.U32 R3, RZ, RZ, R30 ;  /* 0x000000ffff037224 */ /* 0x000fe200078e001e */
[----:B------:R-:W-:Y:S01]  /*21bf0*/  LOP3.LUT R28, R28, 0xfffffbff, RZ, 0xc0, !PT ;  /* 0xfffffbff1c1c7812 */ /* 0x000fe200078ec0ff */
[----:B------:R-:W4:Y:S03]  /*21c00*/  LDL.LU.64 R30, [R1+0x618] ;  /* 0x00061800011e7983 */ /* 0x000f260000300a00 */
        /* <DEDUP_REMOVED lines=9> */
[----:B-1----:R-:W-:Y:S02]  /*21ca0*/  FSEL R5, RZ, -23, P3 ;  /* 0xc1b80000ff057808 */ /* 0x002fe40001800000 */
[----:B------:R-:W-:Y:S02]  /*21cb0*/  FSETP.NEU.AND P3, PT, R15, RZ, PT ;  /* 0x000000ff0f00720b */ /* 0x000fe40003f6d000 */
[----:B------:R-:W-:-:S11]  /*21cc0*/  LOP3.LUT R28, R28, 0xfffffeff, RZ, 0xc0, !PT ;  /* 0xfffffeff1c1c7812 */ /* 0x000fd600078ec0ff */
[----:B------:R-:W-:Y:S02]  /*21cd0*/  @P3 LOP3.LUT R28, R28, 0x100, RZ, 0xfc, !PT ;  /* 0x000001001c1c3812 */ /* 0x000fe400078efcff */
[----:B------:R-:W-:Y:S01]  /*21ce0*/  ISETP.GE.U32.AND P3, PT, R12, 0x7f800000, PT ;  /* 0x7f8000000c00780c */ /* 0x000fe20003f66070 */
[----:B--2---:R-:W-:Y:S01]  /*21cf0*/  @P4 FMUL R4, R4, 0.25 ;  /* 0x3e80000004044820 */ /* 0x004fe20000400000 */
[----:B---3--:R-:W-:Y:S01]  /*21d00*/  @P4 FMUL R6, R6, 0.25 ;  /* 0x3e80000006064820 */ /* 0x008fe20000400000 */
[----:B----4-:R-:W-:Y:S01]  /*21d10*/  @P4 FMUL R7, R7, 0.25 ;  /* 0x3e80000007074820 */ /* 0x010fe20000400000 */
        /* <DEDUP_REMOVED lines=8> */
[----:B------:R-:W-:-:S03]  /*21da0*/  FMUL R121, R3, R4 ;  /* 0x0000000403797220 */ /* 0x000fc60000400000 */
[----:B------:R-:W-:Y:S04]  /*21db0*/  STL [R1+0x8c8], R124 ;  /* 0x0008c87c01007387 */ /* 0x000fe80000100800 */
[----:B------:R-:W-:Y:S04]  /*21dc0*/  STL [R1+0x8cc], R123 ;  /* 0x0008cc7b01007387 */ /* 0x000fe80000100800 */
[----:B------:R-:W-:Y:S04]  /*21dd0*/  STL [R1+0x8d0], R122 ;  /* 0x0008d07a01007387 */ /* 0x000fe80000100800 */
[----:B------:R-:W-:Y:S04]  /*21de0*/  STL [R1+0x8d4], R121 ;  /* 0x0008d47901007387 */ /* 0x000fe80000100800 */
[----:B------:R-:W2:Y:S04]  /*21df0*/  LDL.LU R44, [R1+0x3c8] ;  /* 0x0003c800012c7983 */ /* 0x000ea80000300800 */
[----:B------:R-:W3:Y:S04]  /*21e00*/  LDL.LU R46, [R1+0x3cc] ;  /* 0x0003cc00012e7983 */ /* 0x000ee80000300800 */
[----:B------:R-:W4:Y:S04]  /*21e10*/  LDL.LU R45, [R1+0x3b8] ;  /* 0x0003b800012d7983 */ /* 0x000f280000300800 */
[----:B------:R-:W2:Y:S04]  /*21e20*/  LDL.LU R47, [R1+0x3bc] ;  /* 0x0003bc00012f7983 */ /* 0x000ea80000300800 */
[----:B------:R-:W2:Y:S04]  /*21e30*/  LDL.LU R116, [R1+0x3a8] ;  /* 0x0003a80001747983 */ /* 0x000ea80000300800 */
[----:B------:R-:W3:Y:S04]  /*21e40*/  LDL.LU R118, [R1+0x3ac] ;  /* 0x0003ac0001767983 */ /* 0x000ee80000300800 */
[----:B------:R-:W4:Y:S04]  /*21e50*/  LDL.LU R117, [R1+0x398] ;  /* 0x0003980001757983 */ /* 0x000f280000300800 */
[----:B------:R-:W4:Y:S01]  /*21e60*/  LDL.LU R119, [R1+0x39c] ;  /* 0x00039c0001777983 */ /* 0x000f220000300800 */
[----:B------:R-:W-:Y:S01]  /*21e70*/  @P4 FMUL R51, R51, 0.25 ;  /* 0x3e80000033334820 */ /* 0x000fe20000400000 */
[----:B------:R-:W-:Y:S01]  /*21e80*/  @P4 FMUL R49, R49, 0.25 ;  /* 0x3e80000031314820 */ /* 0x000fe20000400000 */
        /* <DEDUP_REMOVED lines=29> */
[----:B------:R-:W-:Y:S02]  /*22060*/  VIADD R5, R0, 0xc0cafb0d ;  /* 0xc0cafb0d00057836 */ /* 0x000fe40000000000 */
        /* <DEDUP_REMOVED lines=18> */
[----:B------:R-:W-:-:S03]  /*22190*/  ISETP.GE.U32.AND P2, PT, R0, 0x7f800000, PT ;  /* 0x7f8000000000780c */ /* 0x000fc60003f46070 */
[----:B------:R-:W-:-:S04]  /*221a0*/  FMUL R4, R5, R4 ;  /* 0x0000000405047220 */ /* 0x000fc80000400000 */
[----:B------:R-:W-:-:S04]  /*221b0*/  FFMA.FTZ R4, R5, 1.4426950216293334961, R4 ;  /* 0x3fb8aa3b05047823 */ /* 0x000fc80000010004 */
[----:B------:R-:W-:Y:S01]  /*221c0*/  FADD R29, R3, R4 ;  /* 0x00000004031d7221 */ /* 0x000fe20000000000 */
[----:B------:R-:W-:Y:S01]  /*221d0*/  MOV R4, R31 ;  /* 0x0000001f00047202 */ /* 0x000fe20000000f00 */
[----:B------:R-:W-:-:S03]  /*221e0*/  @P2 IMAD.MOV.U32 R3, RZ, RZ, 0x7f800000 ;  /* 0x7f800000ff032424 */ /* 0x000fc600078e00ff */
[C---:B------:R-:W-:Y:S02]  /*221f0*/  FSETP.GT.AND P3, PT, |R4|.reuse, 8.50705917302346158658e+37, PT ;  /* 0x7e8000000400780b */ /* 0x040fe40003f64200 */
[----:B------:R-:W-:Y:S01]  /*22200*/  FSETP.GEU.AND P4, PT, |R4|, 1.175494350822287508e-38, PT ;  /* 0x008000000400780b */ /* 0x000fe20003f8e200 */
[----:B------:R-:W-:Y:S01]  /*22210*/  @P2 FFMA.FTZ R29, R0, R3, +INF ;  /* 0x7f800000001d2423 */ /* 0x000fe20000010003 */
[C---:B------:R-:W-:Y:S01]  /*22220*/  FMUL R15, R4.reuse, 8388608 ;  /* 0x4b000000040f7820 */ /* 0x040fe20000400000 */
[----:B------:R-:W-:-:S04]  /*22230*/  FSETP.GEU.AND P2, PT, R4, 1.175494350822287508e-38, PT ;  /* 0x008000000400780b */ /* 0x000fc80003f4e000 */
[----:B------:R-:W-:-:S04]  /*22240*/  FSEL R15, R15, R4, !P2 ;  /* 0x000000040f0f7208 */ /* 0x000fc80005000000 */
        /* <DEDUP_REMOVED lines=17> */
[----:B------:R0:W-:Y:S04]  /*22360*/  STL [R1+0x8e0], R118 ;  /* 0x0008e07601007387 */ /* 0x0001e80000100800 */
[----:B------:R-:W-:Y:S04]  /*22370*/  STL [R1+0x8e4], R116 ;  /* 0x0008e47401007387 */ /* 0x000fe80000100800 */
[----:B------:R-:W2:Y:S04]  /*22380*/  LDL.LU R40, [R1+0x3c0] ;  /* 0x0003c00001287983 */ /* 0x000ea80000300800 */
[----:B------:R-:W3:Y:S04]  /*22390*/  LDL.LU R42, [R1+0x3c4] ;  /* 0x0003c400012a7983 */ /* 0x000ee80000300800 */
[----:B------:R-:W4:Y:S04]  /*223a0*/  LDL.LU R41, [R1+0x3b0] ;  /* 0x0003b00001297983 */ /* 0x000f280000300800 */
[----:B------:R-:W4:Y:S04]  /*223b0*/  LDL.LU R43, [R1+0x3b4] ;  /* 0x0003b400012b7983 */ /* 0x000f280000300800 */
[----:B------:R-:W4:Y:S04]  /*223c0*/  LDL.LU R112, [R1+0x3a0] ;  /* 0x0003a00001707983 */ /* 0x000f280000300800 */
[----:B------:R-:W4:Y:S04]  /*223d0*/  LDL.LU R114, [R1+0x3a4] ;  /* 0x0003a40001727983 */ /* 0x000f280000300800 */
[----:B------:R-:W4:Y:S04]  /*223e0*/  LDL.LU R113, [R1+0x390] ;  /* 0x0003900001717983 */ /* 0x000f280000300800 */
[----:B------:R-:W4:Y:S04]  /*223f0*/  LDL.LU R115, [R1+0x394] ;  /* 0x0003940001737983 */ /* 0x000f280000300800 */
[----:B------:R-:W4:Y:S01]  /*22400*/  LDL.LU.64 R32, [R1+0x620] ;  /* 0x0006200001207983 */ /* 0x000f220000300a00 */
[----:B------:R-:W-:-:S02]  /*22410*/  IMAD.MOV.U32 R3, RZ, RZ, R30 ;  /* 0x000000ffff037224 */ /* 0x000fc400078e001e */
        /* <DEDUP_REMOVED lines=8> */
[C---:B------:R-:W-:Y:S02]  /*224a0*/  FSETP.GT.AND P4, PT, |R3|.reuse, 8.50705917302346158658e+37, PT ;  /* 0x7e8000000300780b */ /* 0x040fe40003f84200 */
[C---:B------:R-:W-:Y:S01]  /*224b0*/  FSETP.GEU.AND P5, PT, |R3|.reuse, 1.175494350822287508e-38, PT ;  /* 0x008000000300780b */ /* 0x040fe20003fae200 */
[C---:B------:R-:W-:Y:S01]  /*224c0*/  FMUL R23, R3.reuse, 8388608 ;  /* 0x4b00000003177820 */ /* 0x040fe20000400000 */
[----:B------:R-:W-:-:S04]  /*224d0*/  FSETP.GEU.AND P3, PT, R3, 1.175494350822287508e-38, PT ;  /* 0x008000000300780b */ /* 0x000fc80003f6e000 */
[----:B------:R-:W-:-:S05]  /*224e0*/  FSEL R23, R23, R3, !P3 ;  /* 0x0000000317177208 */ /* 0x000fca0005800000 */
[----:B------:R-:W-:-:S04]  /*224f0*/  @P4 FMUL R3, R3, 0.25 ;  /* 0x3e80000003034820 */ /* 0x000fc80000400000 */
[----:B------:R-:W-:-:S06]  /*22500*/  @!P5 FMUL R3, R3, 16777216 ;  /* 0x4b8000000303d820 */ /* 0x000fcc0000400000 */
[----:B------:R-:W1:Y:S01]  /*22510*/  MUFU.RCP R3, R3 ;  /* 0x0000000300037308 */ /* 0x000e620000001000 */
[C---:B------:R-:W-:Y:S01]  /*22520*/  FMUL R47, R4.reuse, R47 ;  /* 0x0000002f042f7220 */ /* 0x040fe20000400000 */
[C---:B------:R-:W-:Y:S01]  /*22530*/  FMUL R45, R4.reuse, R45 ;  /* 0x0000002d042d7220 */ /* 0x040fe20000400000 */
[C---:B------:R-:W-:Y:S01]  /*22540*/  FMUL R46, R4.reuse, R46 ;  /* 0x0000002e042e7220 */ /* 0x040fe20000400000 */
[----:B------:R-:W-:Y:S01]  /*22550*/  FMUL R44, R4, R44 ;  /* 0x0000002c042c7220 */ /* 0x000fe20000400000 */
[----:B------:R-:W-:Y:S02]  /*22560*/  FSEL R4, RZ, -23, P3 ;  /* 0xc1b80000ff047808 */ /* 0x000fe40001800000 */
        /* <DEDUP_REMOVED lines=17> */
[C---:B-1----:R-:W-:Y:S01]  /*22680*/  FMUL R115, R3.reuse, R115 ;  /* 0x0000007303737220 */ /* 0x042fe20000400000 */
        /* <DEDUP_REMOVED lines=25> */
[----:B------:R-:W-:-:S03]  /*22820*/  @P3 IMAD.MOV.U32 R3, RZ, RZ, 0x7f800000 ;  /* 0x7f800000ff033424 */ /* 0x000fc600078e00ff */
[----:B------:R-:W-:Y:S01]  /*22830*/  FADD R30, R4, R5 ;  /* 0x00000005041e7221 */ /* 0x000fe20000000000 */
        /* <DEDUP_REMOVED lines=15> */
[----:B------:R-:W-:Y:S01]  /*22930*/  FFMA.FTZ R5, R3, R5, 0.48089820146560668945 ;  /* 0x3ef6384a03057423 */ /* 0x000fe20000010005 */
[----:B------:R-:W-:-:S03]  /*22940*/  ISETP.GE.U32.AND P2, PT, R15, 0x7f800000, PT ;  /* 0x7f8000000f00780c */ /* 0x000fc60003f46070 */
[----:B------:R-:W-:-:S04]  /*22950*/  FFMA.FTZ R5, R3, R5, -0.72134751081466674805 ;  /* 0xbf38aa3b03057423 */ /* 0x000fc80000010005 */
[----:B------:R-:W-:-:S04]  /*22960*/  FMUL R5, R3, R5 ;  /* 0x0000000503057220 */ /* 0x000fc80000400000 */
[----:B------:R-:W-:-:S04]  /*22970*/  FMUL R5, R3, R5 ;  /* 0x0000000503057220 */ /* 0x000fc80000400000 */
[----:B------:R-:W-:Y:S01]  /*22980*/  FFMA.FTZ R5, R3, 1.4426950216293334961, R5 ;  /* 0x3fb8aa3b03057823 */ /* 0x000fe20000010005 */
[----:B------:R-:W-:Y:S01]  /*22990*/  @P2 MOV R3, 0x7f800000 ;  /* 0x7f80000000032802 */ /* 0x000fe20000000f00 */
[----:B------:R-:W-:Y:S02]  /*229a0*/  STL [R1+0x8e8], R115 ;  /* 0x0008e87301007387 */ /* 0x000fe40000100800 */
[----:B------:R-:W-:Y:S02]  /*229b0*/  FADD R6, R4, R5 ;  /* 0x0000000504067221 */ /* 0x000fe40000000000 */
[----:B------:R-:W-:Y:S01]  /*229c0*/  @P2 FFMA.FTZ R6, R15, R3, +INF ;  /* 0x7f8000000f062423 */ /* 0x000fe20000010003 */
[----:B------:R-:W-:Y:S04]  /*229d0*/  STL [R1+0x8ec], R113 ;  /* 0x0008ec7101007387 */ /* 0x000fe80000100800 */
[----:B------:R-:W-:Y:S01]  /*229e0*/  STL [R1+0x8f0], R114 ;  /* 0x0008f07201007387 */ /* 0x000fe20000100800 */
[----:B------:R-:W-:-:S03]  /*229f0*/  IMAD.MOV.U32 R3, RZ, RZ, R32 ;  /* 0x000000ffff037224 */ /* 0x000fc600078e0020 */
[----:B------:R-:W-:Y:S04]  /*22a00*/  STL [R1+0x8f4], R112 ;  /* 0x0008f47001007387 */ /* 0x000fe80000100800 */
[----:B------:R-:W2:Y:S04]  /*22a10*/  LDL.LU R31, [R1+0x388] ;  /* 0x00038800011f7983 */ /* 0x000ea80000300800 */
[----:B------:R-:W-:Y:S04]  /*22a20*/  STL [R1+0x3c], R6 ;  /* 0x00003c0601007387 */ /* 0x000fe80000100800 */
[----:B------:R-:W3:Y:S04]  /*22a30*/  LDL.LU R37, [R1+0x38c] ;  /* 0x00038c0001257983 */ /* 0x000ee80000300800 */
[----:B------:R-:W4:Y:S04]  /*22a40*/  LDL.LU R32, [R1+0x378] ;  /* 0x0003780001207983 */ /* 0x000f280000300800 */
[----:B------:R-:W2:Y:S04]  /*22a50*/  LDL.LU R39, [R1+0x37c] ;  /* 0x00037c0001277983 */ /* 0x000ea80000300800 */
[----:B------:R-:W2:Y:S04]  /*22a60*/  LDL.LU R108, [R1+0x368] ;  /* 0x00036800016c7983 */ /* 0x000ea80000300800 */
[----:B------:R-:W2:Y:S04]  /*22a70*/  LDL.LU R110, [R1+0x36c] ;  /* 0x00036c00016e7983 */ /* 0x000ea80000300800 */
[----:B------:R-:W2:Y:S04]  /*22a80*/  LDL.LU R109, [R1+0x358] ;  /* 0x00035800016d7983 */ /* 0x000ea80000300800 */
[----:B------:R-:W3:Y:S01]  /*22a90*/  LDL.LU R111, [R1+0x35c] ;  /* 0x00035c00016f7983 */ /* 0x000ee20000300800 */
[----:B------:R-:W-:-:S05]  /*22aa0*/  IMAD.MOV.U32 R4, RZ, RZ, R33 ;  /* 0x000000ffff047224 */ /* 0x000fca00078e0021 */
        /* <DEDUP_REMOVED lines=8> */
[----:B--2---:R-:W-:Y:S01]  /*22b30*/  @P4 FMUL R109, R109, 0.25 ;  /* 0x3e8000006d6d4820 */ /* 0x004fe20000400000 */
[----:B---3--:R-:W-:-:S03]  /*22b40*/  @P4 FMUL R111, R111, 0.25 ;  /* 0x3e8000006f6f4820 */ /* 0x008fc60000400000 */
[----:B------:R-:W-:Y:S01]  /*22b50*/  @!P3 FMUL R109, R109, 16777216 ;  /* 0x4b8000006d6db820 */ /* 0x000fe20000400000 */
[----:B------:R-:W-:-:S03]  /*22b60*/  @!P3 FMUL R111, R111, 16777216 ;  /* 0x4b8000006f6fb820 */ /* 0x000fc60000400000 */
[C---:B-1----:R-:W-:Y:S01]  /*22b70*/  FMUL R109, R4.reuse, R109 ;  /* 0x0000006d046d7220 */ /* 0x042fe20000400000 */
[----:B------:R-:W-:-:S05]  /*22b80*/  FMUL R111, R4, R111 ;  /* 0x0000006f046f7220 */ /* 0x000fca0000400000 */
[----:B------:R-:W-:Y:S04]  /*22b90*/  STL [R1+0x8f8], R111 ;  /* 0x0008f86f01007387 */ /* 0x000fe80000100800 */
[----:B------:R1:W-:Y:S04]  /*22ba0*/  STL [R1+0x8fc], R109 ;  /* 0x0008fc6d01007387 */ /* 0x0003e80000100800 */
        /* <DEDUP_REMOVED lines=8> */
[----:B------:R-:W3:Y:S01]  /*22c30*/  LDL.LU.64 R96, [R1+0x628] ;  /* 0x0006280001607983 */ /* 0x000ee20000300a00 */
[----:B------:R-:W-:Y:S01]  /*22c40*/  FSETP.GT.AND P5, PT, |R3|, 8.50705917302346158658e+37, PT ;  /* 0x7e8000000300780b */ /* 0x000fe20003fa4200 */
[----:B------:R-:W-:Y:S01]  /*22c50*/  @P4 FMUL R110, R110, 0.25 ;  /* 0x3e8000006e6e4820 */ /* 0x000fe20000400000 */
[----:B------:R-:W-:Y:S01]  /*22c60*/  @P4 FMUL R108, R108, 0.25 ;  /* 0x3e8000006c6c4820 */ /* 0x000fe20000400000 */
[----:B------:R-:W-:Y:S01]  /*22c70*/  @P4 FMUL R39, R39, 0.25 ;  /* 0x3e80000027274820 */ /* 0x000fe20000400000 */
[----:B----4-:R-:W-:Y:S01]  /*22c80*/  @P4 FMUL R32, R32, 0.25 ;  /* 0x3e80000020204820 */ /* 0x010fe20000400000 */
[----:B------:R-:W-:Y:S01]  /*22c90*/  @P4 FMUL R37, R37, 0.25 ;  /* 0x3e80000025254820 */ /* 0x000fe20000400000 */
[----:B------:R-:W-:Y:S01]  /*22ca0*/  @P4 FMUL R31, R31, 0.25 ;  /* 0x3e8000001f1f4820 */ /* 0x000fe20000400000 */
[----:B------:R-:W-:Y:S01]  /*22cb0*/  FSETP.GEU.AND P4, PT, |R3|, 1.175494350822287508e-38, PT ;  /* 0x008000000300780b */ /* 0x000fe20003f8e200 */
[----:B------:R-:W-:Y:S01]  /*22cc0*/  @!P3 FMUL R110, R110, 16777216 ;  /* 0x4b8000006e6eb820 */ /* 0x000fe20000400000 */
[----:B------:R-:W-:Y:S01]  /*22cd0*/  @!P3 FMUL R108, R108, 16777216 ;  /* 0x4b8000006c6cb820 */ /* 0x000fe20000400000 */
[----:B------:R-:W-:Y:S01]  /*22ce0*/  @!P3 FMUL R39, R39, 16777216 ;  /* 0x4b8000002727b820 */ /* 0x000fe20000400000 */
[----:B------:R-:W-:Y:S01]  /*22cf0*/  @!P3 FMUL R32, R32, 16777216 ;  /* 0x4b8000002020b820 */ /* 0x000fe20000400000 */
[----:B------:R-:W-:Y:S01]  /*22d00*/  @!P3 FMUL R37, R37, 16777216 ;  /* 0x4b8000002525b820 */ /* 0x000fe20000400000 */
[----:B------:R-:W-:Y:S01]  /*22d10*/  @!P3 FMUL R31, R31, 16777216 ;  /* 0x4b8000001f1fb820 */ /* 0x000fe20000400000 */
[C---:B------:R-:W-:Y:S01]  /*22d20*/  FMUL R60, R3.reuse, 8388608 ;  /* 0x4b000000033c7820 */ /* 0x040fe20000400000 */
[----:B------:R-:W-:-:S04]  /*22d30*/  FSETP.GEU.AND P3, PT, R3, 1.175494350822287508e-38, PT ;  /* 0x008000000300780b */ /* 0x000fc80003f6e000 */
[----:B------:R-:W-:Y:S01]  /*22d40*/  FSEL R60, R60, R3, !P3 ;  /* 0x000000033c3c7208 */ /* 0x000fe20005800000 */
[----:B------:R-:W-:-:S04]  /*22d50*/  @P5 FMUL R3, R3, 0.25 ;  /* 0x3e80000003035820 */ /* 0x000fc80000400000 */
[----:B------:R-:W-:-:S06]  /*22d60*/  @!P4 FMUL R3, R3, 16777216 ;  /* 0x4b8000000303c820 */ /* 0x000fcc0000400000 */
[----:B------:R-:W4:Y:S01]  /*22d70*/  MUFU.RCP R3, R3 ;  /* 0x0000000300037308 */ /* 0x000f220000001000 */
[C---:B------:R-:W-:Y:S01]  /*22d80*/  FMUL R110, R4.reuse, R110 ;  /* 0x0000006e046e7220 */ /* 0x040fe20000400000 */
[C---:B------:R-:W-:Y:S01]  /*22d90*/  FMUL R108, R4.reuse, R108 ;  /* 0x0000006c046c7220 */ /* 0x040fe20000400000 */
[C---:B------:R-:W-:Y:S01]  /*22da0*/  FMUL R39, R4.reuse, R39 ;  /* 0x0000002704277220 */ /* 0x040fe20000400000 */
[C---:B------:R-:W-:Y:S01]  /*22db0*/  FMUL R32, R4.reuse, R32 ;  /* 0x0000002004207220 */ /* 0x040fe20000400000 */
[C---:B------:R-:W-:Y:S01]  /*22dc0*/  FMUL R37, R4.reuse, R37 ;  /* 0x0000002504257220 */ /* 0x040fe20000400000 */
[----:B------:R-:W-:Y:S01]  /*22dd0*/  FMUL R31, R4, R31 ;  /* 0x0000001f041f7220 */ /* 0x000fe20000400000 */
[----:B------:R-:W-:Y:S02]  /*22de0*/  FSEL R4, RZ, -23, P3 ;  /* 0xc1b80000ff047808 */ /* 0x000fe40001800000 */
[----:B------:R-:W-:Y:S01]  /*22df0*/  ISETP.GE.U32.AND P3, PT, R60, 0x7f800000, PT ;  /* 0x7f8000003c00780c */ /* 0x000fe20003f66070 */
[----:B0-----:R-:W0:Y:S01]  /*22e00*/  S2R R118, SR_TID.X ;  /* 0x0000000000767919 */ /* 0x001e220000002100 */
[----:B------:R-:W-:Y:S01]  /*22e10*/  LOP3.LUT R28, R28, 0xfffffffd, RZ, 0xc0, !PT ;  /* 0xfffffffd1c1c7812 */ /* 0x000fe200078ec0ff */
[----:B------:R-:W-:-:S04]  /*22e20*/  UIMAD UR7, UR8, UR10, URZ ;  /* 0x0000000a080772a4 */ /* 0x000fc8000f8e02ff */
[----:B------:R-:W-:Y:S02]  /*22e30*/  UIMAD.WIDE UR4, UR7, 0x2, URZ ;  /* 0x00000002070478a5 */ /* 0x000fe4000f8e02ff */
[----:B------:R-:W-:Y:S01]  /*22e40*/  USHF.L.U32 UR7, UR7, 0x1, URZ ;  /* 0x0000000107077899 */ /* 0x000fe200080006ff */
[----:B------:R-:W-:-:S08]  /*22e50*/  F2FP.F16.F32.PACK_AB R7, R67, R65 ;  /* 0x000000414307723e */ /* 0x000fd000000000ff */
[----:B------:R-:W1:Y:S01]  /*22e60*/  LDCU UR4, c[0x0][0x3e8] ;  /* 0x00007d00ff0477ac */ /* 0x000e620008000800 */
[----:B0-----:R-:W-:-:S05]  /*22e70*/  IMAD.SHL.U32 R18, R118, 0x10, RZ ;  /* 0x0000001076127824 */ /* 0x001fca00078e00ff */
[----:B-1----:R-:W-:Y:S02]  /*22e80*/  LOP3.LUT R109, R18, 0x70, RZ, 0xc0, !PT ;  /* 0x00000070126d7812 */ /* 0x002fe400078ec0ff */
[----:B------:R-:W0:Y:S01]  /*22e90*/  LDC.64 R18, c[0x0][0x398] ;  /* 0x0000e600ff127b82 */ /* 0x000e220000000a00 */
[----:B--2---:R-:W-:Y:S01]  /*22ea0*/  @P5 FMUL R36, R36, 0.25 ;  /* 0x3e80000024245820 */ /* 0x004fe20000400000 */
[----:B---3--:R-:W-:Y:S01]  /*22eb0*/  @P5 FMUL R34, R34, 0.25 ;  /* 0x3e80000022225820 */ /* 0x008fe20000400000 */
        /* <DEDUP_REMOVED lines=14> */
[C---:B----4-:R-:W-:Y:S01]  /*22fa0*/  FMUL R107, R3.reuse, R107 ;  /* 0x0000006b036b7220 */ /* 0x050fe20000400000 */
        /* <DEDUP_REMOVED lines=48> */
[----:B------:R-:W-:-:S03]  /*232b0*/  @P2 IMAD.MOV.U32 R3, RZ, RZ, 0x7f800000 ;  /* 0x7f800000ff032424 */ /* 0x000fc600078e00ff */
[----:B------:R-:W-:Y:S01]  /*232c0*/  FADD R4, R4, R5 ;  /* 0x0000000504047221 */ /* 0x000fe20000000000 */
[----:B------:R-:W-:Y:S01]  /*232d0*/  @P2 FFMA.FTZ R4, R24, R3, +INF ;  /* 0x7f80000018042423 */ /* 0x000fe20000010003 */
[----:B------:R-:W-:Y:S01]  /*232e0*/  FSETP.NEU.AND P2, PT, R8, RZ, PT ;  /* 0x000000ff0800720b */ /* 0x000fe20003f4d000 */
[----:B------:R-:W-:Y:S02]  /*232f0*/  IMAD.MOV.U32 R26, RZ, RZ, R96 ;  /* 0x000000ffff1a7224 */ /* 0x000fe400078e0060 */
[----:B------:R-:W-:Y:S01]  /*23300*/  IMAD.MOV.U32 R27, RZ, RZ, R97 ;  /* 0x000000ffff1b7224 */ /* 0x000fe200078e0061 */
[----:B------:R-:W1:Y:S01]  /*23310*/  S2R R96, SR_TID.X ;  /* 0x0000000000607919 */ /* 0x000e620000002100 */
[----:B------:R-:W1:Y:S08]  /*23320*/  S2R R97, SR_CTAID.X ;  /* 0x0000000000617919 */ /* 0x000e700000002500 */
[----:B------:R-:W-:-:S02]  /*23330*/  @P2 LOP3.LUT R28, R28, 0x2, RZ, 0xfc, !PT ;  /* 0x000000021c1c2812 */ /* 0x000fc400078efcff */
[----:B------:R-:W-:Y:S02]  /*23340*/  FSETP.NEU.AND P2, PT, R2, RZ, PT ;  /* 0x000000ff0200720b */ /* 0x000fe40003f4d000 */
[----:B------:R-:W-:Y:S01]  /*23350*/  LOP3.LUT R28, R28, 0xfffffff7, RZ, 0xc0, !PT ;  /* 0xfffffff71c1c7812 */ /* 0x000fe200078ec0ff */
[C---:B------:R-:W-:Y:S01]  /*23360*/  IMAD.SHL.U32 R8, R118.reuse, 0x200, RZ ;  /* 0x0000020076087824 */ /* 0x040fe200078e00ff */
[----:B------:R-:W-:-:S04]  /*23370*/  SHF.L.U32 R3, R118, 0x3, RZ ;  /* 0x0000000376037819 */ /* 0x000fc800000006ff */
[----:B------:R-:W-:-:S05]  /*23380*/  LOP3.LUT R8, R8, 0x1000, RZ, 0xc0, !PT ;  /* 0x0000100008087812 */ /* 0x000fca00078ec0ff */
[----:B------:R-:W-:Y:S02]  /*23390*/  @P2 LOP3.LUT R28, R28, 0x8, RZ, 0xfc, !PT ;  /* 0x000000081c1c2812 */ /* 0x000fe400078efcff */
[----:B------:R-:W-:Y:S02]  /*233a0*/  FSETP.NEU.AND P2, PT, R14, RZ, PT ;  /* 0x000000ff0e00720b */ /* 0x000fe40003f4d000 */
[----:B------:R-:W-:Y:S02]  /*233b0*/  LOP3.LUT R3, R3, 0x80, RZ, 0xc0, !PT ;  /* 0x0000008003037812 */ /* 0x000fe400078ec0ff */
[----:B------:R-:W-:Y:S02]  /*233c0*/  LOP3.LUT R28, R28, 0xffffffdf, RZ, 0xc0, !PT ;  /* 0xffffffdf1c1c7812 */ /* 0x000fe400078ec0ff */
[----:B------:R-:W-:Y:S01]  /*233d0*/  IADD3 R3, PT, PT, R3, UR6, R8 ;  /* 0x0000000603037c10 */ /* 0x000fe2000fffe008 */
[----:B------:R-:W-:Y:S01]  /*233e0*/  IMAD.SHL.U32 R8, R118, 0x100, RZ ;  /* 0x0000010076087824 */ /* 0x000fe200078e00ff */
[----:B-1----:R-:W-:-:S04]  /*233f0*/  PRMT R96, R96, 0x6540, R97 ;  /* 0x0000654060607816 */ /* 0x002fc80000000061 */
[----:B------:R-:W-:Y:S02]  /*23400*/  LOP3.LUT R2, R8, 0x1e000, RZ, 0xc0, !PT ;  /* 0x0001e00008027812 */ /* 0x000fe400078ec0ff */
[----:B------:R-:W-:Y:S02]  /*23410*/  @P2 LOP3.LUT R28, R28, 0x20, RZ, 0xfc, !PT ;  /* 0x000000201c1c2812 */ /* 0x000fe400078efcff */
[----:B------:R-:W-:Y:S02]  /*23420*/  FSETP.NEU.AND P2, PT, R12, RZ, PT ;  /* 0x000000ff0c00720b */ /* 0x000fe40003f4d000 */
[----:B------:R-:W-:Y:S01]  /*23430*/  IADD3 R3, PT, PT, R109, R3, R2 ;  /* 0x000000036d037210 */ /* 0x000fe20007ffe002 */
[----:B------:R-:W-:Y:S01]  /*23440*/  IMAD R2, R96, UR11, RZ ;  /* 0x0000000b60027c24 */ /* 0x000fe2000f8e02ff */
[----:B------:R-:W-:Y:S01]  /*23450*/  LOP3.LUT R28, R28, 0xffffffbf, RZ, 0xc0, !PT ;  /* 0xffffffbf1c1c7812 */ /* 0x000fe200078ec0ff */
[----:B------:R-:W-:Y:S02]  /*23460*/  STL [R1+0x20], R6 ;  /* 0x0000200601007387 */ /* 0x000fe40000100800 */
[C---:B------:R-:W-:Y:S01]  /*23470*/  IMAD.SHL.U32 R8, R2.reuse, 0x2, RZ ;  /* 0x0000000202087824 */ /* 0x040fe200078e00ff */
[----:B------:R-:W-:Y:S01]  /*23480*/  F2FP.F16.F32.PACK_AB R5, R63, R61 ;  /* 0x0000003d3f05723e */ /* 0x000fe200000000ff */
[----:B------:R1:W-:Y:S01]  /*23490*/  STL [R1+0x14], R4 ;  /* 0x0000140401007387 */ /* 0x0003e20000100800 */
[----:B------:R-:W-:-:S03]  /*234a0*/  IMAD.HI R12, R2, 0x2, RZ ;  /* 0x00000002020c7827 */ /* 0x000fc600078e02ff */
[----:B------:R-:W2:Y:S01]  /*234b0*/  LDL.LU R63, [R1+0x5c8] ;  /* 0x0005c800013f7983 */ /* 0x000ea20000300800 */
[----:B------:R-:W-:Y:S02]  /*234c0*/  @P2 LOP3.LUT R28, R28, 0x40, RZ, 0xfc, !PT ;  /* 0x000000401c1c2812 */ /* 0x000fe400078efcff */
[----:B0-----:R-:W-:Y:S01]  /*234d0*/  IADD3 R2, P2, P3, R8, UR7, R18 ;  /* 0x0000000708027c10 */ /* 0x001fe2000fb5e012 */
[----:B------:R-:W3:Y:S01]  /*234e0*/  LDL.LU R61, [R1+0x5cc] ;  /* 0x0005cc00013d7983 */ /* 0x000ee20000300800 */
[----:B-1----:R-:W-:-:S03]  /*234f0*/  F2FP.F16.F32.PACK_AB R4, R62, R38 ;  /* 0x000000263e04723e */ /* 0x002fc600000000ff */
        /* <DEDUP_REMOVED lines=19> */
[----:B------:R-:W-:-:S03]  /*23630*/  FSETP.NEU.AND P4, PT, R0, RZ, PT ;  /* 0x000000ff0000720b */ /* 0x000fc60003f8d000 */
[----:B------:R-:W4:Y:S01]  /*23640*/  LDL.LU R124, [R1+0x4c] ;  /* 0x00004c00017c7983 */ /* 0x000f220000300800 */
[----:B------:R-:W-:Y:S02]  /*23650*/  IADD3.X R0, PT, PT, R12, UR5, R19, P2, P3 ;  /* 0x000000050c007c10 */ /* 0x000fe400097e6413 */
[----:B------:R-:W-:Y:S02]  /*23660*/  FSETP.NEU.AND P3, PT, R23, RZ, PT ;  /* 0x000000ff1700720b */ /* 0x000fe40003f6d000 */
[----:B------:R-:W-:Y:S02]  /*23670*/  LOP3.LUT R28, R28, 0xffffff7f, RZ, 0xc0, !PT ;  /* 0xffffff7f1c1c7812 */ /* 0x000fe400078ec0ff */
[----:B------:R-:W-:-:S03]  /*23680*/  FSETP.GEU.AND P2, PT, R27, 1.175494350822287508e-38, PT ;  /* 0x008000001b00780b */ /* 0x000fc60003f4e000 */
[----:B------:R-:W-:Y:S02]  /*23690*/  @P4 LOP3.LUT R28, R28, 0x80, RZ, 0xfc, !PT ;  /* 0x000000801c1c4812 */ /* 0x000fe400078efcff */
[C---:B------:R-:W-:Y:S02]  /*236a0*/  FSETP.GT.AND P4, PT, |R27|.reuse, 8.50705917302346158658e+37, PT ;  /* 0x7e8000001b00780b */ /* 0x040fe40003f84200 */
[----:B------:R-:W-:Y:S01]  /*236b0*/  LOP3.LUT R28, R28, 0xffffffef, RZ, 0xc0, !PT ;  /* 0xffffffef1c1c7812 */ /* 0x000fe200078ec0ff */
[----:B------:R-:W-:-:S03]  /*236c0*/  FMUL R38, R27, 8388608 ;  /* 0x4b0000001b267820 */ /* 0x000fc60000400000 */
[----:B------:R-:W-:Y:S02]  /*236d0*/  @P3 LOP3.LUT R28, R28, 0x10, RZ, 0xfc, !PT ;  /* 0x000000101c1c3812 */ /* 0x000fe400078efcff */
[----:B------:R-:W-:Y:S02]  /*236e0*/  FSEL R38, R38, R27, !P2 ;  /* 0x0000001b26267208 */ /* 0x000fe40005000000 */
[----:B------:R-:W-:Y:S02]  /*236f0*/  LOP3.LUT R28, R28, 0xfbffffff, RZ, 0xc0, !PT ;  /* 0xfbffffff1c1c7812 */ /* 0x000fe400078ec0ff */
[C---:B------:R-:W-:Y:S01]  /*23700*/  FSETP.GEU.AND P3, PT, |R27|.reuse, 1.175494350822287508e-38, PT ;  /* 0x008000001b00780b */ /* 0x040fe20003f6e200 */
[----:B------:R-:W-:Y:S01]  /*23710*/  @P4 FMUL R27, R27, 0.25 ;  /* 0x3e8000001b1b4820 */ /* 0x000fe20000400000 */
[----:B------:R-:W-:-:S04]  /*23720*/  @P2 LOP3.LUT R28, R28, 0x4000000, RZ, 0xfc, !PT ;  /* 0x040000001c1c2812 */ /* 0x000fc800078efcff */
[C---:B------:R-:W-:Y:S02]  /*23730*/  LOP3.LUT P2, RZ, R28.reuse, 0x400, RZ, 0xc0, !PT ;  /* 0x000004001cff7812 */ /* 0x040fe4000784c0ff */
[----:B------:R-:W-:-:S04]  /*23740*/  LOP3.LUT R28, R28, 0xf7ffffff, RZ, 0xc0, !PT ;  /* 0xf7ffffff1c1c7812 */ /* 0x000fc800078ec0ff */
[----:B------:R-:W-:Y:S01]  /*23750*/  LOP3.LUT R28, R28, 0xfffffffb, RZ, 0xc0, !PT ;  /* 0xfffffffb1c1c7812 */ /* 0x000fe200078ec0ff */
[----:B--2---:R-:W-:Y:S01]  /*23760*/  @P4 FMUL R63, R63, 0.25 ;  /* 0x3e8000003f3f4820 */ /* 0x004fe20000400000 */
[----:B---3--:R-:W-:Y:S01]  /*23770*/  @P4 FMUL R61, R61, 0.25 ;  /* 0x3e8000003d3d4820 */ /* 0x008fe20000400000 */
[----:B----4-:R-:W-:Y:S01]  /*23780*/  @P4 FMUL R62, R62, 0.25 ;  /* 0x3e8000003e3e4820 */ /* 0x010fe20000400000 */
[----:B------:R-:W-:Y:S01]  /*23790*/  @P4 FMUL R18, R18, 0.25 ;  /* 0x3e80000012124820 */ /* 0x000fe20000400000 */
[----:B------:R-:W-:Y:S01]  /*237a0*/  @P4 FMUL R100, R100, 0.25 ;  /* 0x3e80000064644820 */ /* 0x000fe20000400000 */
[----:B------:R-:W-:Y:S01]  /*237b0*/  @P4 FMUL R102, R102, 0.25 ;  /* 0x3e80000066664820 */ /* 0x000fe20000400000 */
[----:B------:R-:W-:Y:S01]  /*237c0*/  @P4 FMUL R101, R101, 0.25 ;  /* 0x3e80000065654820 */ /* 0x000fe20000400000 */
[----:B------:R-:W-:Y:S01]  /*237d0*/  @P4 FMUL R103, R103, 0.25 ;  /* 0x3e80000067674820 */ /* 0x000fe20000400000 */
[----:B------:R-:W-:-:S13]  /*237e0*/  FSETP.NEU.AND P4, PT, R15, RZ, PT ;  /* 0x000000ff0f00720b */ /* 0x000fda0003f8d000 */
[----:B------:R-:W-:-:S04]  /*237f0*/  @P4 LOP3.LUT R28, R28, 0x4, RZ, 0xfc, !PT ;  /* 0x000000041c1c4812 */ /* 0x000fc800078efcff */
[----:B------:R-:W-:-:S04]  /*23800*/  @P2 LOP3.LUT R28, R28, 0x8000000, RZ, 0xfc, !PT ;  /* 0x080000001c1c2812 */ /* 0x000fc800078efcff */
[C---:B------:R-:W-:Y:S02]  /*23810*/  LOP3.LUT P2, RZ, R28.reuse, 0x200, RZ, 0xc0, !PT ;  /* 0x000002001cff7812 */ /* 0x040fe4000784c0ff */
[----:B------:R-:W-:-:S11]  /*23820*/  LOP3.LUT R28, R28, 0xefffffff, RZ, 0xc0, !PT ;  /* 0xefffffff1c1c7812 */ /* 0x000fd600078ec0ff */
        /* <DEDUP_REMOVED lines=10> */
[----:B------:R-:W-:-:S13]  /*238d0*/  LOP3.LUT P2, RZ, R28, 0x2000, RZ, 0xc0, !PT ;  /* 0x000020001cff7812 */ /* 0x000fda000784c0ff */
[----:B------:R-:W-:Y:S02]  /*238e0*/  @P2 LOP3.LUT R13, R13, 0x1, RZ, 0xfc, !PT ;  /* 0x000000010d0d2812 */ /* 0x000fe400078efcff */
[----:B------:R-:W-:Y:S02]  /*238f0*/  LOP3.LUT P2, RZ, R28, 0x10000, RZ, 0xc0, !PT ;  /* 0x000100001cff7812 */ /* 0x000fe4000784c0ff */
[----:B------:R-:W-:-:S11]  /*23900*/  LOP3.LUT R13, R13, 0xfffffffd, RZ, 0xc0, !PT ;  /* 0xfffffffd0d0d7812 */ /* 0x000fd600078ec0ff */
        /* <DEDUP_REMOVED lines=29> */
[----:B------:R-:W-:Y:S02]  /*23ae0*/  LOP3.LUT R13, R13, 0xfffff7ff, RZ, 0xc0, !PT ;  /* 0xfffff7ff0d0d7812 */ /* 0x000fe400078ec0ff */
[----:B------:R-:W-:Y:S02]  /*23af0*/  FSEL R8, R119, -INF , P1 ;  /* 0xff80000077087808 */ /* 0x000fe40000800000 */
[----:B------:R-:W-:-:S03]  /*23b00*/  FSEL R12, R121, -INF , P0 ;  /* 0xff800000790c7808 */ /* 0x000fc60000000000 */
[----:B------:R0:W-:Y:S04]  /*23b10*/  STL [R1+0x260], R8 ;  /* 0x0002600801007387 */ /* 0x0001e80000100800 */
[----:B------:R-:W-:Y:S02]  /*23b20*/  @P2 LOP3.LUT R13, R13, 0x800, RZ, 0xfc, !PT ;  /* 0x000008000d0d2812 */ /* 0x000fe400078efcff */
[----:B------:R-:W-:-:S04]  /*23b30*/  LOP3.LUT P2, RZ, R28, 0x400000, RZ, 0xc0, !PT ;  /* 0x004000001cff7812 */ /* 0x000fc8000784c0ff */
[----:B0-----:R-:W-:Y:S02]  /*23b40*/  FSEL R8, R122, -INF , P2 ;  /* 0xff8000007a087808 */ /* 0x001fe40001000000 */
[----:B------:R-:W-:Y:S01]  /*23b50*/  LOP3.LUT P2, RZ, R13, 0x800, RZ, 0xc0, !PT ;  /* 0x000008000dff7812 */ /* 0x000fe2000784c0ff */
[----:B------:R0:W-:Y:S04]  /*23b60*/  STL [R1+0x278], R12 ;  /* 0x0002780c01007387 */ /* 0x0001e80000100800 */
[----:B------:R1:W-:Y:S01]  /*23b70*/  STL [R1+0x280], R8 ;  /* 0x0002800801007387 */ /* 0x0003e20000100800 */
[----:B0-----:R-:W-:Y:S02]  /*23b80*/  FSEL R12, R123, -INF , P2 ;  /* 0xff8000007b0c7808 */ /* 0x001fe40001000000 */
[----:B------:R-:W-:-:S04]  /*23b90*/  LOP3.LUT P2, RZ, R13, 0x400, RZ, 0xc0, !PT ;  /* 0x000004000dff7812 */ /* 0x000fc8000784c0ff */
[----:B-1----:R-:W-:Y:S02]  /*23ba0*/  FSEL R8, R124, -INF , P2 ;  /* 0xff8000007c087808 */ /* 0x002fe40001000000 */
[----:B------:R-:W-:Y:S01]  /*23bb0*/  LOP3.LUT P2, RZ, R13, 0x200, RZ, 0xc0, !PT ;  /* 0x000002000dff7812 */ /* 0x000fe2000784c0ff */
[----:B------:R0:W-:Y:S04]  /*23bc0*/  STL [R1+0x288], R12 ;  /* 0x0002880c01007387 */ /* 0x0001e80000100800 */
[----:B------:R1:W-:Y:S01]  /*23bd0*/  STL [R1+0x2ac], R8 ;  /* 0x0002ac0801007387 */ /* 0x0003e20000100800 */
[----:B0-----:R-:W-:Y:S02]  /*23be0*/  FSEL R12, R125, -INF , P2 ;  /* 0xff8000007d0c7808 */ /* 0x001fe40001000000 */
[----:B------:R-:W-:-:S04]  /*23bf0*/  LOP3.LUT P2, RZ, R13, 0x100, RZ, 0xc0, !PT ;  /* 0x000001000dff7812 */ /* 0x000fc8000784c0ff */
[----:B-1----:R-:W-:Y:S02]  /*23c00*/  FSEL R8, R93, -INF , P2 ;  /* 0xff8000005d087808 */ /* 0x002fe40001000000 */
[C---:B------:R-:W-:Y:S01]  /*23c10*/  LOP3.LUT P2, RZ, R13.reuse, 0x80, RZ, 0xc0, !PT ;  /* 0x000000800dff7812 */ /* 0x040fe2000784c0ff */
        /* <DEDUP_REMOVED lines=19> */
[----:B------:R1:W-:Y:S04]  /*23d50*/  STL [R1+0x2d8], R8 ;  /* 0x0002d80801007387 */ /* 0x0003e80000100800 */
[----:B------:R-:W2:Y:S01]  /*23d60*/  LDL.LU R23, [R1+0x308] ;  /* 0x0003080001177983 */ /* 0x000ea20000300800 */
[----:B0-----:R-:W-:-:S03]  /*23d70*/  FSEL R12, R74, -INF , P2 ;  /* 0xff8000004a0c7808 */ /* 0x001fc60001000000 */
[----:B-1----:R-:W2:Y:S04]  /*23d80*/  LDL.LU R8, [R1+0x300] ;  /* 0x0003000001087983 */ /* 0x002ea80000300800 */
[----:B------:R0:W-:Y:S04]  /*23d90*/  STL [R1+0x2e0], R12 ;  /* 0x0002e00c01007387 */ /* 0x0001e80000100800 */
[----:B0-----:R-:W3:Y:S04]  /*23da0*/  LDL.LU R12, [R1+0x30c] ;  /* 0x00030c00010c7983 */ /* 0x001ee80000300800 */
[----:B------:R-:W3:Y:S04]  /*23db0*/  LDL.LU R14, [R1+0x304] ;  /* 0x00030400010e7983 */ /* 0x000ee80000300800 */
[----:B------:R-:W4:Y:S04]  /*23dc0*/  LDL.LU R111, [R1+0x328] ;  /* 0x00032800016f7983 */ /* 0x000f280000300800 */
[----:B------:R-:W4:Y:S04]  /*23dd0*/  LDL.LU R112, [R1+0x320] ;  /* 0x0003200001707983 */ /* 0x000f280000300800 */
[----:B------:R-:W2:Y:S04]  /*23de0*/  LDL.LU R114, [R1+0x32c] ;  /* 0x00032c0001727983 */ /* 0x000ea80000300800 */
[----:B------:R-:W2:Y:S04]  /*23df0*/  LDL.LU R113, [R1+0x324] ;  /* 0x0003240001717983 */ /* 0x000ea80000300800 */
        /* <DEDUP_REMOVED lines=8> */
[----:B------:R-:W-:-:S04]  /*23e80*/  LOP3.LUT P2, RZ, R13, 0x1, RZ, 0xc0, !PT ;  /* 0x000000010dff7812 */ /* 0x000fc8000784c0ff */
[----:B------:R-:W-:Y:S02]  /*23e90*/  FSEL R15, R72, -INF , P2 ;  /* 0xff800000480f7808 */ /* 0x000fe40001000000 */
[----:B------:R-:W-:-:S04]  /*23ea0*/  LOP3.LUT P2, RZ, R28, 0x80000000, RZ, 0xc0, !PT ;  /* 0x800000001cff7812 */ /* 0x000fc8000784c0ff */
[----:B------:R-:W-:Y:S02]  /*23eb0*/  FSEL R13, R68, -INF , P2 ;  /* 0xff800000440d7808 */ /* 0x000fe40001000000 */
[----:B------:R-:W-:Y:S01]  /*23ec0*/  LOP3.LUT P2, RZ, R28, 0x40000000, RZ, 0xc0, !PT ;  /* 0x400000001cff7812 */ /* 0x000fe2000784c0ff */
[----:B------:R0:W-:Y:S01]  /*23ed0*/  STL [R1+0x174], R15 ;  /* 0x0001740f01007387 */ /* 0x0001e20000100800 */
[----:B------:R-:W-:-:S03]  /*23ee0*/  FSETP.GT.AND P5, PT, |R26|, 8.50705917302346158658e+37, PT ;  /* 0x7e8000001a00780b */ /* 0x000fc60003fa4200 */
[----:B------:R1:W-:Y:S01]  /*23ef0*/  STL [R1+0x1b8], R13 ;  /* 0x0001b80d01007387 */ /* 0x0003e20000100800 */
[----:B0-----:R-:W-:Y:S02]  /*23f00*/  FSEL R15, R25, -INF , P2 ;  /* 0xff800000190f7808 */ /* 0x001fe40001000000 */
[----:B------:R-:W-:-:S04]  /*23f10*/  LOP3.LUT P2, RZ, R28, 0x20000000, RZ, 0xc0, !PT ;  /* 0x200000001cff7812 */ /* 0x000fc8000784c0ff */
[----:B-1----:R-:W-:Y:S02]  /*23f20*/  FSEL R13, R22, -INF , P2 ;  /* 0xff800000160d7808 */ /* 0x002fe40001000000 */
[----:B------:R-:W-:Y:S01]  /*23f30*/  LOP3.LUT P2, RZ, R28, 0x10000000, RZ, 0xc0, !PT ;  /* 0x100000001cff7812 */ /* 0x000fe2000784c0ff */
[----:B------:R0:W-:Y:S01]  /*23f40*/  STL [R1+0x1e0], R15 ;  /* 0x0001e00f01007387 */ /* 0x0001e20000100800 */
[C---:B------:R-:W-:Y:S01]  /*23f50*/  FMUL R19, R26.reuse, 8388608 ;  /* 0x4b0000001a137820 */ /* 0x040fe20000400000 */
[----:B------:R-:W-:Y:S02]  /*23f60*/  FSETP.GEU.AND P4, PT, R26, 1.175494350822287508e-38, PT ;  /* 0x008000001a00780b */ /* 0x000fe40003f8e000 */
[----:B------:R1:W-:Y:S01]  /*23f70*/  STL [R1+0x1e4], R13 ;  /* 0x0001e40d01007387 */ /* 0x0003e20000100800 */
[----:B0-----:R-:W-:Y:S02]  /*23f80*/  FSEL R15, R21, -INF , P2 ;  /* 0xff800000150f7808 */ /* 0x001fe40001000000 */
[C---:B------:R-:W-:Y:S01]  /*23f90*/  LOP3.LUT P2, RZ, R28.reuse, 0x8000000, RZ, 0xc0, !PT ;  /* 0x080000001cff7812 */ /* 0x040fe2000784c0ff */
[----:B------:R-:W-:Y:S01]  /*23fa0*/  @!P3 FMUL R103, R103, 16777216 ;  /* 0x4b8000006767b820 */ /* 0x000fe20000400000 */
[----:B------:R-:W-:-:S02]  /*23fb0*/  LOP3.LUT P0, RZ, R28, 0x100, RZ, 0xc0, !PT ;  /* 0x000001001cff7812 */ /* 0x000fc4000780c0ff */
[----:B-1----:R-:W-:Y:S01]  /*23fc0*/  FSEL R13, R20, -INF , P2 ;  /* 0xff800000140d7808 */ /* 0x002fe20001000000 */
[----:B------:R-:W-:Y:S01]  /*23fd0*/  @!P3 FMUL R101, R101, 16777216 ;  /* 0x4b8000006565b820 */ /* 0x000fe20000400000 */
[----:B------:R-:W-:Y:S01]  /*23fe0*/  FSEL R19, R19, R26, !P4 ;  /* 0x0000001a13137208 */ /* 0x000fe20006000000 */
[----:B------:R-:W-:Y:S01]  /*23ff0*/  @!P3 FMUL R102, R102, 16777216 ;  /* 0x4b8000006666b820 */ /* 0x000fe20000400000 */
[----:B------:R-:W-:Y:S01]  /*24000*/  FSETP.GEU.AND P6, PT, |R26|, 1.175494350822287508e-38, PT ;  /* 0x008000001a00780b */ /* 0x000fe20003fce200 */
[----:B------:R-:W-:Y:S01]  /*24010*/  @!P3 FMUL R100, R100, 16777216 ;  /* 0x4b8000006464b820 */ /* 0x000fe20000400000 */
[----:B------:R-:W-:Y:S01]  /*24020*/  @!P3 FMUL R18, R18, 16777216 ;  /* 0x4b8000001212b820 */ /* 0x000fe20000400000 */
[----:B------:R-:W-:Y:S01]  /*24030*/  @!P3 FMUL R62, R62, 16777216 ;  /* 0x4b8000003e3eb820 */ /* 0x000fe20000400000 */
[----:B------:R-:W-:Y:S01]  /*24040*/  @!P3 FMUL R61, R61, 16777216 ;  /* 0x4b8000003d3db820 */ /* 0x000fe20000400000 */
[----:B------:R-:W-:Y:S01]  /*24050*/  @!P3 FMUL R63, R63, 16777216 ;  /* 0x4b8000003f3fb820 */ /* 0x000fe20000400000 */
[----:B------:R-:W-:Y:S01]  /*24060*/  @!P3 FMUL R27, R27, 16777216 ;  /* 0x4b8000001b1bb820 */ /* 0x000fe20000400000 */
[----:B------:R-:W-:Y:S01]  /*24070*/  LOP3.LUT P1, RZ, R28, 0x2, RZ, 0xc0, !PT ;  /* 0x000000021cff7812 */ /* 0x000fe2000782c0ff */
[----:B------:R-:W-:Y:S01]  /*24080*/  @P5 FMUL R99, R99, 0.25 ;  /* 0x3e80000063635820 */ /* 0x000fe20000400000 */
        /* <DEDUP_REMOVED lines=8> */
[C---:B------:R-:W-:Y:S01]  /*24110*/  LOP3.LUT P3, RZ, R28.reuse, 0x8, RZ, 0xc0, !PT ;  /* 0x000000081cff7812 */ /* 0x040fe2000786c0ff */
[----:B------:R0:W-:Y:S01]  /*24120*/  STL [R1+0x1f8], R15 ;  /* 0x0001f80f01007387 */ /* 0x0001e20000100800 */
[----:B------:R-:W-:-:S03]  /*24130*/  LOP3.LUT P5, RZ, R28, 0x20, RZ, 0xc0, !PT ;  /* 0x000000201cff7812 */ /* 0x000fc600078ac0ff */
[----:B------:R1:W-:Y:S01]  /*24140*/  STL [R1+0x22c], R13 ;  /* 0x00022c0d01007387 */ /* 0x0003e20000100800 */
[----:B0-----:R-:W-:Y:S02]  /*24150*/  FSEL R15, R10, -INF , P0 ;  /* 0xff8000000a0f7808 */ /* 0x001fe40000000000 */
[----:B------:R-:W-:Y:S02]  /*24160*/  FSEL R10, R16, -INF , P3 ;  /* 0xff800000100a7808 */ /* 0x000fe40001800000 */
[----:B-1----:R-:W-:Y:S02]  /*24170*/  FSEL R13, R9, -INF , P1 ;  /* 0xff800000090d7808 */ /* 0x002fe40000800000 */
[----:B------:R-:W-:Y:S01]  /*24180*/  FSEL R9, R11, -INF , P5 ;  /* 0xff8000000b097808 */ /* 0x000fe20002800000 */
[----:B------:R-:W-:Y:S04]  /*24190*/  STL [R1+0x24c], R15 ;  /* 0x00024c0f01007387 */ /* 0x000fe80000100800 */
[----:B------:R-:W-:Y:S04]  /*241a0*/  STL [R1+0x160], R13 ;  /* 0x0001600d01007387 */ /* 0x000fe80000100800 */
[----:B------:R-:W-:Y:S04]  /*241b0*/  STL [R1+0xb4], R10 ;  /* 0x0000b40a01007387 */ /* 0x000fe80000100800 */
[----:B------:R3:W-:Y:S02]  /*241c0*/  STL [R1+0x9c], R9 ;  /* 0x00009c0901007387 */ /* 0x0007e40000100800 */
[----:B---3--:R-:W-:-:S02]  /*241d0*/  F2FP.F16.F32.PACK_AB R9, R12, R14 ;  /* 0x0000000e0c09723e */ /* 0x008fc400000000ff */
[----:B--2---:R-:W-:Y:S02]  /*241e0*/  F2FP.F16.F32.PACK_AB R11, R114, R113 ;  /* 0x00000071720b723e */ /* 0x004fe400000000ff */
[----:B------:R-:W2:Y:S04]  /*241f0*/  LDL.LU R114, [R1+0x248] ;  /* 0x0002480001727983 */ /* 0x000ea80000300800 */
[----:B------:R-:W2:Y:S01]  /*24200*/  LDL.LU R113, [R1+0x240] ;  /* 0x0002400001717983 */ /* 0x000ea20000300800 */
[----:B----4-:R-:W-:-:S03]  /*24210*/  F2FP.F16.F32.PACK_AB R12, R115, R116 ;  /* 0x00000074730c723e */ /* 0x010fc600000000ff */
[----:B------:R-:W3:Y:S04]  /*24220*/  LDL.LU R115, [R1+0x254] ;  /* 0x0002540001737983 */ /* 0x000ee80000300800 */
[----:B------:R-:W3:Y:S01]  /*24230*/  LDL.LU R116, [R1+0x244] ;  /* 0x0002440001747983 */ /* 0x000ee20000300800 */
[----:B------:R-:W-:-:S03]  /*24240*/  F2FP.F16.F32.PACK_AB R13, R117, R119 ;  /* 0x00000077750d723e */ /* 0x000fc600000000ff */
[----:B------:R-:W4:Y:S04]  /*24250*/  LDL.LU R117, [R1+0x270] ;  /* 0x0002700001757983 */ /* 0x000f280000300800 */
[----:B------:R-:W4:Y:S01]  /*24260*/  LDL.LU R119, [R1+0x264] ;  /* 0x0002640001777983 */ /* 0x000f220000300800 */
[----:B------:R-:W-:-:S03]  /*24270*/  F2FP.F16.F32.PACK_AB R14, R121, R122 ;  /* 0x0000007a790e723e */ /* 0x000fc600000000ff */
[----:B------:R-:W2:Y:S04]  /*24280*/  LDL.LU R121, [R1+0x27c] ;  /* 0x00027c0001797983 */ /* 0x000ea80000300800 */
[----:B------:R-:W2:Y:S01]  /*24290*/  LDL.LU R122, [R1+0x26c] ;  /* 0x00026c00017a7983 */ /* 0x000ea20000300800 */
[----:B------:R-:W-:-:S03]  /*242a0*/  F2FP.F16.F32.PACK_AB R15, R123, R124 ;  /* 0x0000007c7b0f723e */ /* 0x000fc600000000ff */
[----:B------:R-:W2:Y:S04]  /*242b0*/  LDL.LU R123, [R1+0x208] ;  /* 0x00020800017b7983 */ /* 0x000ea80000300800 */
[----:B------:R-:W2:Y:S04]  /*242c0*/  LDL.LU R124, [R1+0x200] ;  /* 0x00020000017c7983 */ /* 0x000ea80000300800 */
[----:B------:R0:W-:Y:S01]  /*242d0*/  STSM.16.M88.4 [R3], R4 ;  /* 0x0000000403007844 */ /* 0x0001e20000000200 */
[----:B------:R-:W-:Y:S01]  /*242e0*/  MOV R20, 0x3dc6b27f ;  /* 0x3dc6b27f00147802 */ /* 0x000fe20000000f00 */
[----:B0-----:R-:W-:-:S05]  /*242f0*/  VIADD R4, R19, 0xc0cafb0d ;  /* 0xc0cafb0d13047836 */ /* 0x001fca0000000000 */
[----:B------:R-:W-:-:S05]  /*24300*/  LOP3.LUT R4, R4, 0xff800000, RZ, 0xc0, !PT ;  /* 0xff80000004047812 */ /* 0x000fca00078ec0ff */
[----:B------:R-:W-:-:S04]  /*24310*/  IMAD.IADD R5, R19, 0x1, -R4 ;  /* 0x0000000113057824 */ /* 0x000fc800078e0a04 */
[----:B------:R-:W-:-:S04]  /*24320*/  FADD R5, R5, -1 ;  /* 0xbf80000005057421 */ /* 0x000fc80000000000 */
[----:B------:R-:W-:-:S04]  /*24330*/  FFMA.FTZ R6, R5, R20, -0.16845393180847167969 ;  /* 0xbe2c7f3005067423 */ /* 0x000fc80000010014 */
[----:B------:R-:W-:-:S04]  /*24340*/  FFMA.FTZ R6, R5, R6, 0.1716887056827545166 ;  /* 0x3e2fcf2a05067423 */ /* 0x000fc80000010006 */
[----:B------:R-:W-:-:S04]  /*24350*/  FFMA.FTZ R6, R5, R6, -0.17900948226451873779 ;  /* 0xbe374e4305067423 */ /* 0x000fc80000010006 */
[----:B------:R-:W-:-:S04]  /*24360*/  FFMA.FTZ R6, R5, R6, 0.20512372255325317383 ;  /* 0x3e520bf405067423 */ /* 0x000fc80000010006 */
[----:B------:R-:W-:-:S04]  /*24370*/  FFMA.FTZ R6, R5, R6, -0.24046532809734344482 ;  /* 0xbe763c8b05067423 */ /* 0x000fc80000010006 */
[----:B------:R-:W-:Y:S01]  /*24380*/  FFMA.FTZ R6, R5, R6, 0.28857114911079406738 ;  /* 0x3e93bf9905067423 */ /* 0x000fe20000010006 */
[----:B------:R-:W-:Y:S02]  /*24390*/  F2FP.F16.F32.PACK_AB R8, R23, R8 ;  /* 0x000000081708723e */ /* 0x000fe400000000ff */
[----:B------:R-:W-:Y:S01]  /*243a0*/  F2FP.F16.F32.PACK_AB R10, R111, R112 ;  /* 0x000000706f0a723e */ /* 0x000fe200000000ff */
[----:B------:R-:W-:-:S04]  /*243b0*/  FFMA.FTZ R6, R5, R6, -0.36067417263984680176 ;  /* 0xbeb8aa4905067423 */ /* 0x000fc80000010006 */
[C---:B------:R-:W-:Y:S01]  /*243c0*/  FFMA.FTZ R6, R5.reuse, R6, 0.48089820146560668945 ;  /* 0x3ef6384a05067423 */ /* 0x040fe20000010006 */
[----:B------:R0:W-:Y:S01]  /*243d0*/  STSM.16.M88.4 [R3+0x100], R8 ;  /* 0x0001000803007844 */ /* 0x0001e20000000200 */
[----:B------:R-:W-:Y:S02]  /*243e0*/  SHF.R.U32.HI R7, RZ, 0x1, R118 ;  /* 0x00000001ff077819 */ /* 0x000fe40000011676 */
[----:B------:R-:W-:Y:S01]  /*243f0*/  FFMA.FTZ R6, R5, R6, -0.72134751081466674805 ;  /* 0xbf38aa3b05067423 */ /* 0x000fe20000010006 */
[----:B------:R-:W-:Y:S01]  /*24400*/  @!P6 FMUL R26, R26, 16777216 ;  /* 0x4b8000001a1ae820 */ /* 0x000fe20000400000 */
[----:B------:R-:W-:Y:S02]  /*24410*/  LOP3.LUT R7, R7, 0xc, RZ, 0xc0, !PT ;  /* 0x0000000c07077812 */ /* 0x000fe400078ec0ff */
[----:B------:R-:W-:Y:S01]  /*24420*/  FMUL R6, R5, R6 ;  /* 0x0000000605067220 */ /* 0x000fe20000400000 */
[----:B0-----:R-:W-:-:S03]  /*24430*/  IMAD.SHL.U32 R8, R118, 0x4, RZ ;  /* 0x0000000476087824 */ /* 0x001fc600078e00ff */
[----:B------:R-:W-:Y:S02]  /*24440*/  FMUL R6, R5, R6 ;  /* 0x0000000605067220 */ /* 0x000fe40000400000 */
[----:B------:R-:W-:Y:S01]  /*24450*/  LOP3.LUT R8, R8, 0x380, RZ, 0xc0, !PT ;  /* 0x0000038008087812 */ /* 0x000fe200078ec0ff */
[----:B------:R-:W0:Y:S03]  /*24460*/  MUFU.RCP R26, R26 ;  /* 0x0000001a001a7308 */ /* 0x000e260000001000 */
[----:B------:R-:W-:Y:S01]  /*24470*/  IADD3 R7, PT, PT, R7, UR6, R8 ;  /* 0x0000000607077c10 */ /* 0x000fe2000fffe008 */
[----:B------:R-:W-:Y:S01]  /*24480*/  FFMA.FTZ R6, R5, 1.4426950216293334961, R6 ;  /* 0x3fb8aa3b05067823 */ /* 0x000fe20000010006 */
[----:B------:R-:W-:-:S03]  /*24490*/  LOP3.LUT P5, RZ, R28, 0x40, RZ, 0xc0, !PT ;  /* 0x000000401cff7812 */ /* 0x000fc600078ac0ff */
[----:B------:R-:W-:Y:S01]  /*244a0*/  IMAD.IADD R5, R109, 0x1, R7 ;  /* 0x000000016d057824 */ /* 0x000fe200078e0207 */
[----:B------:R-:W-:-:S04]  /*244b0*/  FSEL R16, RZ, -23, P4 ;  /* 0xc1b80000ff107808 */ /* 0x000fc80002000000 */
[----:B------:R1:W-:Y:S01]  /*244c0*/  STL [R1+0x88], R5 ;  /* 0x0000880501007387 */ /* 0x0003e20000100800 */
[----:B------:R-:W-:Y:S01]  /*244d0*/  I2FP.F32.S32 R4, R4 ;  /* 0x0000000400047245 */ /* 0x000fe20000201400 */
[----:B------:R-:W-:Y:S01]  /*244e0*/  @!P6 FMUL R99, R99, 16777216 ;  /* 0x4b8000006363e820 */ /* 0x000fe20000400000 */
[----:B------:R-:W-:Y:S01]  /*244f0*/  @!P6 FMUL R97, R97, 16777216 ;  /* 0x4b8000006161e820 */ /* 0x000fe20000400000 */
[----:B------:R-:W-:Y:S01]  /*24500*/  @!P6 FMUL R98, R98, 16777216 ;  /* 0x4b8000006262e820 */ /* 0x000fe20000400000 */
[----:B------:R-:W-:Y:S01]  /*24510*/  @!P6 FMUL R96, R96, 16777216 ;  /* 0x4b8000006060e820 */ /* 0x000fe20000400000 */
[----:B-1----:R-:W-:Y:S01]  /*24520*/  FSEL R5, R17, -INF , P5 ;  /* 0xff80000011057808 */ /* 0x002fe20002800000 */
[----:B------:R-:W-:Y:S01]  /*24530*/  @!P6 FMUL R65, R65, 16777216 ;  /* 0x4b8000004141e820 */ /* 0x000fe20000400000 */
[----:B------:R-:W-:Y:S01]  /*24540*/  @!P6 FMUL R66, R66, 16777216 ;  /* 0x4b8000004242e820 */ /* 0x000fe20000400000 */
[----:B------:R-:W-:Y:S01]  /*24550*/  @!P6 FMUL R64, R64, 16777216 ;  /* 0x4b8000004040e820 */ /* 0x000fe20000400000 */
[----:B------:R-:W-:Y:S01]  /*24560*/  @!P6 FMUL R67, R67, 16777216 ;  /* 0x4b8000004343e820 */ /* 0x000fe20000400000 */
[----:B------:R-:W-:Y:S01]  /*24570*/  STL [R1+0x74], R5 ;  /* 0x0000740501007387 */ /* 0x000fe20000100800 */
[----:B------:R-:W-:-:S03]  /*24580*/  FFMA.FTZ R4, R4, 1.1920928955078125e-07, R16 ;  /* 0x3400000004047823 */ /* 0x000fc60000010010 */
[----:B------:R-:W4:Y:S01]  /*24590*/  LDL.LU R17, [R1+0x20c] ;  /* 0x00020c0001117983 */ /* 0x000f220000300800 */
[C---:B0-----:R-:W-:Y:S01]  /*245a0*/  FMUL R99, R26.reuse, R99 ;  /* 0x000000631a637220 */ /* 0x041fe20000400000 */
[C---:B------:R-:W-:Y:S02]  /*245b0*/  FMUL R97, R26.reuse, R97 ;  /* 0x000000611a617220 */ /* 0x040fe40000400000 */
[----:B------:R-:W4:Y:S01]  /*245c0*/  LDL.LU R9, [R1+0x204] ;  /* 0x0002040001097983 */ /* 0x000f220000300800 */
[C---:B------:R-:W-:Y:S01]  /*245d0*/  FMUL R98, R26.reuse, R98 ;  /* 0x000000621a627220 */ /* 0x040fe20000400000 */
[C---:B------:R-:W-:Y:S01]  /*245e0*/  FMUL R96, R26.reuse, R96 ;  /* 0x000000601a607220 */ /* 0x040fe20000400000 */
[C---:B------:R-:W-:Y:S01]  /*245f0*/  FMUL R65, R26.reuse, R65 ;  /* 0x000000411a417220 */ /* 0x040fe20000400000 */
[----:B------:R-:W4:Y:S01]  /*24600*/  LDL.LU R16, [R1+0x214] ;  /* 0x0002140001107983 */ /* 0x000f220000300800 */
[C---:B------:R-:W-:Y:S01]  /*24610*/  FMUL R66, R26.reuse, R66 ;  /* 0x000000421a427220 */ /* 0x040fe20000400000 */
[C---:B------:R-:W-:Y:S01]  /*24620*/  FMUL R64, R26.reuse, R64 ;  /* 0x000000401a407220 */ /* 0x040fe20000400000 */
[----:B------:R-:W-:Y:S01]  /*24630*/  FMUL R67, R26, R67 ;  /* 0x000000431a437220 */ /* 0x000fe20000400000 */
[----:B------:R-:W4:Y:S04]  /*24640*/  LDL.LU R10, [R1+0x210] ;  /* 0x00021000010a7983 */ /* 0x000f280000300800 */
[----:B------:R-:W4:Y:S04]  /*24650*/  LDL.LU R26, [R1+0x21c] ;  /* 0x00021c00011a7983 */ /* 0x000f280000300800 */
[----:B------:R0:W-:Y:S04]  /*24660*/  STSM.16.M88.4 [R3+0x200], R12 ;  /* 0x0002000c03007844 */ /* 0x0001e80000000200 */
[----:B------:R-:W4:Y:S04]  /*24670*/  LDL.LU R11, [R1+0x218] ;  /* 0x00021800010b7983 */ /* 0x000f280000300800 */
[----:B0-----:R-:W4:Y:S01]  /*24680*/  LDL.LU R12, [R1+0x148] ;  /* 0x00014800010c7983 */ /* 0x001f220000300800 */
[----:B--2---:R-:W-:-:S03]  /*24690*/  F2FP.F16.F32.PACK_AB R8, R123, R124 ;  /* 0x0000007c7b08723e */ /* 0x004fc600000000ff */
[----:B------:R-:W2:Y:S01]  /*246a0*/  LDL.LU R124, [R1+0x140] ;  /* 0x00014000017c7983 */ /* 0x000ea20000300800 */
[----:B------:R-:W0:Y:S01]  /*246b0*/  MUFU.RCP R27, R27 ;  /* 0x0000001b001b7308 */ /* 0x000e220000001000 */
[----:B------:R-:W-:-:S04]  /*246c0*/  LOP3.LUT P2, RZ, R28, 0x4000000, RZ, 0xc0, !PT ;  /* 0x040000001cff7812 */ /* 0x000fc8000784c0ff */
[----:B------:R-:W-:Y:S02]  /*246d0*/  FSEL R68, RZ, -23, P2 ;  /* 0xc1b80000ff447808 */ /* 0x000fe40001000000 */
[----:B------:R-:W-:Y:S02]  /*246e0*/  ISETP.GE.U32.AND P2, PT, R19, 0x7f800000, PT ;  /* 0x7f8000001300780c */ /* 0x000fe40003f46070 */
[----:B------:R-:W-:Y:S02]  /*246f0*/  FSETP.NEU.AND P0, PT, R60, RZ, PT ;  /* 0x000000ff3c00720b */ /* 0x000fe40003f0d000 */
[----:B------:R-:W-:Y:S01]  /*24700*/  FSETP.NEU.AND P1, PT, R24, RZ, PT ;  /* 0x000000ff1800720b */ /* 0x000fe20003f2d000 */
[C---:B0-----:R-:W-:Y:S01]  /*24710*/  FMUL R103, R27.reuse, R103 ;  /* 0x000000671b677220 */ /* 0x041fe20000400000 */
[C---:B------:R-:W-:Y:S01]  /*24720*/  FMUL R101, R27.reuse, R101 ;  /* 0x000000651b657220 */ /* 0x040fe20000400000 */
[C---:B------:R-:W-:Y:S01]  /*24730*/  FMUL R102, R27.reuse, R102 ;  /* 0x000000661b667220 */ /* 0x040fe20000400000 */
[C---:B------:R-:W-:Y:S01]  /*24740*/  FMUL R100, R27.reuse, R100 ;  /* 0x000000641b647220 */ /* 0x040fe20000400000 */
[C---:B------:R-:W-:Y:S01]  /*24750*/  FMUL R60, R27.reuse, R18 ;  /* 0x000000121b3c7220 */ /* 0x040fe20000400000 */
[C---:B------:R-:W-:Y:S01]  /*24760*/  FMUL R62, R27.reuse, R62 ;  /* 0x0000003e1b3e7220 */ /* 0x040fe20000400000 */
[C---:B------:R-:W-:Y:S01]  /*24770*/  FMUL R61, R27.reuse, R61 ;  /* 0x0000003d1b3d7220 */ /* 0x040fe20000400000 */
[----:B------:R-:W-:-:S02]  /*24780*/  FMUL R63, R27, R63 ;  /* 0x0000003f1b3f7220 */ /* 0x000fc40000400000 */
[----:B------:R-:W2:Y:S04]  /*24790*/  LDL.LU R27, [R1+0x14c] ;  /* 0x00014c00011b7983 */ /* 0x000ea80000300800 */
[----:B------:R-:W2:Y:S01]  /*247a0*/  LDL.LU R13, [R1+0x144] ;  /* 0x00014400010d7983 */ /* 0x000ea20000300800 */
[----:B------:R-:W-:-:S03]  /*247b0*/  VIADD R72, R38, 0xc0cafb0d ;  /* 0xc0cafb0d26487836 */ /* 0x000fc60000000000 */
[----:B------:R-:W2:Y:S04]  /*247c0*/  LDL.LU R18, [R1+0x16c] ;  /* 0x00016c0001127983 */ /* 0x000ea80000300800 */
[----:B------:R-:W2:Y:S04]  /*247d0*/  LDL.LU R14, [R1+0x164] ;  /* 0x00016400010e7983 */ /* 0x000ea80000300800 */
[----:B------:R-:W2:Y:S01]  /*247e0*/  LDL.LU R24, [R1+0x190] ;  /* 0x0001900001187983 */ /* 0x000ea20000300800 */
[----:B------:R-:W-:-:S03]  /*247f0*/  FADD R125, R4, R6 ;  /* 0x00000006047d7221 */ /* 0x000fc60000000000 */
[----:B------:R-:W2:Y:S01]  /*24800*/  LDL.LU R15, [R1+0x168] ;  /* 0x00016800010f7983 */ /* 0x000ea20000300800 */
[----:B------:R-:W-:-:S03]  /*24810*/  @P2 IMAD.MOV.U32 R4, RZ, RZ, 0x7f800000 ;  /* 0x7f800000ff042424 */ /* 0x000fc600078e00ff */
[----:B------:R-:W2:Y:S01]  /*24820*/  LDL.LU R21, [R1+0xec] ;  /* 0x0000ec0001157983 */ /* 0x000ea20000300800 */
[----:B------:R-:W-:-:S03]  /*24830*/  LOP3.LUT R72, R72, 0xff800000, RZ, 0xc0, !PT ;  /* 0xff80000048487812 */ /* 0x000fc600078ec0ff */
[----:B------:R-:W2:Y:S04]  /*24840*/  LDL.LU R22, [R1+0xe8] ;  /* 0x0000e80001167983 */ /* 0x000ea80000300800 */
[----:B------:R-:W2:Y:S04]  /*24850*/  LDL.LU R25, [R1+0xf4] ;  /* 0x0000f40001197983 */ /* 0x000ea80000300800 */
[----:B------:R-:W2:Y:S01]  /*24860*/  LDL.LU R74, [R1+0xf0] ;  /* 0x0000f000014a7983 */ /* 0x000ea20000300800 */
[----:B------:R-:W-:-:S03]  /*24870*/  @P2 FFMA.FTZ R125, R19, R4, +INF ;  /* 0x7f800000137d2423 */ /* 0x000fc60000010004 */
[----:B------:R-:W2:Y:S01]  /*24880*/  LDL.LU R75, [R1+0x128] ;  /* 0x00012800014b7983 */ /* 0x000ea20000300800 */
[----:B------:R-:W-:-:S03]  /*24890*/  I2FP.F32.S32 R4, R72 ;  /* 0x0000004800047245 */ /* 0x000fc60000201400 */
[----:B------:R-:W2:Y:S04]  /*248a0*/  LDL.LU R79, [R1+0x120] ;  /* 0x00012000014f7983 */ /* 0x000ea80000300800 */
[----:B------:R-:W2:Y:S04]  /*248b0*/  LDL.LU R81, [R1+0x12c] ;  /* 0x00012c0001517983 */ /* 0x000ea80000300800 */
[----:B------:R-:W2:Y:S04]  /*248c0*/  LDL.LU R88, [R1+0x124] ;  /* 0x0001240001587983 */ /* 0x000ea80000300800 */
[----:B------:R-:W2:Y:S04]  /*248d0*/  LDL.LU R89, [R1+0xa8] ;  /* 0x0000a80001597983 */ /* 0x000ea80000300800 */
[----:B------:R-:W2:Y:S01]  /*248e0*/  LDL.LU R90, [R1+0xa0] ;  /* 0x0000a000015a7983 */ /* 0x000ea20000300800 */
[----:B------:R-:W-:-:S03]  /*248f0*/  FFMA.FTZ R68, R4, 1.1920928955078125e-07, R68 ;  /* 0x3400000004447823 */ /* 0x000fc60000010044 */
[----:B------:R-:W2:Y:S01]  /*24900*/  LDL.LU R93, [R1+0xac] ;  /* 0x0000ac00015d7983 */ /* 0x000ea20000300800 */
[----:B------:R-:W-:-:S03]  /*24910*/  F2FP.F16.F32.PACK_AB R4, R114, R113 ;  /* 0x000000717204723e */ /* 0x000fc600000000ff */
[----:B------:R-:W2:Y:S04]  /*24920*/  LDL.LU R23, [R1+0xa4] ;  /* 0x0000a40001177983 */ /* 0x000ea80000300800 */
[----:B------:R-:W2:Y:S01]  /*24930*/  LDL.LU R109, [R1+0xcc] ;  /* 0x0000cc00016d7983 */ /* 0x000ea20000300800 */
[----:B---3--:R-:W-:-:S03]  /*24940*/  F2FP.F16.F32.PACK_AB R5, R115, R116 ;  /* 0x000000747305723e */ /* 0x008fc600000000ff */
[----:B------:R-:W3:Y:S04]  /*24950*/  LDL.LU R111, [R1+0xc4] ;  /* 0x0000c400016f7983 */ /* 0x000ee80000300800 */
[----:B------:R-:W3:Y:S01]  /*24960*/  LDL.LU R112, [R1+0xd0] ;  /* 0x0000d00001707983 */ /* 0x000ee20000300800 */
[----:B----4-:R-:W-:-:S03]  /*24970*/  F2FP.F16.F32.PACK_AB R6, R117, R119 ;  /* 0x000000777506723e */ /* 0x010fc600000000ff */
        /* <DEDUP_REMOVED lines=9> */
[----:B------:R-:W4:Y:S01]  /*24a10*/  LDL.LU R123, [R1+0x7c] ;  /* 0x00007c00017b7983 */ /* 0x000f220000300800 */
[----:B--2---:R-:W-:-:S03]  /*24a20*/  F2FP.F16.F32.PACK_AB R12, R12, R124 ;  /* 0x0000007c0c0c723e */ /* 0x004fc600000000ff */
[----:B------:R-:W2:Y:S01]  /*24a30*/  LDL.LU R124, [R1+0x10] ;  /* 0x00001000017c7983 */ /* 0x000ea20000300800 */
[----:B------:R-:W-:-:S04]  /*24a40*/  IMAD.IADD R72, R38, 0x1, -R72 ;  /* 0x0000000126487824 */ /* 0x000fc800078e0a48 */
[----:B------:R-:W-:-:S04]  /*24a50*/  FADD R72, R72, -1 ;  /* 0xbf80000048487421 */ /* 0x000fc80000000000 */
[----:B------:R-:W-:-:S04]  /*24a60*/  FFMA.FTZ R20, R72, R20, -0.16845393180847167969 ;  /* 0xbe2c7f3048147423 */ /* 0x000fc80000010014 */
[----:B------:R-:W-:-:S04]  /*24a70*/  FFMA.FTZ R20, R72, R20, 0.1716887056827545166 ;  /* 0x3e2fcf2a48147423 */ /* 0x000fc80000010014 */
[C---:B------:R-:W-:Y:S01]  /*24a80*/  FFMA.FTZ R20, R72.reuse, R20, -0.17900948226451873779 ;  /* 0xbe374e4348147423 */ /* 0x040fe20000010014 */
[----:B------:R0:W-:Y:S03]  /*24a90*/  STSM.16.M88.4 [R3+0x300], R4 ;  /* 0x0003000403007844 */ /* 0x0001e60000000200 */
[----:B------:R-:W-:Y:S01]  /*24aa0*/  FFMA.FTZ R20, R72, R20, 0.20512372255325317383 ;  /* 0x3e520bf448147423 */ /* 0x000fe20000010014 */
[----:B------:R-:W-:Y:S02]  /*24ab0*/  F2FP.F16.F32.PACK_AB R9, R17, R9 ;  /* 0x000000091109723e */ /* 0x000fe400000000ff */
[----:B------:R-:W-:Y:S02]  /*24ac0*/  F2FP.F16.F32.PACK_AB R10, R16, R10 ;  /* 0x0000000a100a723e */ /* 0x000fe400000000ff */
[----:B------:R-:W-:Y:S02]  /*24ad0*/  F2FP.F16.F32.PACK_AB R11, R26, R11 ;  /* 0x0000000b1a0b723e */ /* 0x000fe400000000ff */
[----:B------:R-:W-:Y:S01]  /*24ae0*/  F2FP.F16.F32.PACK_AB R13, R27, R13 ;  /* 0x0000000d1b0d723e */ /* 0x000fe200000000ff */
[----:B0-----:R-:W-:Y:S01]  /*24af0*/  FFMA.FTZ R4, R72, R20, -0.24046532809734344482 ;  /* 0xbe763c8b48047423 */ /* 0x001fe20000010014 */
[----:B------:R-:W-:-:S03]  /*24b00*/  F2FP.F16.F32.PACK_AB R14, R18, R14 ;  /* 0x0000000e120e723e */ /* 0x000fc600000000ff */
[----:B------:R-:W-:Y:S01]  /*24b10*/  FFMA.FTZ R4, R72, R4, 0.28857114911079406738 ;  /* 0x3e93bf9948047423 */ /* 0x000fe20000010004 */
[----:B------:R-:W-:Y:S01]  /*24b20*/  FSETP.NEU.AND P2, PT, R19, RZ, PT ;  /* 0x000000ff1300720b */ /* 0x000fe20003f4d000 */
[----:B------:R-:W-:Y:S01]  /*24b30*/  STSM.16.M88.4 [R3+0x400], R8 ;  /* 0x0004000803007844 */ /* 0x000fe20000000200 */
[----:B------:R-:W-:Y:S02]  /*24b40*/  F2FP.F16.F32.PACK_AB R15, R24, R15 ;  /* 0x0000000f180f723e */ /* 0x000fe400000000ff */
[----:B------:R-:W-:-:S03]  /*24b50*/  F2FP.F16.F32.PACK_AB R5, R92, R87 ;  /* 0x000000575c05723e */ /* 0x000fc600000000ff */
[----:B------:R0:W-:Y:S01]  /*24b60*/  STSM.16.M88.4 [R3+0x500], R12 ;  /* 0x0005000c03007844 */ /* 0x0001e20000000200 */
[----:B------:R-:W-:Y:S02]  /*24b70*/  F2FP.F16.F32.PACK_AB R16, R21, R22 ;  /* 0x000000161510723e */ /* 0x000fe400000000ff */
[----:B------:R-:W-:Y:S02]  /*24b80*/  F2FP.F16.F32.PACK_AB R6, R95, R94 ;  /* 0x0000005e5f06723e */ /* 0x000fe400000000ff */
[----:B------:R-:W-:Y:S02]  /*24b90*/  F2FP.F16.F32.PACK_AB R17, R25, R74 ;  /* 0x0000004a1911723e */ /* 0x000fe400000000ff */
[----:B------:R-:W-:Y:S01]  /*24ba0*/  LOP3.LUT P5, RZ, R28, 0x80, RZ, 0xc0, !PT ;  /* 0x000000801cff7812 */ /* 0x000fe200078ac0ff */
[----:B0-----:R-:W-:Y:S01]  /*24bb0*/  FFMA.FTZ R12, R72, R4, -0.36067417263984680176 ;  /* 0xbeb8aa49480c7423 */ /* 0x001fe20000010004 */
[----:B------:R-:W-:Y:S02]  /*24bc0*/  F2FP.F16.F32.PACK_AB R18, R75, R79 ;  /* 0x0000004f4b12723e */ /* 0x000fe400000000ff */
[----:B------:R-:W-:-:S02]  /*24bd0*/  F2FP.F16.F32.PACK_AB R4, R91, R86 ;  /* 0x000000565b04723e */ /* 0x000fc400000000ff */
[----:B------:R-:W-:Y:S02]  /*24be0*/  F2FP.F16.F32.PACK_AB R19, R81, R88 ;  /* 0x000000585113723e */ /* 0x000fe400000000ff */
[----:B------:R-:W-:-:S03]  /*24bf0*/  F2FP.F16.F32.PACK_AB R20, R89, R90 ;  /* 0x0000005a5914723e */ /* 0x000fc600000000ff */
[----:B------:R-:W-:Y:S01]  /*24c00*/  STSM.16.M88.4 [R3+0x600], R16 ;  /* 0x0006001003007844 */ /* 0x000fe20000000200 */
[----:B------:R-:W-:Y:S02]  /*24c10*/  F2FP.F16.F32.PACK_AB R21, R93, R23 ;  /* 0x000000175d15723e */ /* 0x000fe400000000ff */
[----:B---3--:R-:W-:Y:S02]  /*24c20*/  F2FP.F16.F32.PACK_AB R22, R109, R111 ;  /* 0x0000006f6d16723e */ /* 0x008fe400000000ff */
[----:B----4-:R-:W-:Y:S02]  /*24c30*/  F2FP.F16.F32.PACK_AB R23, R112, R114 ;  /* 0x000000727017723e */ /* 0x010fe400000000ff */
[----:B------:R-:W-:-:S03]  /*24c40*/  F2FP.F16.F32.PACK_AB R24, R113, R115 ;  /* 0x000000737118723e */ /* 0x000fc600000000ff */
[----:B------:R-:W-:Y:S01]  /*24c50*/  STSM.16.M88.4 [R3+0x700], R20 ;  /* 0x0007001403007844 */ /* 0x000fe20000000200 */
[----:B------:R-:W-:Y:S02]  /*24c60*/  F2FP.F16.F32.PACK_AB R25, R116, R117 ;  /* 0x000000757419723e */ /* 0x000fe400000000ff */
[----:B------:R-:W-:Y:S02]  /*24c70*/  F2FP.F16.F32.PACK_AB R26, R119, R121 ;  /* 0x00000079771a723e */ /* 0x000fe400000000ff */
[----:B------:R-:W-:-:S05]  /*24c80*/  F2FP.F16.F32.PACK_AB R27, R122, R123 ;  /* 0x0000007b7a1b723e */ /* 0x000fca00000000ff */
[----:B------:R0:W-:Y:S01]  /*24c90*/  STSM.16.M88.4 [R3+0x800], R24 ;  /* 0x0008001803007844 */ /* 0x0001e20000000200 */
[----:B------:R-:W-:Y:S02]  /*24ca0*/  F2FP.F16.F32.PACK_AB R11, R85, R83 ;  /* 0x00000053550b723e */ /* 0x000fe400000000ff */
[----:B------:R-:W-:Y:S02]  /*24cb0*/  F2FP.F16.F32.PACK_AB R10, R84, R82 ;  /* 0x00000052540a723e */ /* 0x000fe400000000ff */
[----:B------:R-:W-:Y:S01]  /*24cc0*/  F2FP.F16.F32.PACK_AB R9, R80, R77 ;  /* 0x0000004d5009723e */ /* 0x000fe200000000ff */
[----:B0-----:R-:W3:Y:S04]  /*24cd0*/  LDL.LU R27, [R1+0x648] ;  /* 0x00064800011b7983 */ /* 0x001ee80000300800 */
[----:B------:R-:W3:Y:S01]  /*24ce0*/  LDL.LU R20, [R1+0x640] ;  /* 0x0006400001147983 */ /* 0x000ee20000300800 */
[----:B------:R-:W-:-:S02]  /*24cf0*/  F2FP.F16.F32.PACK_AB R8, R78, R76 ;  /* 0x0000004c4e08723e */ /* 0x000fc400000000ff */
[----:B--2---:R-:W-:-:S05]  /*24d00*/  F2FP.F16.F32.PACK_AB R7, R124, R120 ;  /* 0x000000787c07723e */ /* 0x004fca00000000ff */
[----:B------:R0:W-:Y:S02]  /*24d10*/  STSM.16.M88.4 [R3+0x900], R4 ;  /* 0x0009000403007844 */ /* 0x0001e40000000200 */
[----:B0-----:R-:W-:-:S05]  /*24d20*/  FSEL R4, R29, -INF , P5 ;  /* 0xff8000001d047808 */ /* 0x001fca0002800000 */
[----:B------:R0:W-:Y:S04]  /*24d30*/  STL [R1+0x54], R4 ;  /* 0x0000540401007387 */ /* 0x0001e80000100800 */
        /* <DEDUP_REMOVED lines=38> */
[----:B------:R-:W-:-:S04]  /*24fa0*/  FFMA.FTZ R12, R72, R12, 0.48089820146560668945 ;  /* 0x3ef6384a480c7423 */ /* 0x000fc8000001000c */
[----:B------:R-:W-:-:S04]  /*24fb0*/  FFMA.FTZ R12, R72, R12, -0.72134751081466674805 ;  /* 0xbf38aa3b480c7423 */ /* 0x000fc8000001000c */
[----:B------:R-:W-:-:S04]  /*24fc0*/  FMUL R12, R72, R12 ;  /* 0x0000000c480c7220 */ /* 0x000fc80000400000 */
[C---:B------:R-:W-:Y:S01]  /*24fd0*/  FMUL R12, R72.reuse, R12 ;  /* 0x0000000c480c7220 */ /* 0x040fe20000400000 */
[----:B------:R-:W-:Y:S02]  /*24fe0*/  F2FP.F16.F32.PACK_AB R13, R59, R58 ;  /* 0x0000003a3b0d723e */ /* 0x000fe400000000ff */
[----:B------:R-:W-:Y:S01]  /*24ff0*/  F2FP.F16.F32.PACK_AB R14, R71, R69 ;  /* 0x00000045470e723e */ /* 0x000fe200000000ff */
[----:B------:R-:W-:Y:S01]  /*25000*/  FFMA.FTZ R72, R72, 1.4426950216293334961, R12 ;  /* 0x3fb8aa3b48487823 */ /* 0x000fe2000001000c */
[----:B------:R-:W-:Y:S02]  /*25010*/  F2FP.F16.F32.PACK_AB R12, R57, R56 ;  /* 0x00000038390c723e */ /* 0x000fe400000000ff */
[----:B------:R-:W-:Y:S01]  /*25020*/  F2FP.F16.F32.PACK_AB R15, R73, R70 ;  /* 0x00000046490f723e */ /* 0x000fe200000000ff */
[----:B------:R1:W-:Y:S01]  /*25030*/  STSM.16.M88.4 [R3+0xa00], R8 ;  /* 0x000a000803007844 */ /* 0x0003e20000000200 */
[----:B------:R-:W-:Y:S02]  /*25040*/  F2FP.F16.F32.PACK_AB R16, R49, R48 ;  /* 0x000000303110723e */ /* 0x000fe400000000ff */
[----:B------:R-:W-:-:S02]  /*25050*/  F2FP.F16.F32.PACK_AB R17, R51, R50 ;  /* 0x000000323311723e */ /* 0x000fc400000000ff */
[----:B------:R-:W-:Y:S02]  /*25060*/  F2FP.F16.F32.PACK_AB R18, R53, R52 ;  /* 0x000000343512723e */ /* 0x000fe400000000ff */
[----:B------:R-:W-:Y:S01]  /*25070*/  F2FP.F16.F32.PACK_AB R19, R55, R54 ;  /* 0x000000363713723e */ /* 0x000fe200000000ff */
[----:B------:R3:W-:Y:S01]  /*25080*/  STSM.16.M88.4 [R3+0xb00], R12 ;  /* 0x000b000c03007844 */ /* 0x0007e20000000200 */
[----:B0-----:R-:W-:Y:S02]  /*25090*/  F2FP.F16.F32.PACK_AB R4, R41, R40 ;  /* 0x000000282904723e */ /* 0x001fe400000000ff */
[----:B------:R-:W-:Y:S02]  /*250a0*/  F2FP.F16.F32.PACK_AB R5, R43, R42 ;  /* 0x0000002a2b05723e */ /* 0x000fe400000000ff */
[----:B------:R-:W-:Y:S02]  /*250b0*/  F2FP.F16.F32.PACK_AB R6, R45, R44 ;  /* 0x0000002c2d06723e */ /* 0x000fe400000000ff */
[----:B------:R-:W-:-:S02]  /*250c0*/  F2FP.F16.F32.PACK_AB R7, R47, R46 ;  /* 0x0000002e2f07723e */ /* 0x000fc400000000ff */
[----:B-1----:R-:W-:Y:S02]  /*250d0*/  F2FP.F16.F32.PACK_AB R8, R35, R36 ;  /* 0x000000242308723e */ /* 0x002fe400000000ff */
[----:B------:R-:W-:Y:S02]  /*250e0*/  F2FP.F16.F32.PACK_AB R9, R33, R34 ;  /* 0x000000222109723e */ /* 0x000fe400000000ff */
[----:B------:R-:W-:Y:S02]  /*250f0*/  F2FP.F16.F32.PACK_AB R10, R32, R31 ;  /* 0x0000001f200a723e */ /* 0x000fe400000000ff */
[----:B------:R-:W-:Y:S02]  /*25100*/  F2FP.F16.F32.PACK_AB R11, R39, R37 ;  /* 0x00000025270b723e */ /* 0x000fe400000000ff */
[----:B---3--:R-:W-:Y:S02]  /*25110*/  F2FP.F16.F32.PACK_AB R12, R66, R67 ;  /* 0x00000043420c723e */ /* 0x008fe400000000ff */
[----:B------:R-:W-:-:S02]  /*25120*/  F2FP.F16.F32.PACK_AB R13, R65, R64 ;  /* 0x00000040410d723e */ /* 0x000fc400000000ff */
[----:B------:R-:W-:Y:S02]  /*25130*/  F2FP.F16.F32.PACK_AB R14, R62, R63 ;  /* 0x0000003f3e0e723e */ /* 0x000fe400000000ff */
[----:B------:R-:W-:Y:S01]  /*25140*/  F2FP.F16.F32.PACK_AB R15, R60, R61 ;  /* 0x0000003d3c0f723e */ /* 0x000fe200000000ff */
[----:B------:R-:W-:Y:S04]  /*25150*/  STSM.16.M88.4 [R3+0xc00], R16 ;  /* 0x000c001003007844 */ /* 0x000fe80000000200 */
[----:B------:R0:W-:Y:S04]  /*25160*/  STSM.16.M88.4 [R3+0xd00], R4 ;  /* 0x000d000403007844 */ /* 0x0001e80000000200 */
[----:B------:R-:W-:Y:S04]  /*25170*/  STSM.16.M88.4 [R3+0xe00], R8 ;  /* 0x000e000803007844 */ /* 0x000fe80000000200 */
[----:B------:R-:W-:Y:S01]  /*25180*/  STSM.16.M88.4 [R3+0xf00], R12 ;  /* 0x000f000c03007844 */ /* 0x000fe20000000200 */
[----:B------:R-:W-:-:S02]  /*25190*/  ISETP.GE.U32.AND P4, PT, R38, 0x7f800000, PT ;  /* 0x7f8000002600780c */ /* 0x000fc40003f86070 */
[----:B------:R-:W-:Y:S02]  /*251a0*/  LOP3.LUT P5, RZ, R28, 0x10, RZ, 0xc0, !PT ;  /* 0x000000101cff7812 */ /* 0x000fe400078ac0ff */
[----:B------:R-:W-:Y:S02]  /*251b0*/  LOP3.LUT R118, R118, 0x1ff, RZ, 0xc0, !PT ;  /* 0x000001ff76767812 */ /* 0x000fe400078ec0ff */
[----:B0-----:R-:W-:Y:S01]  /*251c0*/  FSEL R4, R30, -INF , P5 ;  /* 0xff8000001e047808 */ /* 0x001fe20002800000 */
[----:B------:R-:W-:-:S04]  /*251d0*/  FADD R120, R68, R72 ;  /* 0x0000004844787221 */ /* 0x000fc80000000000 */
[----:B------:R0:W-:Y:S02]  /*251e0*/  STL [R1+0x4c], R4 ;  /* 0x00004c0401007387 */ /* 0x0001e40000100800 */
[----:B------:R-:W-:Y:S02]  /*251f0*/  @P4 MOV R16, 0x7f800000 ;  /* 0x7f80000000104802 */ /* 0x000fe40000000f00 */
[C---:B------:R-:W-:Y:S02]  /*25200*/  FSETP.NEU.AND P3, PT, R38.reuse, RZ, PT ;  /* 0x000000ff2600720b */ /* 0x040fe40003f6d000 */
[----:B------:R-:W-:Y:S01]  /*25210*/  F2FP.F16.F32.PACK_AB R68, R27, R20 ;  /* 0x000000141b44723e */ /* 0x000fe200000000ff */
[----:B------:R-:W-:Y:S01]  /*25220*/  @P4 FFMA.FTZ R120, R38, R16, +INF ;  /* 0x7f80000026784423 */ /* 0x000fe20000010010 */
[----:B0-----:R-:W-:Y:S01]  /*25230*/  LEA R4, R118, UR6, 0x4 ;  /* 0x0000000676047c11 */ /* 0x001fe2000f8e20ff */
[----:B------:R-:W-:Y:S01]  /*25240*/  BAR.SYNC.DEFER_BLOCKING 0x0 ;  /* 0x0000000000007b1d */ /* 0x000fe20000010000 */
[----:B------:R-:W-:-:S02]  /*25250*/  LOP3.LUT P6, RZ, R28, 0x4, RZ, 0xc0, !PT ;  /* 0x000000041cff7812 */ /* 0x000fc400078cc0ff */
[----:B------:R-:W-:-:S03]  /*25260*/  ISETP.GE.U32.AND P4, PT, R118, 0x100, PT ;  /* 0x000001007600780c */ /* 0x000fc60003f86070 */
[----:B------:R-:W0:Y:S04]  /*25270*/  LDS.128 R64, [R4] ;  /* 0x0000000004407984 */ /* 0x000e280000000c00 */
[----:B------:R-:W1:Y:S04]  /*25280*/  LDS.128 R12, [R4+0x2000] ;  /* 0x00200000040c7984 */ /* 0x000e680000000c00 */
[----:B------:R-:W3:Y:S04]  /*25290*/  LDS.128 R60, [R4+0x4000] ;  /* 0x00400000043c7984 */ /* 0x000ee80000000c00 */
[----:B------:R-:W0:Y:S04]  /*252a0*/  LDS.128 R56, [R4+0x6000] ;  /* 0x0060000004387984 */ /* 0x000e280000000c00 */
[----:B------:R-:W0:Y:S04]  /*252b0*/  LDS.128 R52, [R4+0x8000] ;  /* 0x0080000004347984 */ /* 0x000e280000000c00 */
[----:B------:R-:W0:Y:S04]  /*252c0*/  LDS.128 R48, [R4+0xa000] ;  /* 0x00a0000004307984 */ /* 0x000e280000000c00 */
[----:B------:R-:W0:Y:S04]  /*252d0*/  LDS.128 R44, [R4+0xc000] ;  /* 0x00c00000042c7984 */ /* 0x000e280000000c00 */
[----:B------:R-:W0:Y:S04]  /*252e0*/  LDS.128 R40, [R4+0xe000] ;  /* 0x00e0000004287984 */ /* 0x000e280000000c00 */
[----:B------:R-:W0:Y:S04]  /*252f0*/  LDS.128 R36, [R4+0x10000] ;  /* 0x0100000004247984 */ /* 0x000e280000000c00 */
[----:B------:R-:W0:Y:S04]  /*25300*/  LDS.128 R32, [R4+0x12000] ;  /* 0x0120000004207984 */ /* 0x000e280000000c00 */
[----:B------:R-:W0:Y:S01]  /*25310*/  LDS.128 R28, [R4+0x14000] ;  /* 0x01400000041c7984 */ /* 0x000e220000000c00 */
[----:B--2---:R-:W-:-:S03]  /*25320*/  F2FP.F16.F32.PACK_AB R69, R21, R22 ;  /* 0x000000161545723e */ /* 0x004fc600000000ff */
[----:B------:R-:W2:Y:S04]  /*25330*/  LDS.128 R24, [R4+0x16000] ;  /* 0x0160000004187984 */ /* 0x000ea80000000c00 */
[----:B------:R-:W-:Y:S01]  /*25340*/  LDS.128 R16, [R4+0x1a000] ;  /* 0x01a0000004107984 */ /* 0x000fe20000000c00 */
[----:B----4-:R-:W-:-:S03]  /*25350*/  F2FP.F16.F32.PACK_AB R70, R23, R83 ;  /* 0x000000531746723e */ /* 0x010fc600000000ff */
[----:B------:R-:W-:Y:S04]  /*25360*/  LDS.128 R8, [R4+0x1c000] ;  /* 0x01c0000004087984 */ /* 0x000fe80000000c00 */
[----:B------:R-:W4:Y:S04]  /*25370*/  LDS.128 R20, [R4+0x18000] ;  /* 0x0180000004147984 */ /* 0x000f280000000c00 */
[----:B------:R-:W0:Y:S01]  /*25380*/  LDS.128 R4, [R4+0x1e000] ;  /* 0x01e0000004047984 */ /* 0x000e220000000c00 */
[----:B------:R-:W-:Y:S01]  /*25390*/  F2FP.F16.F32.PACK_AB R71, R85, R82 ;  /* 0x000000525547723e */ /* 0x000fe200000000ff */
[----:B------:R-:W-:Y:S01]  /*253a0*/  BAR.SYNC.DEFER_BLOCKING 0x0 ;  /* 0x0000000000007b1d */ /* 0x000fe20000010000 */
[----:B------:R-:W-:-:S02]  /*253b0*/  F2FP.F16.F32.PACK_AB R72, R84, R77 ;  /* 0x0000004d5448723e */ /* 0x000fc400000000ff */
[----:B------:R-:W-:Y:S02]  /*253c0*/  F2FP.F16.F32.PACK_AB R73, R80, R76 ;  /* 0x0000004c5049723e */ /* 0x000fe400000000ff */
[----:B------:R-:W-:Y:S02]  /*253d0*/  F2FP.F16.F32.PACK_AB R74, R78, R74 ;  /* 0x0000004a4e4a723e */ /* 0x000fe400000000ff */
[----:B------:R-:W-:Y:S02]  /*253e0*/  F2FP.F16.F32.PACK_AB R75, R94, R75 ;  /* 0x0000004b5e4b723e */ /* 0x000fe400000000ff */
[----:B------:R-:W-:Y:S02]  /*253f0*/  F2FP.F16.F32.PACK_AB R76, R95, R87 ;  /* 0x000000575f4c723e */ /* 0x000fe400000000ff */
[----:B------:R-:W-:Y:S02]  /*25400*/  F2FP.F16.F32.PACK_AB R77, R92, R86 ;  /* 0x000000565c4d723e */ /* 0x000fe400000000ff */
[----:B------:R-:W-:-:S02]  /*25410*/  F2FP.F16.F32.PACK_AB R78, R91, R79 ;  /* 0x0000004f5b4e723e */ /* 0x000fc400000000ff */
[----:B------:R-:W-:Y:S02]  /*25420*/  F2FP.F16.F32.PACK_AB R79, R81, R88 ;  /* 0x00000058514f723e */ /* 0x000fe400000000ff */
[----:B------:R-:W2:Y:S01]  /*25430*/  LDL.LU R88, [R1+0x230] ;  /* 0x0002300001587983 */ /* 0x000ea20000300800 */
[----:B------:R-:W-:-:S03]  /*25440*/  F2FP.F16.F32.PACK_AB R80, R89, R90 ;  /* 0x0000005a5950723e */ /* 0x000fc600000000ff */
[----:B------:R-:W2:Y:S04]  /*25450*/  LDL.LU R89, [R1+0x234] ;  /* 0x0002340001597983 */ /* 0x000ea80000300800 */
[----:B------:R-:W2:Y:S01]  /*25460*/  LDL.LU R90, [R1+0x284] ;  /* 0x00028400015a7983 */ /* 0x000ea20000300800 */
[----:B------:R-:W-:-:S03]  /*25470*/  F2FP.F16.F32.PACK_AB R81, R93, R109 ;  /* 0x0000006d5d51723e */ /* 0x000fc600000000ff */
[----:B------:R-:W2:Y:S04]  /*25480*/  LDL.LU R91, [R1+0x28c] ;  /* 0x00028c00015b7983 */ /* 0x000ea80000300800 */
[----:B------:R-:W2:Y:S01]  /*25490*/  LDL.LU R92, [R1+0x1e8] ;  /* 0x0001e800015c7983 */ /* 0x000ea20000300800 */
[----:B------:R-:W-:-:S03]  /*254a0*/  F2FP.F16.F32.PACK_AB R82, R111, R112 ;  /* 0x000000706f52723e */ /* 0x000fc600000000ff */
[----:B------:R-:W2:Y:S04]  /*254b0*/  LDL.LU R93, [R1+0x1ec] ;  /* 0x0001ec00015d7983 */ /* 0x000ea80000300800 */
[----:B------:R-:W2:Y:S04]  /*254c0*/  LDL.LU R109, [R1+0x224] ;  /* 0x00022400016d7983 */ /* 0x000ea80000300800 */
[----:B------:R-:W2:Y:S01]  /*254d0*/  LDL.LU R94, [R1+0x1fc] ;  /* 0x0001fc00015e7983 */ /* 0x000ea20000300800 */
[----:B------:R-:W-:-:S03]  /*254e0*/  F2FP.F16.F32.PACK_AB R83, R114, R113 ;  /* 0x000000717253723e */ /* 0x000fc600000000ff */
[----:B------:R-:W3:Y:S04]  /*254f0*/  LDL.LU R111, [R1+0x228] ;  /* 0x00022800016f7983 */ /* 0x000ee80000300800 */
[----:B------:R-:W3:Y:S01]  /*25500*/  LDL.LU R95, [R1+0x220] ;  /* 0x00022000015f7983 */ /* 0x000ee20000300800 */
[----:B------:R-:W-:-:S03]  /*25510*/  F2FP.F16.F32.PACK_AB R84, R115, R116 ;  /* 0x000000747354723e */ /* 0x000fc600000000ff */
[----:B------:R-:W4:Y:S04]  /*25520*/  LDL.LU R112, [R1+0x138] ;  /* 0x0001380001707983 */ /* 0x000f280000300800 */
[----:B------:R-:W4:Y:S01]  /*25530*/  LDL.LU R114, [R1+0x13c] ;  /* 0x00013c0001727983 */ /* 0x000f220000300800 */
        /* <DEDUP_REMOVED lines=13> */
[----:B------:R0:W-:Y:S04]  /*25610*/  STSM.16.M88.4 [R3], R68 ;  /* 0x0000004403007844 */ /* 0x0001e80000000200 */
[----:B------:R1:W-:Y:S04]  /*25620*/  STSM.16.M88.4 [R3+0x100], R72 ;  /* 0x0001004803007844 */ /* 0x0003e80000000200 */
[----:B------:R1:W-:Y:S04]  /*25630*/  STSM.16.M88.4 [R3+0x200], R76 ;  /* 0x0002004c03007844 */ /* 0x0003e80000000200 */
[----:B0-----:R-:W4:Y:S04]  /*25640*/  LDL.LU R68, [R1+0x130] ;  /* 0x0001300001447983 */ /* 0x001f280000300800 */
[----:B------:R-:W4:Y:S04]  /*25650*/  LDL.LU R69, [R1+0x134] ;  /* 0x0001340001457983 */ /* 0x000f280000300800 */
[----:B------:R-:W4:Y:S04]  /*25660*/  LDL.LU R70, [R1+0x150] ;  /* 0x0001500001467983 */ /* 0x000f280000300800 */
[----:B------:R-:W4:Y:S04]  /*25670*/  LDL.LU R71, [R1+0x154] ;  /* 0x0001540001477983 */ /* 0x000f280000300800 */
[----:B-1----:R-:W4:Y:S04]  /*25680*/  LDL.LU R72, [R1+0xd8] ;  /* 0x0000d80001487983 */ /* 0x002f280000300800 */
[----:B------:R-:W4:Y:S04]  /*25690*/  LDL.LU R73, [R1+0xdc] ;  /* 0x0000dc0001497983 */ /* 0x000f280000300800 */
[----:B------:R-:W4:Y:S04]  /*256a0*/  LDL.LU R74, [R1+0xfc] ;  /* 0x0000fc00014a7983 */ /* 0x000f280000300800 */
[----:B------:R-:W4:Y:S04]  /*256b0*/  LDL.LU R75, [R1+0x108] ;  /* 0x00010800014b7983 */ /* 0x000f280000300800 */
[----:B------:R-:W4:Y:S04]  /*256c0*/  LDL.LU R76, [R1+0x8c] ;  /* 0x00008c00014c7983 */ /* 0x000f280000300800 */
[----:B------:R-:W4:Y:S04]  /*256d0*/  LDL.LU R77, [R1+0x90] ;  /* 0x00009000014d7983 */ /* 0x000f280000300800 */
[----:B------:R-:W4:Y:S04]  /*256e0*/  LDL.LU R78, [R1+0xb0] ;  /* 0x0000b000014e7983 */ /* 0x000f280000300800 */
[----:B------:R-:W4:Y:S04]  /*256f0*/  LDL.LU R79, [R1+0xb8] ;  /* 0x0000b800014f7983 */ /* 0x000f280000300800 */
[----:B------:R0:W-:Y:S04]  /*25700*/  STSM.16.M88.4 [R3+0x300], R80 ;  /* 0x0003005003007844 */ /* 0x0001e80000000200 */
[----:B------:R1:W-:Y:S04]  /*25710*/  STSM.16.M88.4 [R3+0x400], R84 ;  /* 0x0004005403007844 */ /* 0x0003e80000000200 */
[----:B0-----:R-:W4:Y:S04]  /*25720*/  LDL.LU R80, [R1+0x2a0] ;  /* 0x0002a00001507983 */ /* 0x001f280000300800 */
[----:B------:R-:W4:Y:S04]  /*25730*/  LDL.LU R81, [R1+0x2a8] ;  /* 0x0002a80001517983 */ /* 0x000f280000300800 */
[----:B------:R-:W4:Y:S04]  /*25740*/  LDL.LU R82, [R1+0x1f0] ;  /* 0x0001f00001527983 */ /* 0x000f280000300800 */
[----:B------:R-:W4:Y:S04]  /*25750*/  LDL.LU R83, [R1+0x1f4] ;  /* 0x0001f40001537983 */ /* 0x000f280000300800 */
[----:B-1----:R-:W4:Y:S04]  /*25760*/  LDL.LU R86, [R1+0x238] ;  /* 0x0002380001567983 */ /* 0x002f280000300800 */
[----:B------:R-:W4:Y:S01]  /*25770*/  LDL.LU R87, [R1+0x23c] ;  /* 0x00023c0001577983 */ /* 0x000f220000300800 */
[----:B--2---:R-:W-:-:S02]  /*25780*/  F2FP.F16.F32.PACK_AB R94, R109, R94 ;  /* 0x0000005e6d5e723e */ /* 0x004fc400000000ff */
[----:B---3--:R-:W-:Y:S02]  /*25790*/  F2FP.F16.F32.PACK_AB R95, R111, R95 ;  /* 0x0000005f6f5f723e */ /* 0x008fe400000000ff */
[----:B----4-:R-:W-:Y:S02]  /*257a0*/  F2FP.F16.F32.PACK_AB R68, R112, R68 ;  /* 0x000000447044723e */ /* 0x010fe400000000ff */
[----:B------:R-:W-:Y:S02]  /*257b0*/  F2FP.F16.F32.PACK_AB R69, R114, R69 ;  /* 0x000000457245723e */ /* 0x000fe400000000ff */
[----:B------:R-:W-:Y:S02]  /*257c0*/  F2FP.F16.F32.PACK_AB R70, R113, R70 ;  /* 0x000000467146723e */ /* 0x000fe400000000ff */
[----:B------:R-:W-:Y:S02]  /*257d0*/  F2FP.F16.F32.PACK_AB R71, R115, R71 ;  /* 0x000000477347723e */ /* 0x000fe400000000ff */
        /* <DEDUP_REMOVED lines=10> */
[----:B------:R-:W3:Y:S01]  /*25880*/  LDL.LU R81, [R1+0x44] ;  /* 0x0000440001517983 */ /* 0x000ee20000300800 */
[----:B------:R-:W-:-:S03]  /*25890*/  F2FP.F16.F32.PACK_AB R92, R82, R92 ;  /* 0x0000005c525c723e */ /* 0x000fc600000000ff */
[----:B------:R-:W4:Y:S01]  /*258a0*/  LDL.LU R82, [R1+0x64] ;  /* 0x0000640001527983 */ /* 0x000f220000300800 */
[----:B------:R-:W-:-:S03]  /*258b0*/  F2FP.F16.F32.PACK_AB R93, R83, R93 ;  /* 0x0000005d535d723e */ /* 0x000fc600000000ff */
[----:B------:R-:W2:Y:S01]  /*258c0*/  LDL.LU R83, [R1+0x68] ;  /* 0x0000680001537983 */ /* 0x000ea20000300800 */
[----:B------:R-:W-:-:S03]  /*258d0*/  F2FP.F16.F32.PACK_AB R88, R86, R88 ;  /* 0x000000585658723e */ /* 0x000fc600000000ff */
[----:B------:R-:W2:Y:S01]  /*258e0*/  LDL.LU R84, [R1+0x18] ;  /* 0x0000180001547983 */ /* 0x000ea20000300800 */
[----:B------:R-:W-:-:S03]  /*258f0*/  F2FP.F16.F32.PACK_AB R89, R87, R89 ;  /* 0x000000595759723e */ /* 0x000fc600000000ff */
[----:B------:R-:W2:Y:S04]  /*25900*/  LDL.LU R85, [R1+0x1c] ;  /* 0x00001c0001557983 */ /* 0x000ea80000300800 */
[----:B------:R-:W2:Y:S04]  /*25910*/  LDL.LU R86, [R1+0x2c] ;  /* 0x00002c0001567983 */ /* 0x000ea80000300800 */
[----:B------:R-:W2:Y:S04]  /*25920*/  LDL.LU R87, [R1+0x30] ;  /* 0x0000300001577983 */ /* 0x000ea80000300800 */
        /* <DEDUP_REMOVED lines=15> */
[----:B------:R0:W-:Y:S04]  /*25a20*/  STSM.16.M88.4 [R3+0x500], R88 ;  /* 0x0005005803007844 */ /* 0x0001e80000000200 */
[----:B------:R1:W-:Y:S04]  /*25a30*/  STSM.16.M88.4 [R3+0x600], R92 ;  /* 0x0006005c03007844 */ /* 0x0003e80000000200 */
[----:B------:R1:W-:Y:S04]  /*25a40*/  STSM.16.M88.4 [R3+0x700], R68 ;  /* 0x0007004403007844 */ /* 0x0003e80000000200 */
[----:B0-----:R-:W4:Y:S04]  /*25a50*/  LDL.LU R89, [R1+0x38] ;  /* 0x0000380001597983 */ /* 0x001f280000300800 */
[----:B------:R-:W4:Y:S04]  /*25a60*/  LDL.LU R88, [R1] ;  /* 0x0000000001587983 */ /* 0x000f280000300800 */
        /* <DEDUP_REMOVED lines=10> */
[----:B------:R-:W-:Y:S04]  /*25b10*/  STSM.16.M88.4 [R3+0x800], R72 ;  /* 0x0008004803007844 */ /* 0x000fe80000000200 */
[----:B------:R0:W-:Y:S02]  /*25b20*/  STSM.16.M88.4 [R3+0x900], R76 ;  /* 0x0009004c03007844 */ /* 0x0001e40000000200 */
[----:B0-----:R-:W-:-:S02]  /*25b30*/  F2FP.F16.F32.PACK_AB R77, R107, R106 ;  /* 0x0000006a6b4d723e */ /* 0x001fc400000000ff */
[----:B--2---:R-:W-:Y:S02]  /*25b40*/  F2FP.F16.F32.PACK_AB R78, R109, R108 ;  /* 0x0000006c6d4e723e */ /* 0x004fe400000000ff */
[----:B---3--:R-:W-:Y:S02]  /*25b50*/  F2FP.F16.F32.PACK_AB R79, R111, R110 ;  /* 0x0000006e6f4f723e */ /* 0x008fe400000000ff */
[----:B----4-:R-:W-:Y:S02]  /*25b60*/  F2FP.F16.F32.PACK_AB R72, R113, R112 ;  /* 0x000000707148723e */ /* 0x010fe400000000ff */
[----:B------:R-:W-:Y:S02]  /*25b70*/  F2FP.F16.F32.PACK_AB R73, R115, R114 ;  /* 0x000000727349723e */ /* 0x000fe400000000ff */
[----:B------:R-:W-:Y:S02]  /*25b80*/  F2FP.F16.F32.PACK_AB R74, R117, R116 ;  /* 0x00000074754a723e */ /* 0x000fe400000000ff */
[----:B------:R-:W-:-:S02]  /*25b90*/  F2FP.F16.F32.PACK_AB R75, R119, R118 ;  /* 0x00000076774b723e */ /* 0x000fc400000000ff */
[----:B------:R-:W-:Y:S02]  /*25ba0*/  F2FP.F16.F32.PACK_AB R87, R89, R87 ;  /* 0x000000575957723e */ /* 0x000fe400000000ff */
[----:B------:R-:W0:Y:S01]  /*25bb0*/  LDC R89, c[0x0][0x3e8] ;  /* 0x0000fa00ff597b82 */ /* 0x000e220000000800 */
[----:B------:R-:W-:Y:S02]  /*25bc0*/  F2FP.F16.F32.PACK_AB R83, R71, R83 ;  /* 0x000000534753723e */ /* 0x000fe400000000ff */
[----:B------:R-:W-:Y:S02]  /*25bd0*/  F2FP.F16.F32.PACK_AB R71, R90, R91 ;  /* 0x0000005b5a47723e */ /* 0x000fe400000000ff */
[----:B------:R-:W1:Y:S01]  /*25be0*/  S2R R91, SR_TID.X ;  /* 0x00000000005b7919 */ /* 0x000e620000002100 */
        /* <DEDUP_REMOVED lines=8> */
[----:B------:R-:W-:Y:S01]  /*25c70*/  F2FP.F16.F32.PACK_AB R70, R95, R88 ;  /* 0x000000585f46723e */ /* 0x000fe200000000ff */
[----:B------:R2:W-:Y:S01]  /*25c80*/  STSM.16.M88.4 [R3+0xa00], R80 ;  /* 0x000a005003007844 */ /* 0x0005e20000000200 */
[----:B------:R-:W3:Y:S03]  /*25c90*/  LDC R88, c[0x0][0x3e8] ;  /* 0x0000fa00ff587b82 */ /* 0x000ee60000000800 */
[----:B------:R-:W-:Y:S04]  /*25ca0*/  STSM.16.M88.4 [R3+0xb00], R84 ;  /* 0x000b005403007844 */ /* 0x000fe80000000200 */
[----:B------:R4:W-:Y:S01]  /*25cb0*/  STSM.16.M88.4 [R3+0xc00], R68 ;  /* 0x000c004403007844 */ /* 0x0009e20000000200 */
[----:B-1----:R-:W-:Y:S01]  /*25cc0*/  SHF.R.U32.HI R76, RZ, 0x8, R91 ;  /* 0x00000008ff4c7819 */ /* 0x002fe2000001165b */
[----:B--2---:R-:W1:Y:S03]  /*25cd0*/  LDC R83, c[0x0][0x3e8] ;  /* 0x0000fa00ff537b82 */ /* 0x004e660000000800 */
[----:B----4-:R-:W-:-:S05]  /*25ce0*/  SGXT.U32 R71, R76, 0x1 ;  /* 0x000000014c47781a */ /* 0x010fca0000000000 */
[----:B------:R-:W2:Y:S01]  /*25cf0*/  LDC R84, c[0x0][0x3e8] ;  /* 0x0000fa00ff547b82 */ /* 0x000ea20000000800 */
[----:B------:R-:W-:Y:S01]  /*25d00*/  IMAD R71, R71, UR4, RZ ;  /* 0x0000000447477c24 */ /* 0x000fe2000f8e02ff */
[----:B------:R0:W-:Y:S01]  /*25d10*/  STSM.16.M88.4 [R3+0xd00], R72 ;  /* 0x000d004803007844 */ /* 0x0001e20000000200 */
[----:B------:R-:W-:Y:S01]  /*25d20*/  F2FP.F16.F32.PACK_AB R76, R105, R104 ;  /* 0x00000068694c723e */ /* 0x000fe200000000ff */
[----:B------:R-:W4:Y:S04]  /*25d30*/  LDCU UR4, c[0x0][0x3ec] ;  /* 0x00007d80ff0477ac */ /* 0x000f280008000800 */
[----:B------:R-:W1:Y:S01]  /*25d40*/  LDC R85, c[0x0][0x3e8] ;  /* 0x0000fa00ff557b82 */ /* 0x000e620000000800 */
[----:B------:R-:W-:Y:S01]  /*25d50*/  LEA R80, P5, R71, R2, 0x1 ;  /* 0x0000000247507211 */ /* 0x000fe200078a08ff */
[----:B------:R-:W1:Y:S01]  /*25d60*/  S2R R90, SR_TID.X ;  /* 0x00000000005a7919 */ /* 0x000e620000002100 */
[----:B------:R-:W-:-:S02]  /*25d70*/  F2FP.F16.F32.PACK_AB R68, R97, R96 ;  /* 0x000000606144723e */ /* 0x000fc400000000ff */
[----:B------:R-:W-:Y:S02]  /*25d80*/  LEA.HI.X.SX32 R81, R71, R0, 0x1, P5 ;  /* 0x0000000047517211 */ /* 0x000fe400028f0eff */
[----:B------:R-:W-:Y:S02]  /*25d90*/  F2FP.F16.F32.PACK_AB R69, R99, R98 ;  /* 0x000000626345723e */ /* 0x000fe400000000ff */
[----:B------:R-:W-:Y:S01]  /*25da0*/  F2FP.F16.F32.PACK_AB R70, R101, R100 ;  /* 0x000000646546723e */ /* 0x000fe200000000ff */
[----:B0-----:R-:W-:Y:S01]  /*25db0*/  IMAD R72, R89, 0x2, R71 ;  /* 0x0000000259487824 */ /* 0x001fe200078e0247 */
[----:B------:R-:W-:Y:S01]  /*25dc0*/  F2FP.F16.F32.PACK_AB R71, R103, R102 ;  /* 0x000000666747723e */ /* 0x000fe200000000ff */
[----:B------:R0:W-:Y:S04]  /*25dd0*/  STSM.16.M88.4 [R3+0xe00], R76 ;  /* 0x000e004c03007844 */ /* 0x0001e80000000200 */
[----:B------:R1:W-:Y:S01]  /*25de0*/  STSM.16.M88.4 [R3+0xf00], R68 ;  /* 0x000f004403007844 */ /* 0x0003e20000000200 */
[----:B------:R-:W-:Y:S01]  /*25df0*/  BAR.SYNC.DEFER_BLOCKING 0x0 ;  /* 0x0000000000007b1d */ /* 0x000fe20000010000 */
[----:B------:R-:W-:Y:S01]  /*25e00*/  LEA R74, P5, R72, R2, 0x1 ;  /* 0x00000002484a7211 */ /* 0x000fe200078a08ff */
[----:B---3--:R-:W-:-:S03]  /*25e10*/  IMAD R82, R88, 0x2, R72 ;  /* 0x0000000258527824 */ /* 0x008fc600078e0248 */
[----:B------:R-:W-:-:S03]  /*25e20*/  LEA.HI.X.SX32 R75, R72, R0, 0x1, P5 ;  /* 0x00000000484b7211 */ /* 0x000fc600028f0eff */
[----:B0-----:R-:W0:Y:S01]  /*25e30*/  LDC R79, c[0x0][0x3e8] ;  /* 0x0000fa00ff4f7b82 */ /* 0x001e220000000800 */
[C---:B------:R-:W-:Y:S01]  /*25e40*/  LEA R72, P5, R82.reuse, R2, 0x1 ;  /* 0x0000000252487211 */ /* 0x040fe200078a08ff */
[----:B------:R-:W3:Y:S03]  /*25e50*/  LDL.LU R105, [R1+0x1dc] ;  /* 0x0001dc0001697983 */ /* 0x000ee60000300800 */
[----:B------:R-:W-:Y:S01]  /*25e60*/  LEA.HI.X.SX32 R73, R82, R0, 0x1, P5 ;  /* 0x0000000052497211 */ /* 0x000fe200028f0eff */
[----:B--2---:R-:W-:Y:S02]  /*25e70*/  IMAD R82, R84, 0x2, R82 ;  /* 0x0000000254527824 */ /* 0x004fe400078e0252 */
[----:B------:R-:W2:Y:S01]  /*25e80*/  LDC R76, c[0x0][0x3e8] ;  /* 0x0000fa00ff4c7b82 */ /* 0x000ea20000000800 */
[----:B------:R-:W-:Y:S01]  /*25e90*/  PRMT R78, R66, 0x7632, R78 ;  /* 0x00007632424e7816 */ /* 0x000fe2000000004e */
[----:B------:R4:W-:Y:S04]  /*25ea0*/  STG.E.U16 desc[UR12][R80.64], R64 ;  /* 0x0000004050007986 */ /* 0x0009e8000c10150c */
[----:B------:R4:W-:Y:S01]  /*25eb0*/  STG.E.U16 desc[UR12][R74.64], R65 ;  /* 0x000000414a007986 */ /* 0x0009e2000c10150c */
[----:B-1----:R-:W-:-:S03]  /*25ec0*/  IMAD R3, R83, 0x2, R82 ;  /* 0x0000000253037824 */ /* 0x002fc600078e0252 */
[----:B------:R1:W-:Y:S01]  /*25ed0*/  STG.E.U16 desc[UR12][R72.64], R66 ;  /* 0x0000004248007986 */ /* 0x0003e2000c10150c */
[----:B----4-:R-:W4:Y:S01]  /*25ee0*/  LDC R80, c[0x0][0x3e8] ;  /* 0x0000fa00ff507b82 */ /* 0x010f220000000800 */
[----:B------:R-:W-:Y:S02]  /*25ef0*/  PRMT R77, R65, 0x7632, R77 ;  /* 0x00007632414d7816 */ /* 0x000fe4000000004d */
[----:B------:R-:W3:Y:S01]  /*25f00*/  LDL.LU R86, [R1+0x260] ;  /* 0x0002600001567983 */ /* 0x000ee20000300800 */
[----:B------:R-:W-:-:S04]  /*25f10*/  PRMT R75, R64, 0x7632, R75 ;  /* 0x00007632404b7816 */ /* 0x000fc8000000004b */
[----:B------:R-:W2:Y:S01]  /*25f20*/  LDC R74, c[0x0][0x3e8] ;  /* 0x0000fa00ff4a7b82 */ /* 0x000ea20000000800 */
[----:B-1----:R-:W-:Y:S01]  /*25f30*/  LEA R72, P5, R82, R2, 0x1 ;  /* 0x0000000252487211 */ /* 0x002fe200078a08ff */
[----:B------:R-:W-:Y:S01]  /*25f40*/  IMAD R64, R85, 0x2, R3 ;  /* 0x0000000255407824 */ /* 0x000fe200078e0203 */
[----:B------:R-:W-:Y:S01]  /*25f50*/  LOP3.LUT R90, R90, 0x1ff, RZ, 0xc0, !PT ;  /* 0x000001ff5a5a7812 */ /* 0x000fe200078ec0ff */
[----:B------:R-:W3:Y:S01]  /*25f60*/  LDL.LU R87, [R1+0x1d8] ;  /* 0x0001d80001577983 */ /* 0x000ee20000300800 */
[----:B------:R-:W-:Y:S02]  /*25f70*/  LEA.HI.X.SX32 R73, R82, R0, 0x1, P5 ;  /* 0x0000000052497211 */ /* 0x000fe400028f0eff */
[C---:B------:R-:W-:Y:S01]  /*25f80*/  LEA R70, P5, R3.reuse, R2, 0x1 ;  /* 0x0000000203467211 */ /* 0x040fe200078a08ff */
[----:B------:R-:W1:Y:S01]  /*25f90*/  LDC R81, c[0x0][0x3e8] ;  /* 0x0000fa00ff517b82 */ /* 0x000e620000000800 */
[----:B------:R-:W-:Y:S01]  /*25fa0*/  LEA R90, R90, UR6, 0x4 ;  /* 0x000000065a5a7c11 */ /* 0x000fe2000f8e20ff */
[----:B------:R-:W3:Y:S01]  /*25fb0*/  LDL.LU R118, [R1+0x278] ;  /* 0x0002780001767983 */ /* 0x000ee20000300800 */
[----:B------:R-:W-:-:S02]  /*25fc0*/  LEA.HI.X.SX32 R71, R3, R0, 0x1, P5 ;  /* 0x0000000003477211 */ /* 0x000fc400028f0eff */
[C---:B------:R-:W-:Y:S01]  /*25fd0*/  LEA R68, P5, R64.reuse, R2, 0x1 ;  /* 0x0000000240447211 */ /* 0x040fe200078a08ff */
[----:B------:R2:W-:Y:S01]  /*25fe0*/  STG.E.U16 desc[UR12][R72.64], R67 ;  /* 0x0000004348007986 */ /* 0x0005e2000c10150c */
[----:B0-----:R-:W-:Y:S01]  /*25ff0*/  LEA R3, R79, R64, 0x1 ;  /* 0x000000404f037211 */ /* 0x001fe200078e08ff */
[----:B------:R-:W0:Y:S01]  /*26000*/  LDC R82, c[0x0][0x3e8] ;  /* 0x0000fa00ff527b82 */ /* 0x000e220000000800 */
[----:B------:R-:W-:Y:S01]  /*26010*/  LEA.HI.X.SX32 R69, R64, R0, 0x1, P5 ;  /* 0x0000000040457211 */ /* 0x000fe200028f0eff */
[----:B------:R1:W-:Y:S01]  /*26020*/  STG.E.U16 desc[UR12][R70.64], R12 ;  /* 0x0000000c46007986 */ /* 0x0003e2000c10150c */
[----:B------:R-:W-:-:S03]  /*26030*/  LEA R64, P5, R3, R2, 0x1 ;  /* 0x0000000203407211 */ /* 0x000fc600078a08ff */
[----:B------:R-:W3:Y:S01]  /*26040*/  LDL.LU R119, [R1+0x1d4] ;  /* 0x0001d40001777983 */ /* 0x000ee20000300800 */
[----:B--2---:R-:W-:Y:S01]  /*26050*/  IMAD R66, R74, 0x2, R3 ;  /* 0x000000024a427824 */ /* 0x004fe200078e0203 */
[----:B------:R-:W-:Y:S01]  /*26060*/  LEA.HI.X.SX32 R65, R3, R0, 0x1, P5 ;  /* 0x0000000003417211 */ /* 0x000fe200028f0eff */
[----:B------:R-:W2:Y:S08]  /*26070*/  LDC R72, c[0x0][0x3e8] ;  /* 0x0000fa00ff487b82 */ /* 0x000eb00000000800 */
[----:B-1----:R-:W1:Y:S01]  /*26080*/  LDC R70, c[0x0][0x3e8] ;  /* 0x0000fa00ff467b82 */ /* 0x002e620000000800 */
[----:B------:R-:W-:Y:S01]  /*26090*/  IMAD R3, R76, 0x2, R66 ;  /* 0x000000024c037824 */ /* 0x000fe200078e0242 */
[----:B------:R0:W-:Y:S01]  /*260a0*/  STG.E.U16 desc[UR12][R68.64], R13 ;  /* 0x0000000d44007986 */ /* 0x0001e2000c10150c */
[----:B------:R-:W-:-:S02]  /*260b0*/  PRMT R71, R12, 0x7632, R71 ;  /* 0x000076320c477816 */ /* 0x000fc40000000047 */
[----:B----4-:R-:W-:Y:S01]  /*260c0*/  IMAD R12, R80, 0x2, R3 ;  /* 0x00000002500c7824 */ /* 0x010fe200078e0203 */
[----:B------:R-:W-:Y:S01]  /*260d0*/  PRMT R79, R67, 0x7632, R79 ;  /* 0x00007632434f7816 */ /* 0x000fe2000000004f */
[----:B------:R-:W4:Y:S01]  /*260e0*/  LDL.LU R116, [R1+0x280] ;  /* 0x0002800001747983 */ /* 0x000f220000300800 */
[----:B------:R-:W2:Y:S01]  /*260f0*/  LDC R80, c[0x0][0x3e8] ;  /* 0x0000fa00ff507b82 */ /* 0x000ea20000000800 */
[C---:B0-----:R-:W-:Y:S02]  /*26100*/  LEA R68, P5, R66.reuse, R2, 0x1 ;  /* 0x0000000242447211 */ /* 0x041fe400078a08ff */
[----:B------:R0:W-:Y:S02]  /*26110*/  STG.E.U16 desc[UR12][R64.64], R14 ;  /* 0x0000000e40007986 */ /* 0x0001e4000c10150c */
[----:B------:R-:W-:Y:S02]  /*26120*/  LEA.HI.X.SX32 R69, R66, R0, 0x1, P5 ;  /* 0x0000000042457211 */ /* 0x000fe400028f0eff */
[----:B------:R-:W3:Y:S01]  /*26130*/  LDL.LU R117, [R1+0x1d0] ;  /* 0x0001d00001757983 */ /* 0x000ee20000300800 */
[----:B------:R-:W-:-:S02]  /*26140*/  LEA R66, P5, R3, R2, 0x1 ;  /* 0x0000000203427211 */ /* 0x000fc400078a08ff */
[----:B------:R-:W-:Y:S01]  /*26150*/  PRMT R74, R14, 0x7632, R74 ;  /* 0x000076320e4a7816 */ /* 0x000fe2000000004a */
[----:B------:R1:W-:Y:S01]  /*26160*/  STG.E.U16 desc[UR12][R68.64], R15 ;  /* 0x0000000f44007986 */ /* 0x0003e2000c10150c */
[----:B------:R-:W-:Y:S01]  /*26170*/  LEA.HI.X.SX32 R67, R3, R0, 0x1, P5 ;  /* 0x0000000003437211 */ /* 0x000fe200028f0eff */
[----:B------:R-:W-:Y:S01]  /*26180*/  IMAD R3, R81, 0x2, R12 ;  /* 0x0000000251037824 */ /* 0x000fe200078e020c */
[----:B0-----:R-:W-:Y:S01]  /*26190*/  LEA R64, P5, R12, R2, 0x1 ;  /* 0x000000020c407211 */ /* 0x001fe200078a08ff */
[----:B------:R-:W0:Y:S02]  /*261a0*/  LDC R81, c[0x0][0x3e8] ;  /* 0x0000fa00ff517b82 */ /* 0x000e240000000800 */
[----:B-1----:R-:W-:Y:S01]  /*261b0*/  IMAD R14, R70, 0x2, R3 ;  /* 0x00000002460e7824 */ /* 0x002fe200078e0203 */
[----:B------:R-:W-:Y:S01]  /*261c0*/  PRMT R73, R13, 0x7632, R73 ;  /* 0x000076320d497816 */ /* 0x000fe20000000049 */
[----:B------:R-:W3:Y:S01]  /*261d0*/  LDL.LU R114, [R1+0x288] ;  /* 0x0002880001727983 */ /* 0x000ee20000300800 */
[----:B------:R-:W-:-:S02]  /*261e0*/  LEA.HI.X.SX32 R65, R12, R0, 0x1, P5 ;  /* 0x000000000c417211 */ /* 0x000fc400028f0eff */
[C---:B------:R-:W-:Y:S01]  /*261f0*/  LEA R12, P5, R3.reuse, R2, 0x1 ;  /* 0x00000002030c7211 */ /* 0x040fe200078a08ff */
[----:B------:R1:W-:Y:S01]  /*26200*/  STG.E.U16 desc[UR12][R66.64], R60 ;  /* 0x0000003c42007986 */ /* 0x0003e2000c10150c */
[----:B------:R-:W0:Y:S02]  /*26210*/  LDC R68, c[0x0][0x3e8] ;  /* 0x0000fa00ff447b82 */ /* 0x000e240000000800 */
[----:B------:R-:W-:Y:S01]  /*26220*/  LEA.HI.X.SX32 R13, R3, R0, 0x1, P5 ;  /* 0x00000000030d7211 */ /* 0x000fe200028f0eff */
[----:B------:R1:W-:Y:S01]  /*26230*/  STG.E.U16 desc[UR12][R64.64], R61 ;  /* 0x0000003d40007986 */ /* 0x0003e2000c10150c */
[----:B--2---:R-:W-:Y:S02]  /*26240*/  LEA R3, R72, R14, 0x1 ;  /* 0x0000000e48037211 */ /* 0x004fe400078e08ff */
[----:B------:R-:W-:Y:S01]  /*26250*/  PRMT R69, R61, 0x7632, R69 ;  /* 0x000076323d457816 */ /* 0x000fe20000000045 */
[----:B------:R-:W2:Y:S01]  /*26260*/  LDL.LU R115, [R1+0x1cc] ;  /* 0x0001cc0001737983 */ /* 0x000ea20000300800 */
[----:B-1----:R-:W1:Y:S03]  /*26270*/  LDC R66, c[0x0][0x3e8] ;  /* 0x0000fa00ff427b82 */ /* 0x002e660000000800 */
[----:B------:R0:W-:Y:S01]  /*26280*/  STG.E.U16 desc[UR12][R12.64], R62 ;  /* 0x0000003e0c007986 */ /* 0x0001e2000c10150c */
[----:B------:R-:W-:-:S03]  /*26290*/  LEA R64, P5, R14, R2, 0x1 ;  /* 0x000000020e407211 */ /* 0x000fc600078a08ff */
[----:B------:R-:W2:Y:S01]  /*262a0*/  LDL.LU R112, [R1+0x2ac] ;  /* 0x0002ac0001707983 */ /* 0x000ea20000300800 */
[----:B------:R-:W-:Y:S02]  /*262b0*/  PRMT R67, R60, 0x7632, R67 ;  /* 0x000076323c437816 */ /* 0x000fe40000000043 */
[----:B------:R-:W-:Y:S01]  /*262c0*/  LEA.HI.X.SX32 R65, R14, R0, 0x1, P5 ;  /* 0x000000000e417211 */ /* 0x000fe200028f0eff */
[----:B------:R-:W2:Y:S01]  /*262d0*/  LDL.LU R113, [R1+0x1c8] ;  /* 0x0001c80001717983 */ /* 0x000ea20000300800 */
[----:B------:R-:W-:Y:S01]  /*262e0*/  LEA R60, P5, R3, R2, 0x1 ;  /* 0x00000002033c7211 */ /* 0x000fe200078a08ff */
[----:B0-----:R-:W-:Y:S01]  /*262f0*/  IMAD R12, R80, 0x2, R3 ;  /* 0x00000002500c7824 */ /* 0x001fe200078e0203 */
[----:B------:R-:W-:Y:S01]  /*26300*/  PRMT R76, R15, 0x7632, R76 ;  /* 0x000076320f4c7816 */ /* 0x000fe2000000004c */
[----:B------:R-:W0:Y:S01]  /*26310*/  LDC R80, c[0x0][0x3e8] ;  /* 0x0000fa00ff507b82 */ /* 0x000e220000000800 */
[----:B------:R-:W-:Y:S01]  /*26320*/  LEA.HI.X.SX32 R61, R3, R0, 0x1, P5 ;  /* 0x00000000033d7211 */ /* 0x000fe200028f0eff */
[----:B------:R1:W-:Y:S01]  /*26330*/  STG.E.U16 desc[UR12][R64.64], R63 ;  /* 0x0000003f40007986 */ /* 0x0003e2000c10150c */
[----:B------:R-:W-:Y:S01]  /*26340*/  LEA R14, P5, R12, R2, 0x1 ;  /* 0x000000020c0e7211 */ /* 0x000fe200078a08ff */
[----:B------:R-:W-:Y:S01]  /*26350*/  IMAD R3, R81, 0x2, R12 ;  /* 0x0000000251037824 */ /* 0x000fe200078e020c */
[----:B------:R-:W-:Y:S01]  /*26360*/  PRMT R70, R62, 0x7632, R70 ;  /* 0x000076323e467816 */ /* 0x000fe20000000046 */
[----:B------:R-:W2:Y:S01]  /*26370*/  LDL.LU R122, [R1+0x2bc] ;  /* 0x0002bc00017a7983 */ /* 0x000ea20000300800 */
[----:B------:R-:W-:Y:S01]  /*26380*/  LEA.HI.X.SX32 R15, R12, R0, 0x1, P5 ;  /* 0x000000000c0f7211 */ /* 0x000fe200028f0eff */
[----:B------:R-:W0:Y:S01]  /*26390*/  LDC R81, c[0x0][0x3e8] ;  /* 0x0000fa00ff517b82 */ /* 0x000e220000000800 */
[C---:B------:R-:W-:Y:S01]  /*263a0*/  LEA R12, P5, R3.reuse, R2, 0x1 ;  /* 0x00000002030c7211 */ /* 0x040fe200078a08ff */
[----:B------:R-:W-:Y:S04]  /*263b0*/  STG.E.U16 desc[UR12][R60.64], R56 ;  /* 0x000000383c007986 */ /* 0x000fe8000c10150c */
[----:B------:R1:W-:Y:S02]  /*263c0*/  STG.E.U16 desc[UR12][R14.64], R57 ;  /* 0x000000390e007986 */ /* 0x0003e4000c10150c */
[----:B------:R-:W0:Y:S01]  /*263d0*/  LDC R62, c[0x0][0x3e8] ;  /* 0x0000fa00ff3e7b82 */ /* 0x000e220000000800 */
[----:B------:R-:W-:Y:S01]  /*263e0*/  LEA.HI.X.SX32 R13, R3, R0, 0x1, P5 ;  /* 0x00000000030d7211 */ /* 0x000fe200028f0eff */
[----:B------:R-:W2:Y:S06]  /*263f0*/  LDL.LU R124, [R1+0x1c4] ;  /* 0x0001c400017c7983 */ /* 0x000eac0000300800 */
[----:B-1----:R-:W1:Y:S01]  /*26400*/  LDC R64, c[0x0][0x3e8] ;  /* 0x0000fa00ff407b82 */ /* 0x002e620000000800 */
[----:B------:R-:W-:Y:S01]  /*26410*/  IMAD R14, R66, 0x2, R3 ;  /* 0x00000002420e7824 */ /* 0x000fe200078e0203 */
[----:B------:R0:W-:Y:S03]  /*26420*/  STG.E.U16 desc[UR12][R12.64], R58 ;  /* 0x0000003a0c007986 */ /* 0x0001e6000c10150c */
[----:B------:R-:W-:Y:S01]  /*26430*/  IMAD R3, R68, 0x2, R14 ;  /* 0x0000000244037824 */ /* 0x000fe200078e020e */
[----:B------:R-:W-:Y:S01]  /*26440*/  LEA R60, P5, R14, R2, 0x1 ;  /* 0x000000020e3c7211 */ /* 0x000fe200078a08ff */
[----:B------:R-:W2:Y:S02]  /*26450*/  LDL.LU R121, [R1+0x2c0] ;  /* 0x0002c00001797983 */ /* 0x000ea40000300800 */
[----:B0-----:R-:W-:-:S02]  /*26460*/  IMAD R15, R80, 0x2, R3 ;  /* 0x00000002500f7824 */ /* 0x001fc400078e0203 */
[----:B------:R-:W0:Y:S01]  /*26470*/  LDC R80, c[0x0][0x3e8] ;  /* 0x0000fa00ff507b82 */ /* 0x000e220000000800 */
[----:B------:R-:W-:Y:S01]  /*26480*/  LEA.HI.X.SX32 R61, R14, R0, 0x1, P5 ;  /* 0x000000000e3d7211 */ /* 0x000fe200028f0eff */
[----:B------:R-:W2:Y:S01]  /*26490*/  LDL.LU R123, [R1+0x1c0] ;  /* 0x0001c000017b7983 */ /* 0x000ea20000300800 */
[----:B------:R-:W-:Y:S02]  /*264a0*/  LEA R12, P5, R3, R2, 0x1 ;  /* 0x00000002030c7211 */ /* 0x000fe400078a08ff */
[----:B------:R-:W-:Y:S01]  /*264b0*/  PRMT R72, R63, 0x7632, R72 ;  /* 0x000076323f487816 */ /* 0x000fe20000000048 */
[----:B------:R-:W-:Y:S01]  /*264c0*/  STG.E.U16 desc[UR12][R60.64], R59 ;  /* 0x0000003b3c007986 */ /* 0x000fe2000c10150c */
[----:B------:R-:W-:Y:S02]  /*264d0*/  LEA.HI.X.SX32 R13, R3, R0, 0x1, P5 ;  /* 0x00000000030d7211 */ /* 0x000fe400028f0eff */
[----:B------:R-:W-:Y:S01]  /*264e0*/  LEA R14, P5, R15, R2, 0x1 ;  /* 0x000000020f0e7211 */ /* 0x000fe200078a08ff */
[----:B------:R-:W2:Y:S01]  /*264f0*/  LDL.LU R92, [R1+0x2c4] ;  /* 0x0002c400015c7983 */ /* 0x000ea20000300800 */
[----:B------:R-:W-:-:S02]  /*26500*/  LEA R3, R81, R15, 0x1 ;  /* 0x0000000f51037211 */ /* 0x000fc400078e08ff */
[----:B------:R-:W0:Y:S01]  /*26510*/  LDC R81, c[0x0][0x3e8] ;  /* 0x0000fa00ff517b82 */ /* 0x000e220000000800 */
[----:B------:R-:W-:Y:S01]  /*26520*/  PRMT R63, R56, 0x7632, R63 ;  /* 0x00007632383f7816 */ /* 0x000fe2000000003f */
[----:B------:R1:W-:Y:S01]  /*26530*/  STG.E.U16 desc[UR12][R12.64], R52 ;  /* 0x000000340c007986 */ /* 0x0003e2000c10150c */
[----:B------:R-:W-:Y:S02]  /*26540*/  LEA.HI.X.SX32 R15, R15, R0, 0x1, P5 ;  /* 0x000000000f0f7211 */ /* 0x000fe400028f0eff */
[----:B------:R-:W-:Y:S01]  /*26550*/  PRMT R66, R58, 0x7632, R66 ;  /* 0x000076323a427816 */ /* 0x000fe20000000042 */
[----:B------:R-:W2:Y:S01]  /*26560*/  LDL.LU R93, [R1+0x1bc] ;  /* 0x0001bc00015d7983 */ /* 0x000ea20000300800 */
[----:B------:R-:W-:Y:S01]  /*26570*/  LEA R56, P5, R3, R2, 0x1 ;  /* 0x0000000203387211 */ /* 0x000fe200078a08ff */
[----:B------:R-:W0:Y:S01]  /*26580*/  LDC R58, c[0x0][0x3e8] ;  /* 0x0000fa00ff3a7b82 */ /* 0x000e220000000800 */
[----:B------:R-:W-:Y:S01]  /*26590*/  PRMT R65, R57, 0x7632, R65 ;  /* 0x0000763239417816 */ /* 0x000fe20000000041 */
[----:B-1----:R-:W-:Y:S01]  /*265a0*/  IMAD R13, R62, 0x2, R3 ;  /* 0x000000023e0d7824 */ /* 0x002fe200078e0203 */
[----:B------:R-:W-:-:S02]  /*265b0*/  LEA.HI.X.SX32 R57, R3, R0, 0x1, P5 ;  /* 0x0000000003397211 */ /* 0x000fc400028f0eff */
[----:B------:R-:W-:Y:S01]  /*265c0*/  PRMT R68, R59, 0x7632, R68 ;  /* 0x000076323b447816 */ /* 0x000fe20000000044 */
[----:B------:R-:W-:Y:S01]  /*265d0*/  IMAD R3, R64, 0x2, R13 ;  /* 0x0000000240037824 */ /* 0x000fe200078e020d */
[----:B------:R-:W-:Y:S01]  /*265e0*/  LEA R12, P5, R13, R2, 0x1 ;  /* 0x000000020d0c7211 */ /* 0x000fe200078a08ff */
[----:B------:R-:W1:Y:S01]  /*265f0*/  LDC R59, c[0x0][0x3e8] ;  /* 0x0000fa00ff3b7b82 */ /* 0x000e620000000800 */
[----:B------:R0:W-:Y:S01]  /*26600*/  STG.E.U16 desc[UR12][R14.64], R53 ;  /* 0x000000350e007986 */ /* 0x0001e2000c10150c */
[----:B------:R-:W-:Y:S02]  /*26610*/  PRMT R61, R53, 0x7632, R61 ;  /* 0x00007632353d7816 */ /* 0x000fe4000000003d */
[----:B------:R-:W-:Y:S01]  /*26620*/  LEA.HI.X.SX32 R13, R13, R0, 0x1, P5 ;  /* 0x000000000d0d7211 */ /* 0x000fe200028f0eff */
[----:B------:R0:W-:Y:S03]  /*26630*/  STG.E.U16 desc[UR12][R56.64], R54 ;  /* 0x0000003638007986 */ /* 0x0001e6000c10150c */
[----:B------:R-:W1:Y:S01]  /*26640*/  LDC R60, c[0x0][0x3e8] ;  /* 0x0000fa00ff3c7b82 */ /* 0x000e620000000800 */
[----:B------:R-:W-:Y:S01]  /*26650*/  PRMT R52, R52, 0x7632, R52 ;  /* 0x0000763234347816 */ /* 0x000fe20000000034 */
[----:B------:R-:W2:Y:S01]  /*26660*/  LDL.LU R94, [R1+0x2c8] ;  /* 0x0002c800015e7983 */ /* 0x000ea20000300800 */
[----:B0-----:R-:W-:Y:S01]  /*26670*/  LEA R14, P5, R3, R2, 0x1 ;  /* 0x00000002030e7211 */ /* 0x001fe200078a08ff */
[----:B------:R-:W-:-:S02]  /*26680*/  IMAD R53, R80, 0x2, R3 ;  /* 0x0000000250357824 */ /* 0x000fc400078e0203 */
[----:B------:R0:W-:Y:S02]  /*26690*/  STG.E.U16 desc[UR12][R12.64], R55 ;  /* 0x000000370c007986 */ /* 0x0001e4000c10150c */
[----:B------:R-:W1:Y:S01]  /*266a0*/  LDC R80, c[0x0][0x3e8] ;  /* 0x0000fa00ff507b82 */ /* 0x000e620000000800 */
[----:B------:R-:W-:Y:S02]  /*266b0*/  LEA.HI.X.SX32 R15, R3, R0, 0x1, P5 ;  /* 0x00000000030f7211 */ /* 0x000fe400028f0eff */
[----:B------:R-:W-:Y:S01]  /*266c0*/  LEA R56, P5, R53, R2, 0x1 ;  /* 0x0000000235387211 */ /* 0x000fe200078a08ff */
[----:B------:R-:W-:Y:S01]  /*266d0*/  IMAD R3, R81, 0x2, R53 ;  /* 0x0000000251037824 */ /* 0x000fe200078e0235 */
[----:B------:R-:W-:Y:S01]  /*266e0*/  PRMT R62, R54, 0x7632, R62 ;  /* 0x00007632363e7816 */ /* 0x000fe2000000003e */
[----:B------:R-:W2:Y:S01]  /*266f0*/  LDL.LU R95, [R1+0x1b4] ;  /* 0x0001b400015f7983 */ /* 0x000ea20000300800 */
[----:B------:R-:W-:Y:S01]  /*26700*/  LEA.HI.X.SX32 R57, R53, R0, 0x1, P5 ;  /* 0x0000000035397211 */ /* 0x000fe200028f0eff */
[----:B------:R-:W3:Y:S02]  /*26710*/  LDC R81, c[0x0][0x3e8] ;  /* 0x0000fa00ff517b82 */ /* 0x000ee40000000800 */
[----:B------:R-:W-:Y:S01]  /*26720*/  STG.E.U16 desc[UR12][R14.64], R48 ;  /* 0x000000300e007986 */ /* 0x000fe2000c10150c */
[----:B------:R-:W-:Y:S01]  /*26730*/  LEA R54, P5, R3, R2, 0x1 ;  /* 0x0000000203367211 */ /* 0x000fe200078a08ff */
[----:B0-----:R-:W-:-:S02]  /*26740*/  IMAD R13, R58, 0x2, R3 ;  /* 0x000000023a0d7824 */ /* 0x001fc400078e0203 */
[----:B------:R0:W-:Y:S01]  /*26750*/  STG.E.U16 desc[UR12][R56.64], R49 ;  /* 0x0000003138007986 */ /* 0x0001e2000c10150c */
[----:B------:R-:W-:Y:S01]  /*26760*/  PRMT R64, R55, 0x7632, R64 ;  /* 0x0000763237407816 */ /* 0x000fe20000000040 */
[----:B------:R-:W4:Y:S01]  /*26770*/  LDC R58, c[0x0][0x3e8] ;  /* 0x0000fa00ff3a7b82 */ /* 0x000f220000000800 */
[----:B------:R-:W-:Y:S02]  /*26780*/  LEA.HI.X.SX32 R55, R3, R0, 0x1, P5 ;  /* 0x0000000003377211 */ /* 0x000fe400028f0eff */
[----:B------:R-:W-:-:S05]  /*26790*/  LEA R12, P5, R13, R2, 0x1 ;  /* 0x000000020d0c7211 */ /* 0x000fca00078a08ff */
[----:B0-----:R-:W0:Y:S01]  /*267a0*/  LDC R56, c[0x0][0x3e8] ;  /* 0x0000fa00ff387b82 */ /* 0x001e220000000800 */
[----:B-1----:R-:W-:Y:S02]  /*267b0*/  LEA R3, R59, R13, 0x1 ;  /* 0x0000000d3b037211 */ /* 0x002fe400078e08ff */
[----:B------:R-:W-:-:S05]  /*267c0*/  LEA.HI.X.SX32 R13, R13, R0, 0x1, P5 ;  /* 0x000000000d0d7211 */ /* 0x000fca00028f0eff */
[----:B------:R-:W1:Y:S01]  /*267d0*/  LDC R57, c[0x0][0x3e8] ;  /* 0x0000fa00ff397b82 */ /* 0x000e620000000800 */
[----:B------:R-:W-:Y:S01]  /*267e0*/  LEA R14, P5, R3, R2, 0x1 ;  /* 0x00000002030e7211 */ /* 0x000fe200078a08ff */
[----:B------:R-:W-:-:S03]  /*267f0*/  IMAD R53, R60, 0x2, R3 ;  /* 0x000000023c357824 */ /* 0x000fc600078e0203 */
[----:B------:R-:W-:Y:S01]  /*26800*/  LEA.HI.X.SX32 R15, R3, R0, 0x1, P5 ;  /* 0x00000000030f7211 */ /* 0x000fe200028f0eff */
[----:B------:R-:W-:Y:S02]  /*26810*/  IMAD R3, R80, 0x2, R53 ;  /* 0x0000000250037824 */ /* 0x000fe400078e0235 */
[----:B------:R-:W4:Y:S01]  /*26820*/  LDC R80, c[0x0][0x3e8] ;  /* 0x0000fa00ff507b82 */ /* 0x000f220000000800 */
[----:B------:R0:W-:Y:S01]  /*26830*/  STG.E.U16 desc[UR12][R54.64], R50 ;  /* 0x0000003236007986 */ /* 0x0001e2000c10150c */
[----:B------:R-:W-:-:S03]  /*26840*/  PRMT R59, R50, 0x7632, R59 ;  /* 0x00007632323b7816 */ /* 0x000fc6000000003b */
[----:B------:R0:W-:Y:S02]  /*26850*/  STG.E.U16 desc[UR12][R12.64], R51 ;  /* 0x000000330c007986 */ /* 0x0001e4000c10150c */
[----:B0-----:R-:W-:-:S04]  /*26860*/  LEA R54, P5, R53, R2, 0x1 ;  /* 0x0000000235367211 */ /* 0x001fc800078a08ff */
[----:B------:R-:W-:Y:S01]  /*26870*/  LEA.HI.X.SX32 R55, R53, R0, 0x1, P5 ;  /* 0x0000000035377211 */ /* 0x000fe200028f0eff */
[----:B------:R-:W-:Y:S01]  /*26880*/  IMAD R13, R56, 0x2, R3 ;  /* 0x00000002380d7824 */ /* 0x000fe200078e0203 */
[----:B------:R-:W-:Y:S02]  /*26890*/  LEA R50, P5, R3, R2, 0x1 ;  /* 0x0000000203327211 */ /* 0x000fe400078a08ff */
[----:B------:R-:W-:Y:S01]  /*268a0*/  PRMT R60, R51, 0x7632, R60 ;  /* 0x00007632333c7816 */ /* 0x000fe2000000003c */
[----:B------:R0:W-:Y:S01]  /*268b0*/  STG.E.U16 desc[UR12][R14.64], R44 ;  /* 0x0000002c0e007986 */ /* 0x0001e2000c10150c */
[----:B------:R-:W-:Y:S01]  /*268c0*/  LEA.HI.X.SX32 R51, R3, R0, 0x1, P5 ;  /* 0x0000000003337211 */ /* 0x000fe200028f0eff */
[----:B-1----:R-:W-:Y:S01]  /*268d0*/  IMAD R3, R57, 0x2, R13 ;  /* 0x0000000239037824 */ /* 0x002fe200078e020d */
[C---:B------:R-:W-:Y:S01]  /*268e0*/  LEA R12, P5, R13.reuse, R2, 0x1 ;  /* 0x000000020d0c7211 */ /* 0x040fe200078a08ff */
[----:B------:R-:W-:Y:S01]  /*268f0*/  STG.E.U16 desc[UR12][R54.64], R45 ;  /* 0x0000002d36007986 */ /* 0x000fe2000c10150c */
[----:B------:R-:W1:Y:S02]  /*26900*/  LDC R53, c[0x0][0x3e8] ;  /* 0x0000fa00ff357b82 */ /* 0x000e640000000800 */
[----:B------:R-:W-:Y:S01]  /*26910*/  LEA.HI.X.SX32 R13, R13, R0, 0x1, P5 ;  /* 0x000000000d0d7211 */ /* 0x000fe200028f0eff */
[----:B------:R4:W-:Y:S01]  /*26920*/  STG.E.U16 desc[UR12][R50.64], R46 ;  /* 0x0000002e32007986 */ /* 0x0009e2000c10150c */
[----:B0-----:R-:W-:-:S04]  /*26930*/  LEA R14, P5, R3, R2, 0x1 ;  /* 0x00000002030e7211 */ /* 0x001fc800078a08ff */
[----:B------:R-:W0:Y:S01]  /*26940*/  LDC R56, c[0x0][0x3e8] ;  /* 0x0000fa00ff387b82 */ /* 0x000e220000000800 */
[----:B------:R-:W-:Y:S01]  /*26950*/  LEA.HI.X.SX32 R15, R3, R0, 0x1, P5 ;  /* 0x00000000030f7211 */ /* 0x000fe200028f0eff */
[----:B----4-:R-:W-:-:S06]  /*26960*/  IMAD R51, R58, 0x2, R3 ;  /* 0x000000023a337824 */ /* 0x010fcc00078e0203 */
[----:B------:R-:W4:Y:S01]  /*26970*/  LDC R54, c[0x0][0x3e8] ;  /* 0x0000fa00ff367b82 */ /* 0x000f220000000800 */
[----:B------:R-:W-:Y:S02]  /*26980*/  LEA R50, P5, R51, R2, 0x1 ;  /* 0x0000000233327211 */ /* 0x000fe400078a08ff */
[----:B------:R-:W-:Y:S02]  /*26990*/  LEA R3, R80, R51, 0x1 ;  /* 0x0000003350037211 */ /* 0x000fe400078e08ff */
[----:B------:R-:W-:-:S03]  /*269a0*/  PRMT R57, R46, 0x7632, R57 ;  /* 0x000076322e397816 */ /* 0x000fc60000000039 */
[----:B------:R-:W0:Y:S01]  /*269b0*/  LDC R55, c[0x0][0x3e8] ;  /* 0x0000fa00ff377b82 */ /* 0x000e220000000800 */
[----:B------:R-:W-:Y:S02]  /*269c0*/  LEA.HI.X.SX32 R51, R51, R0, 0x1, P5 ;  /* 0x0000000033337211 */ /* 0x000fe400028f0eff */
[----:B------:R-:W-:Y:S01]  /*269d0*/  LEA R46, P5, R3, R2, 0x1 ;  /* 0x00000002032e7211 */ /* 0x000fe200078a08ff */
[----:B------:R1:W-:Y:S01]  /*269e0*/  STG.E.U16 desc[UR12][R12.64], R47 ;  /* 0x0000002f0c007986 */ /* 0x0003e2000c10150c */
[----:B------:R-:W-:-:S03]  /*269f0*/  PRMT R58, R47, 0x7632, R58 ;  /* 0x000076322f3a7816 */ /* 0x000fc6000000003a */
[----:B------:R-:W-:Y:S01]  /*26a00*/  STG.E.U16 desc[UR12][R14.64], R40 ;  /* 0x000000280e007986 */ /* 0x000fe2000c10150c */
[----:B------:R-:W3:Y:S03]  /*26a10*/  LDC R80, c[0x0][0x3e8] ;  /* 0x0000fa00ff507b82 */ /* 0x000ee60000000800 */
[----:B------:R-:W-:Y:S01]  /*26a20*/  STG.E.U16 desc[UR12][R50.64], R41 ;  /* 0x0000002932007986 */ /* 0x000fe2000c10150c */
[----:B-1----:R-:W-:-:S05]  /*26a30*/  LEA.HI.X.SX32 R47, R3, R0, 0x1, P5 ;  /* 0x00000000032f7211 */ /* 0x002fca00028f0eff */
[----:B------:R1:W-:Y:S01]  /*26a40*/  STG.E.U16 desc[UR12][R46.64], R42 ;  /* 0x0000002a2e007986 */ /* 0x0003e2000c10150c */
[----:B------:R-:W-:Y:S02]  /*26a50*/  IMAD R13, R53, 0x2, R3 ;  /* 0x00000002350d7824 */ /* 0x000fe400078e0203 */
[----:B------:R-:W3:Y:S08]  /*26a60*/  LDC R53, c[0x0][0x3e8] ;  /* 0x0000fa00ff357b82 */ /* 0x000ef00000000800 */
[----:B-1----:R-:W1:Y:S01]  /*26a70*/  LDC R47, c[0x0][0x3e8] ;  /* 0x0000fa00ff2f7b82 */ /* 0x002e620000000800 */
[----:B------:R-:W-:Y:S01]  /*26a80*/  LEA R12, P5, R13, R2, 0x1 ;  /* 0x000000020d0c7211 */ /* 0x000fe200078a08ff */
[----:B----4-:R-:W-:Y:S01]  /*26a90*/  IMAD R3, R54, 0x2, R13 ;  /* 0x0000000236037824 */ /* 0x010fe200078e020d */
[----:B------:R-:W-:-:S02]  /*26aa0*/  PRMT R46, R41, 0x7632, R46 ;  /* 0x00007632292e7816 */ /* 0x000fc4000000002e */
[----:B------:R-:W-:-:S03]  /*26ab0*/  LEA.HI.X.SX32 R13, R13, R0, 0x1, P5 ;  /* 0x000000000d0d7211 */ /* 0x000fc600028f0eff */
[----:B------:R-:W4:Y:S01]  /*26ac0*/  LDC R54, c[0x0][0x3e8] ;  /* 0x0000fa00ff367b82 */ /* 0x000f220000000800 */
[----:B------:R-:W-:Y:S01]  /*26ad0*/  LEA R14, P5, R3, R2, 0x1 ;  /* 0x00000002030e7211 */ /* 0x000fe200078a08ff */
[----:B0-----:R-:W-:Y:S01]  /*26ae0*/  IMAD R41, R55, 0x2, R3 ;  /* 0x0000000237297824 */ /* 0x001fe200078e0203 */
[----:B------:R-:W-:Y:S02]  /*26af0*/  PRMT R42, R40, 0x7632, R42 ;  /* 0x00007632282a7816 */ /* 0x000fe4000000002a */
[----:B------:R-:W-:Y:S01]  /*26b00*/  LEA.HI.X.SX32 R15, R3, R0, 0x1, P5 ;  /* 0x00000000030f7211 */ /* 0x000fe200028f0eff */
[----:B------:R-:W-:Y:S01]  /*26b10*/  IMAD R3, R56, 0x2, R41 ;  /* 0x0000000238037824 */ /* 0x000fe200078e0229 */
[C---:B------:R-:W-:Y:S01]  /*26b20*/  LEA R40, P5, R41.reuse, R2, 0x1 ;  /* 0x0000000229287211 */ /* 0x040fe200078a08ff */
[----:B------:R1:W-:Y:S03]  /*26b30*/  STG.E.U16 desc[UR12][R12.64], R43 ;  /* 0x0000002b0c007986 */ /* 0x0003e6000c10150c */
[----:B------:R-:W-:-:S02]  /*26b40*/  LEA.HI.X.SX32 R41, R41, R0, 0x1, P5 ;  /* 0x0000000029297211 */ /* 0x000fc400028f0eff */
[----:B------:R-:W-:Y:S01]  /*26b50*/  LEA R50, P5, R3, R2, 0x1 ;  /* 0x0000000203327211 */ /* 0x000fe200078a08ff */
[----:B------:R-:W-:Y:S01]  /*26b60*/  STG.E.U16 desc[UR12][R14.64], R36 ;  /* 0x000000240e007986 */ /* 0x000fe2000c10150c */
[----:B-1----:R-:W-:Y:S02]  /*26b70*/  IMAD R13, R47, 0x2, R3 ;  /* 0x000000022f0d7824 */ /* 0x002fe400078e0203 */
[----:B------:R-:W-:Y:S01]  /*26b80*/  LEA.HI.X.SX32 R51, R3, R0, 0x1, P5 ;  /* 0x0000000003337211 */ /* 0x000fe200028f0eff */
[----:B------:R0:W-:Y:S02]  /*26b90*/  STG.E.U16 desc[UR12][R40.64], R37 ;  /* 0x0000002528007986 */ /* 0x0001e4000c10150c */
[----:B------:R-:W-:Y:S02]  /*26ba0*/  LEA R12, P5, R13, R2, 0x1 ;  /* 0x000000020d0c7211 */ /* 0x000fe400078a08ff */
[----:B---3--:R-:W-:Y:S02]  /*26bb0*/  LEA R3, R53, R13, 0x1 ;  /* 0x0000000d35037211 */ /* 0x008fe400078e08ff */
[----:B------:R-:W-:Y:S01]  /*26bc0*/  PRMT R47, R37, 0x7632, R47 ;  /* 0x00007632252f7816 */ /* 0x000fe2000000002f */
[----:B0-----:R-:W0:Y:S01]  /*26bd0*/  LDC R40, c[0x0][0x3e8] ;  /* 0x0000fa00ff287b82 */ /* 0x001e220000000800 */
[----:B------:R-:W-:Y:S01]  /*26be0*/  LEA.HI.X.SX32 R13, R13, R0, 0x1, P5 ;  /* 0x000000000d0d7211 */ /* 0x000fe200028f0eff */
[----:B----4-:R-:W-:Y:S01]  /*26bf0*/  IMAD R37, R54, 0x2, R3 ;  /* 0x0000000236257824 */ /* 0x010fe200078e0203 */
[----:B------:R-:W-:-:S05]  /*26c00*/  LEA R14, P5, R3, R2, 0x1 ;  /* 0x00000002030e7211 */ /* 0x000fca00078a08ff */
[----:B------:R-:W1:Y:S01]  /*26c10*/  LDC R41, c[0x0][0x3e8] ;  /* 0x0000fa00ff297b82 */ /* 0x000e620000000800 */
[----:B------:R-:W-:Y:S02]  /*26c20*/  PRMT R56, R43, 0x7632, R56 ;  /* 0x000076322b387816 */ /* 0x000fe40000000038 */
[----:B------:R-:W-:Y:S02]  /*26c30*/  PRMT R43, R36, 0x7632, R43 ;  /* 0x00007632242b7816 */ /* 0x000fe4000000002b */
[----:B------:R-:W-:Y:S01]  /*26c40*/  LEA.HI.X.SX32 R15, R3, R0, 0x1, P5 ;  /* 0x00000000030f7211 */ /* 0x000fe200028f0eff */
[----:B------:R-:W-:Y:S01]  /*26c50*/  IMAD R3, R81, 0x2, R37 ;  /* 0x0000000251037824 */ /* 0x000fe200078e0225 */
[C---:B------:R-:W-:Y:S01]  /*26c60*/  LEA R36, P5, R37.reuse, R2, 0x1 ;  /* 0x0000000225247211 */ /* 0x040fe200078a08ff */
[----:B------:R3:W-:Y:S01]  /*26c70*/  STG.E.U16 desc[UR12][R50.64], R38 ;  /* 0x0000002632007986 */ /* 0x0007e2000c10150c */
[----:B------:R-:W-:Y:S01]  /*26c80*/  PRMT R53, R38, 0x7632, R53 ;  /* 0x0000763226357816 */ /* 0x000fe20000000035 */
[----:B------:R-:W4:Y:S01]  /*26c90*/  LDC R81, c[0x0][0x3e8] ;  /* 0x0000fa00ff517b82 */ /* 0x000f220000000800 */
[----:B------:R-:W-:Y:S01]  /*26ca0*/  LEA.HI.X.SX32 R37, R37, R0, 0x1, P5 ;  /* 0x0000000025257211 */ /* 0x000fe200028f0eff */
[----:B------:R3:W-:Y:S01]  /*26cb0*/  STG.E.U16 desc[UR12][R12.64], R39 ;  /* 0x000000270c007986 */ /* 0x0007e2000c10150c */
[----:B------:R-:W-:-:S02]  /*26cc0*/  PRMT R54, R39, 0x7632, R54 ;  /* 0x0000763227367816 */ /* 0x000fc40000000036 */
[C---:B---3--:R-:W-:Y:S01]  /*26cd0*/  LEA R38, P5, R3.reuse, R2, 0x1 ;  /* 0x0000000203267211 */ /* 0x048fe200078a08ff */
[----:B------:R-:W-:Y:S03]  /*26ce0*/  STG.E.U16 desc[UR12][R14.64], R32 ;  /* 0x000000200e007986 */ /* 0x000fe6000c10150c */
[----:B------:R-:W-:Y:S01]  /*26cf0*/  LEA.HI.X.SX32 R39, R3, R0, 0x1, P5 ;  /* 0x0000000003277211 */ /* 0x000fe200028f0eff */
[----:B------:R-:W-:Y:S01]  /*26d00*/  STG.E.U16 desc[UR12][R36.64], R33 ;  /* 0x0000002124007986 */ /* 0x000fe2000c10150c */
[----:B0-----:R-:W-:Y:S01]  /*26d10*/  IMAD R13, R40, 0x2, R3 ;  /* 0x00000002280d7824 */ /* 0x001fe200078e0203 */
[----:B------:R-:W-:Y:S01]  /*26d20*/  PRMT R51, R33, 0x7632, R51 ;  /* 0x0000763221337816 */ /* 0x000fe20000000033 */
[----:B------:R-:W0:Y:S01]  /*26d30*/  LDC R40, c[0x0][0x3e8] ;  /* 0x0000fa00ff287b82 */ /* 0x000e220000000800 */
[----:B------:R3:W-:Y:S01]  /*26d40*/  STG.E.U16 desc[UR12][R38.64], R34 ;  /* 0x0000002226007986 */ /* 0x0007e2000c10150c */
[----:B-1----:R-:W-:Y:S01]  /*26d50*/  IMAD R3, R41, 0x2, R13 ;  /* 0x0000000229037824 */ /* 0x002fe200078e020d */
[----:B------:R-:W-:-:S05]  /*26d60*/  LEA R12, P5, R13, R2, 0x1 ;  /* 0x000000020d0c7211 */ /* 0x000fca00078a08ff */
[----:B------:R-:W1:Y:S08]  /*26d70*/  LDC R41, c[0x0][0x3e8] ;  /* 0x0000fa00ff297b82 */ /* 0x000e700000000800 */
[----:B---3--:R-:W3:Y:S01]  /*26d80*/  LDC R39, c[0x0][0x3e8] ;  /* 0x0000fa00ff277b82 */ /* 0x008ee20000000800 */
[----:B------:R-:W-:Y:S01]  /*26d90*/  LEA.HI.X.SX32 R13, R13, R0, 0x1, P5 ;  /* 0x000000000d0d7211 */ /* 0x000fe200028f0eff */
[----:B------:R-:W-:Y:S01]  /*26da0*/  IMAD R33, R80, 0x2, R3 ;  /* 0x0000000250217824 */ /* 0x000fe200078e0203 */
[----:B------:R-:W-:-:S05]  /*26db0*/  LEA R14, P5, R3, R2, 0x1 ;  /* 0x00000002030e7211 */ /* 0x000fca00078a08ff */
[----:B------:R-:W0:Y:S01]  /*26dc0*/  LDC R80, c[0x0][0x3e8] ;  /* 0x0000fa00ff507b82 */ /* 0x000e220000000800 */
[----:B------:R-:W-:Y:S02]  /*26dd0*/  PRMT R50, R32, 0x7632, R50 ;  /* 0x0000763220327816 */ /* 0x000fe40000000032 */
[----:B------:R-:W-:Y:S02]  /*26de0*/  LEA.HI.X.SX32 R15, R3, R0, 0x1, P5 ;  /* 0x00000000030f7211 */ /* 0x000fe400028f0eff */
[----:B------:R-:W-:Y:S02]  /*26df0*/  LEA R32, P5, R33, R2, 0x1 ;  /* 0x0000000221207211 */ /* 0x000fe400078a08ff */
[----:B----4-:R-:W-:Y:S02]  /*26e00*/  LEA R38, R81, R33, 0x1 ;  /* 0x0000002151267211 */ /* 0x010fe400078e08ff */
[----:B------:R-:W-:Y:S01]  /*26e10*/  LEA.HI.X.SX32 R33, R33, R0, 0x1, P5 ;  /* 0x0000000021217211 */ /* 0x000fe200028f0eff */
[----:B------:R-:W4:Y:S01]  /*26e20*/  LDC R81, c[0x0][0x3e8] ;  /* 0x0000fa00ff517b82 */ /* 0x000f220000000800 */
[----:B------:R-:W-:-:S04]  /*26e30*/  LEA R36, P5, R38, R2, 0x1 ;  /* 0x0000000226247211 */ /* 0x000fc800078a08ff */
[----:B------:R-:W-:Y:S01]  /*26e40*/  LEA.HI.X.SX32 R37, R38, R0, 0x1, P5 ;  /* 0x0000000026257211 */ /* 0x000fe200028f0eff */
[----:B---3--:R-:W-:Y:S01]  /*26e50*/  IMAD R38, R39, 0x2, R38 ;  /* 0x0000000227267824 */ /* 0x008fe200078e0226 */
[----:B------:R1:W-:Y:S01]  /*26e60*/  STG.E.U16 desc[UR12][R12.64], R35 ;  /* 0x000000230c007986 */ /* 0x0003e2000c10150c */
[----:B------:R-:W-:-:S03]  /*26e70*/  PRMT R3, R35, 0x7632, R3 ;  /* 0x0000763223037816 */ /* 0x000fc60000000003 */
[----:B------:R3:W-:Y:S01]  /*26e80*/  STG.E.U16 desc[UR12][R14.64], R28 ;  /* 0x0000001c0e007986 */ /* 0x0007e2000c10150c */
[----:B-1----:R-:W-:Y:S02]  /*26e90*/  IMAD R12, R41, 0x2, R38 ;  /* 0x00000002290c7824 */ /* 0x002fe400078e0226 */
[----:B------:R-:W1:Y:S01]  /*26ea0*/  LDC R41, c[0x0][0x3e8] ;  /* 0x0000fa00ff297b82 */ /* 0x000e620000000800 */
[----:B---3--:R-:W-:Y:S01]  /*26eb0*/  LEA R14, P5, R38, R2, 0x1 ;  /* 0x00000002260e7211 */ /* 0x008fe200078a08ff */
[----:B0-----:R-:W-:Y:S01]  /*26ec0*/  IMAD R35, R80, 0x2, R12 ;  /* 0x0000000250237824 */ /* 0x001fe200078e020c */
[----:B------:R0:W-:Y:S05]  /*26ed0*/  STG.E.U16 desc[UR12][R32.64], R29 ;  /* 0x0000001d20007986 */ /* 0x0001ea000c10150c */
[----:B------:R-:W3:Y:S01]  /*26ee0*/  LDC R80, c[0x0][0x3e8] ;  /* 0x0000fa00ff507b82 */ /* 0x000ee20000000800 */
[----:B------:R-:W-:Y:S01]  /*26ef0*/  LEA.HI.X.SX32 R15, R38, R0, 0x1, P5 ;  /* 0x00000000260f7211 */ /* 0x000fe200028f0eff */
[----:B------:R2:W-:Y:S01]  /*26f00*/  STG.E.U16 desc[UR12][R36.64], R30 ;  /* 0x0000001e24007986 */ /* 0x0005e2000c10150c */
[----:B----4-:R-:W-:Y:S01]  /*26f10*/  IMAD R13, R81, 0x2, R35 ;  /* 0x00000002510d7824 */ /* 0x010fe200078e0223 */
[----:B0-----:R-:W-:-:S02]  /*26f20*/  LEA R32, P5, R12, R2, 0x1 ;  /* 0x000000020c207211 */ /* 0x001fc400078a08ff */
[----:B------:R0:W-:Y:S02]  /*26f30*/  STG.E.U16 desc[UR12][R14.64], R31 ;  /* 0x0000001f0e007986 */ /* 0x0001e4000c10150c */
[----:B------:R-:W4:Y:S01]  /*26f40*/  LDC R81, c[0x0][0x3e8] ;  /* 0x0000fa00ff517b82 */ /* 0x000f220000000800 */
[----:B------:R-:W-:Y:S02]  /*26f50*/  LEA.HI.X.SX32 R33, R12, R0, 0x1, P5 ;  /* 0x000000000c217211 */ /* 0x000fe400028f0eff */
[----:B--2---:R-:W-:-:S04]  /*26f60*/  LEA R36, P5, R35, R2, 0x1 ;  /* 0x0000000223247211 */ /* 0x004fc800078a08ff */
[----:B------:R-:W-:Y:S02]  /*26f70*/  LEA.HI.X.SX32 R37, R35, R0, 0x1, P5 ;  /* 0x0000000023257211 */ /* 0x000fe400028f0eff */
[C---:B------:R-:W-:Y:S01]  /*26f80*/  LEA R38, P5, R13.reuse, R2, 0x1 ;  /* 0x000000020d267211 */ /* 0x040fe200078a08ff */
[----:B0-----:R-:W-:Y:S02]  /*26f90*/  IMAD R15, R40, 0x2, R13 ;  /* 0x00000002280f7824 */ /* 0x001fe400078e020d */
[----:B------:R-:W0:Y:S01]  /*26fa0*/  LDC R40, c[0x0][0x3e8] ;  /* 0x0000fa00ff287b82 */ /* 0x000e220000000800 */
[----:B------:R-:W-:Y:S02]  /*26fb0*/  LEA.HI.X.SX32 R39, R13, R0, 0x1, P5 ;  /* 0x000000000d277211 */ /* 0x000fe400028f0eff */
[----:B------:R-:W-:Y:S02]  /*26fc0*/  LEA R14, P5, R15, R2, 0x1 ;  /* 0x000000020f0e7211 */ /* 0x000fe400078a08ff */
[----:B-1----:R-:W-:-:S03]  /*26fd0*/  LEA R13, R41, R15, 0x1 ;  /* 0x0000000f290d7211 */ /* 0x002fc600078e08ff */
[----:B------:R-:W1:Y:S01]  /*26fe0*/  LDC R41, c[0x0][0x3e8] ;  /* 0x0000fa00ff297b82 */ /* 0x000e620000000800 */
[----:B------:R2:W-:Y:S01]  /*26ff0*/  STG.E.U16 desc[UR12][R32.64], R24 ;  /* 0x0000001820007986 */ /* 0x0005e2000c10150c */
[----:B------:R-:W-:Y:S01]  /*27000*/  LEA.HI.X.SX32 R15, R15, R0, 0x1, P5 ;  /* 0x000000000f0f7211 */ /* 0x000fe200028f0eff */
[----:B---3--:R-:W-:Y:S01]  /*27010*/  IMAD R35, R80, 0x2, R13 ;  /* 0x0000000250237824 */ /* 0x008fe200078e020d */
[----:B------:R-:W-:Y:S01]  /*27020*/  PRMT R12, R31, 0x7632, R12 ;  /* 0x000076321f0c7816 */ /* 0x000fe2000000000c */
[----:B------:R3:W-:Y:S02]  /*27030*/  STG.E.U16 desc[UR12][R36.64], R25 ;  /* 0x0000001924007986 */ /* 0x0007e4000c10150c */
[----:B------:R-:W-:Y:S01]  /*27040*/  IMAD R31, R82, 0x2, R35 ;  /* 0x00000002521f7824 */ /* 0x000fe200078e0223 */
[----:B------:R-:W4:Y:S01]  /*27050*/  LDC R80, c[0x0][0x3e8] ;  /* 0x0000fa00ff507b82 */ /* 0x000f220000000800 */
[----:B--2---:R-:W-:-:S07]  /*27060*/  LEA R32, P5, R13, R2, 0x1 ;  /* 0x000000020d207211 */ /* 0x004fce00078a08ff */
[----:B------:R-:W2:Y:S01]  /*27070*/  LDC R82, c[0x0][0x3e8] ;  /* 0x0000fa00ff527b82 */ /* 0x000ea20000000800 */
[----:B------:R-:W-:Y:S02]  /*27080*/  LEA.HI.X.SX32 R33, R13, R0, 0x1, P5 ;  /* 0x000000000d217211 */ /* 0x000fe400028f0eff */
[C---:B---3--:R-:W-:Y:S01]  /*27090*/  LEA R36, P5, R35.reuse, R2, 0x1 ;  /* 0x0000000223247211 */ /* 0x048fe200078a08ff */
[----:B------:R3:W-:Y:S03]  /*270a0*/  STG.E.U16 desc[UR12][R38.64], R26 ;  /* 0x0000001a26007986 */ /* 0x0007e6000c10150c */
[----:B------:R-:W-:Y:S02]  /*270b0*/  LEA.HI.X.SX32 R37, R35, R0, 0x1, P5 ;  /* 0x0000000023257211 */ /* 0x000fe400028f0eff */
[----:B------:R-:W2:Y:S01]  /*270c0*/  LDC R35, c[0x0][0x3e8] ;  /* 0x0000fa00ff237b82 */ /* 0x000ea20000000800 */
[----:B---3--:R-:W-:-:S04]  /*270d0*/  LEA R38, P5, R31, R2, 0x1 ;  /* 0x000000021f267211 */ /* 0x008fc800078a08ff */
[----:B------:R-:W-:Y:S01]  /*270e0*/  LEA.HI.X.SX32 R39, R31, R0, 0x1, P5 ;  /* 0x000000001f277211 */ /* 0x000fe200028f0eff */
[----:B0-----:R-:W-:Y:S01]  /*270f0*/  IMAD R31, R40, 0x2, R31 ;  /* 0x00000002281f7824 */ /* 0x001fe200078e021f */
[----:B------:R1:W-:Y:S04]  /*27100*/  STG.E.U16 desc[UR12][R14.64], R27 ;  /* 0x0000001b0e007986 */ /* 0x0003e8000c10150c */
[----:B------:R0:W-:Y:S01]  /*27110*/  STG.E.U16 desc[UR12][R32.64], R20 ;  /* 0x0000001420007986 */ /* 0x0001e2000c10150c */
[----:B------:R-:W-:-:S03]  /*27120*/  PRMT R13, R27, 0x7632, R13 ;  /* 0x000076321b0d7816 */ /* 0x000fc6000000000d */
[----:B------:R3:W-:Y:S01]  /*27130*/  STG.E.U16 desc[UR12][R36.64], R21 ;  /* 0x0000001524007986 */ /* 0x0007e2000c10150c */
[----:B-1----:R-:W-:Y:S01]  /*27140*/  IMAD R14, R41, 0x2, R31 ;  /* 0x00000002290e7824 */ /* 0x002fe200078e021f */
[----:B0-----:R-:W-:-:S03]  /*27150*/  LEA R32, P5, R31, R2, 0x1 ;  /* 0x000000021f207211 */ /* 0x001fc600078a08ff */
[----:B----4-:R-:W-:Y:S02]  /*27160*/  IMAD R27, R81, 0x2, R14 ;  /* 0x00000002511b7824 */ /* 0x010fe400078e020e */
[----:B------:R-:W0:Y:S01]  /*27170*/  LDC R81, c[0x0][0x3e8] ;  /* 0x0000fa00ff517b82 */ /* 0x000e220000000800 */
[----:B------:R-:W-:Y:S02]  /*27180*/  LEA.HI.X.SX32 R33, R31, R0, 0x1, P5 ;  /* 0x000000001f217211 */ /* 0x000fe400028f0eff */
[----:B---3--:R-:W-:Y:S01]  /*27190*/  LEA R36, P5, R14, R2, 0x1 ;  /* 0x000000020e247211 */ /* 0x008fe200078a08ff */
[----:B------:R1:W-:Y:S01]  /*271a0*/  STG.E.U16 desc[UR12][R38.64], R22 ;  /* 0x0000001626007986 */ /* 0x0003e2000c10150c */
[----:B--2---:R-:W-:Y:S02]  /*271b0*/  LEA R15, R82, R27, 0x1 ;  /* 0x0000001b520f7211 */ /* 0x004fe400078e08ff */
[----:B------:R-:W-:Y:S01]  /*271c0*/  LEA.HI.X.SX32 R37, R14, R0, 0x1, P5 ;  /* 0x000000000e257211 */ /* 0x000fe200028f0eff */
[----:B------:R-:W2:Y:S01]  /*271d0*/  LDC R82, c[0x0][0x3e8] ;  /* 0x0000fa00ff527b82 */ /* 0x000ea20000000800 */
[----:B-1----:R-:W-:-:S04]  /*271e0*/  LEA R38, P5, R27, R2, 0x1 ;  /* 0x000000021b267211 */ /* 0x002fc800078a08ff */
[----:B------:R-:W-:Y:S02]  /*271f0*/  LEA.HI.X.SX32 R39, R27, R0, 0x1, P5 ;  /* 0x000000001b277211 */ /* 0x000fe400028f0eff */
[C---:B------:R-:W-:Y:S01]  /*27200*/  LEA R40, P5, R15.reuse, R2, 0x1 ;  /* 0x000000020f287211 */ /* 0x040fe200078a08ff */
[----:B------:R1:W-:Y:S03]  /*27210*/  STG.E.U16 desc[UR12][R32.64], R23 ;  /* 0x0000001720007986 */ /* 0x0003e6000c10150c */
[----:B------:R-:W-:Y:S01]  /*27220*/  LEA.HI.X.SX32 R41, R15, R0, 0x1, P5 ;  /* 0x000000000f297211 */ /* 0x000fe200028f0eff */
[----:B------:R-:W-:Y:S01]  /*27230*/  STG.E.U16 desc[UR12][R36.64], R16 ;  /* 0x0000001024007986 */ /* 0x000fe2000c10150c */
[----:B------:R-:W-:-:S03]  /*27240*/  IMAD R15, R35, 0x2, R15 ;  /* 0x00000002230f7824 */ /* 0x000fc600078e020f */
[----:B------:R3:W-:Y:S01]  /*27250*/  STG.E.U16 desc[UR12][R38.64], R17 ;  /* 0x0000001126007986 */ /* 0x0007e2000c10150c */
[----:B------:R-:W-:Y:S01]  /*27260*/  PRMT R31, R16, 0x7632, R31 ;  /* 0x00007632101f7816 */ /* 0x000fe2000000001f */
[----:B-1----:R-:W-:Y:S01]  /*27270*/  IMAD R33, R80, 0x2, R15 ;  /* 0x0000000250217824 */ /* 0x002fe200078e020f */
[----:B------:R-:W-:Y:S01]  /*27280*/  PRMT R27, R17, 0x7632, R27 ;  /* 0x00007632111b7816 */ /* 0x000fe2000000001b */
[----:B---3--:R-:W1:Y:S01]  /*27290*/  LDC R38, c[0x0][0x3e8] ;  /* 0x0000fa00ff267b82 */ /* 0x008e620000000800 */
[C---:B------:R-:W-:Y:S01]  /*272a0*/  LEA R16, P5, R15.reuse, R2, 0x1 ;  /* 0x000000020f107211 */ /* 0x040fe200078a08ff */
[----:B------:R3:W-:Y:S03]  /*272b0*/  STG.E.U16 desc[UR12][R40.64], R18 ;  /* 0x0000001228007986 */ /* 0x0007e6000c10150c */
[----:B------:R-:W-:-:S03]  /*272c0*/  LEA.HI.X.SX32 R17, R15, R0, 0x1, P5 ;  /* 0x000000000f117211 */ /* 0x000fc600028f0eff */
[----:B------:R-:W4:Y:S01]  /*272d0*/  LDC R39, c[0x0][0x3e8] ;  /* 0x0000fa00ff277b82 */ /* 0x000f220000000800 */
[----:B------:R-:W-:Y:S01]  /*272e0*/  LEA R32, P5, R33, R2, 0x1 ;  /* 0x0000000221207211 */ /* 0x000fe200078a08ff */
[----:B0-----:R-:W-:-:S03]  /*272f0*/  IMAD R15, R81, 0x2, R33 ;  /* 0x00000002510f7824 */ /* 0x001fc600078e0221 */
[----:B------:R-:W-:-:S03]  /*27300*/  LEA.HI.X.SX32 R33, R33, R0, 0x1, P5 ;  /* 0x0000000021217211 */ /* 0x000fc600028f0eff */
[----:B---3--:R-:W0:Y:S01]  /*27310*/  LDC R40, c[0x0][0x3e8] ;  /* 0x0000fa00ff287b82 */ /* 0x008e220000000800 */
[----:B------:R-:W-:Y:S01]  /*27320*/  LEA R36, P5, R15, R2, 0x1 ;  /* 0x000000020f247211 */ /* 0x000fe200078a08ff */
[----:B--2---:R-:W-:Y:S01]  /*27330*/  IMAD R35, R82, 0x2, R15 ;  /* 0x0000000252237824 */ /* 0x004fe200078e020f */
[----:B------:R-:W-:Y:S02]  /*27340*/  PRMT R14, R23, 0x7632, R14 ;  /* 0x00007632170e7816 */ /* 0x000fe4000000000e */
[----:B------:R-:W-:-:S03]  /*27350*/  PRMT R23, R18, 0x7632, R23 ;  /* 0x0000763212177816 */ /* 0x000fc60000000017 */
[----:B------:R-:W2:Y:S01]  /*27360*/  LDC R41, c[0x0][0x3e8] ;  /* 0x0000fa00ff297b82 */ /* 0x000ea20000000800 */
[----:B------:R-:W-:Y:S02]  /*27370*/  LEA.HI.X.SX32 R37, R15, R0, 0x1, P5 ;  /* 0x000000000f257211 */ /* 0x000fe400028f0eff */
[----:B------:R-:W-:Y:S01]  /*27380*/  LEA R18, P5, R35, R2, 0x1 ;  /* 0x0000000223127211 */ /* 0x000fe200078a08ff */
[----:B------:R3:W-:Y:S01]  /*27390*/  STG.E.U16 desc[UR12][R16.64], R19 ;  /* 0x0000001310007986 */ /* 0x0007e2000c10150c */
[----:B------:R-:W-:-:S03]  /*273a0*/  PRMT R15, R19, 0x7632, R15 ;  /* 0x00007632130f7816 */ /* 0x000fc6000000000f */
[----:B------:R1:W-:Y:S01]  /*273b0*/  STG.E.U16 desc[UR12][R32.64], R8 ;  /* 0x0000000820007986 */ /* 0x0003e2000c10150c */
[----:B------:R-:W-:Y:S01]  /*273c0*/  PRMT R48, R48, 0x7632, R48 ;  /* 0x0000763230307816 */ /* 0x000fe20000000030 */
[----:B------:R-:W2:Y:S02]  /*273d0*/  LDC R80, c[0x0][0x3e8] ;  /* 0x0000fa00ff507b82 */ /* 0x000ea40000000800 */
[----:B------:R1:W-:Y:S01]  /*273e0*/  STG.E.U16 desc[UR12][R36.64], R9 ;  /* 0x0000000924007986 */ /* 0x0003e2000c10150c */
[----:B---3--:R-:W-:Y:S01]  /*273f0*/  LEA.HI.X.SX32 R19, R35, R0, 0x1, P5 ;  /* 0x0000000023137211 */ /* 0x008fe200028f0eff */
[----:B-1----:R-:W-:-:S04]  /*27400*/  IMAD R35, R38, 0x2, R35 ;  /* 0x0000000226237824 */ /* 0x002fc800078e0223 */
[----:B------:R-:W1:Y:S01]  /*27410*/  LDC R38, c[0x0][0x3e8] ;  /* 0x0000fa00ff267b82 */ /* 0x000e620000000800 */
[----:B------:R-:W-:Y:S02]  /*27420*/  PRMT R33, R8, 0x7632, R33 ;  /* 0x0000763208217816 */ /* 0x000fe40000000021 */
[----:B------:R-:W-:-:S05]  /*27430*/  LEA R8, P5, R35, R2, 0x1 ;  /* 0x0000000223087211 */ /* 0x000fca00078a08ff */
[----:B------:R-:W3:Y:S01]  /*27440*/  LDC R37, c[0x0][0x3e8] ;  /* 0x0000fa00ff257b82 */ /* 0x000ee20000000800 */
[----:B----4-:R-:W-:Y:S02]  /*27450*/  LEA R17, R39, R35, 0x1 ;  /* 0x0000002327117211 */ /* 0x010fe400078e08ff */
[----:B------:R-:W-:Y:S02]  /*27460*/  PRMT R32, R9, 0x7632, R32 ;  /* 0x0000763209207816 */ /* 0x000fe40000000020 */
[----:B------:R-:W-:Y:S01]  /*27470*/  LEA.HI.X.SX32 R9, R35, R0, 0x1, P5 ;  /* 0x0000000023097211 */ /* 0x000fe200028f0eff */
[----:B0-----:R-:W-:Y:S01]  /*27480*/  IMAD R36, R40, 0x2, R17 ;  /* 0x0000000228247824 */ /* 0x001fe200078e0211 */
[----:B------:R-:W-:Y:S01]  /*27490*/  LEA R16, P5, R17, R2, 0x1 ;  /* 0x0000000211107211 */ /* 0x000fe200078a08ff */
[----:B------:R-:W0:Y:S01]  /*274a0*/  LDC R39, c[0x0][0x3e8] ;  /* 0x0000fa00ff277b82 */ /* 0x000e220000000800 */
[----:B------:R4:W-:Y:S01]  /*274b0*/  STG.E.U16 desc[UR12][R18.64], R10 ;  /* 0x0000000a12007986 */ /* 0x0009e2000c10150c */
[----:B--2---:R-:W-:Y:S01]  /*274c0*/  IMAD R35, R41, 0x2, R36 ;  /* 0x0000000229237824 */ /* 0x004fe200078e0224 */
[----:B------:R-:W-:-:S02]  /*274d0*/  LEA.HI.X.SX32 R17, R17, R0, 0x1, P5 ;  /* 0x0000000011117211 */ /* 0x000fc400028f0eff */
[----:B------:R2:W-:Y:S03]  /*274e0*/  STG.E.U16 desc[UR12][R8.64], R11 ;  /* 0x0000000b08007986 */ /* 0x0005e6000c10150c */
[----:B------:R-:W0:Y:S01]  /*274f0*/  LDC R40, c[0x0][0x3e8] ;  /* 0x0000fa00ff287b82 */ /* 0x000e220000000800 */
[----:B----4-:R-:W-:Y:S02]  /*27500*/  PRMT R18, R10, 0x7632, R18 ;  /* 0x000076320a127816 */ /* 0x010fe40000000012 */
[----:B------:R-:W-:Y:S02]  /*27510*/  LEA R10, P5, R36, R2, 0x1 ;  /* 0x00000002240a7211 */ /* 0x000fe400078a08ff */
[----:B------:R-:W-:-:S03]  /*27520*/  PRMT R19, R11, 0x7632, R19 ;  /* 0x000076320b137816 */ /* 0x000fc60000000013 */
[----:B------:R-:W4:Y:S01]  /*27530*/  LDC R41, c[0x0][0x3e8] ;  /* 0x0000fa00ff297b82 */ /* 0x000f220000000800 */
[----:B--2---:R-:W-:Y:S02]  /*27540*/  LEA.HI.X.SX32 R11, R36, R0, 0x1, P5 ;  /* 0x00000000240b7211 */ /* 0x004fe400028f0eff */
[----:B------:R-:W-:-:S04]  /*27550*/  LEA R8, P5, R35, R2, 0x1 ;  /* 0x0000000223087211 */ /* 0x000fc800078a08ff */
[----:B------:R-:W-:Y:S01]  /*27560*/  LEA.HI.X.SX32 R9, R35, R0, 0x1, P5 ;  /* 0x0000000023097211 */ /* 0x000fe200028f0eff */
[----:B---3--:R-:W-:Y:S01]  /*27570*/  IMAD R35, R37, 0x2, R35 ;  /* 0x0000000225237824 */ /* 0x008fe200078e0223 */
[----:B------:R-:W2:Y:S01]  /*27580*/  LDC R36, c[0x0][0x3e8] ;  /* 0x0000fa00ff247b82 */ /* 0x000ea20000000800 */
[----:B------:R3:W-:Y:S07]  /*27590*/  STG.E.U16 desc[UR12][R16.64], R4 ;  /* 0x0000000410007986 */ /* 0x0007ee000c10150c */
[----:B------:R-:W2:Y:S01]  /*275a0*/  LDC R37, c[0x0][0x3e8] ;  /* 0x0000fa00ff257b82 */ /* 0x000ea20000000800 */
[----:B------:R0:W-:Y:S04]  /*275b0*/  STG.E.U16 desc[UR12][R10.64], R5 ;  /* 0x000000050a007986 */ /* 0x0001e8000c10150c */
[----:B------:R1:W-:Y:S01]  /*275c0*/  STG.E.U16 desc[UR12][R8.64], R6 ;  /* 0x0000000608007986 */ /* 0x0003e2000c10150c */
[----:B---3--:R-:W-:-:S02]  /*275d0*/  PRMT R16, R4, 0x7632, R16 ;  /* 0x0000763204107816 */ /* 0x008fc40000000010 */
[----:B------:R-:W-:Y:S02]  /*275e0*/  LEA R4, P5, R35, R2, 0x1 ;  /* 0x0000000223047211 */ /* 0x000fe400078a08ff */
[----:B------:R-:W-:Y:S02]  /*275f0*/  PRMT R17, R5, 0x7632, R17 ;  /* 0x0000763205117816 */ /* 0x000fe40000000011 */
[----:B0-----:R-:W-:Y:S01]  /*27600*/  PRMT R10, R6, 0x7632, R10 ;  /* 0x00007632060a7816 */ /* 0x001fe2000000000a */
[----:B-1----:R-:W-:Y:S01]  /*27610*/  IMAD R9, R39, 0x2, R35 ;  /* 0x0000000227097824 */ /* 0x002fe200078e0223 */
[----:B------:R-:W-:Y:S01]  /*27620*/  LEA.HI.X.SX32 R5, R35, R0, 0x1, P5 ;  /* 0x0000000023057211 */ /* 0x000fe200028f0eff */
[----:B------:R-:W0:Y:S02]  /*27630*/  LDC R39, c[0x0][0x3e8] ;  /* 0x0000fa00ff277b82 */ /* 0x000e240000000800 */
[----:B------:R-:W-:Y:S01]  /*27640*/  IMAD R6, R40, 0x2, R9 ;  /* 0x0000000228067824 */ /* 0x000fe200078e0209 */
[----:B------:R-:W-:Y:S01]  /*27650*/  LEA R8, P5, R9, R2, 0x1 ;  /* 0x0000000209087211 */ /* 0x000fe200078a08ff */
[----:B------:R1:W-:Y:S01]  /*27660*/  STG.E.U16 desc[UR12][R4.64], R7 ;  /* 0x0000000704007986 */ /* 0x0003e2000c10150c */
[----:B------:R-:W-:-:S03]  /*27670*/  PRMT R11, R7, 0x7632, R11 ;  /* 0x00007632070b7816 */ /* 0x000fc6000000000b */
[----:B------:R-:W3:Y:S01]  /*27680*/  LDC R40, c[0x0][0x3e8] ;  /* 0x0000fa00ff287b82 */ /* 0x000ee20000000800 */
[----:B------:R-:W-:Y:S02]  /*27690*/  LEA.HI.X.SX32 R9, R9, R0, 0x1, P5 ;  /* 0x0000000009097211 */ /* 0x000fe400028f0eff */
[----:B-1----:R-:W-:-:S05]  /*276a0*/  LEA R4, P5, R6, R2, 0x1 ;  /* 0x0000000206047211 */ /* 0x002fca00078a08ff */
[----:B------:R-:W1:Y:S01]  /*276b0*/  LDC R35, c[0x0][0x3e8] ;  /* 0x0000fa00ff237b82 */ /* 0x000e620000000800 */
[----:B------:R-:W-:Y:S01]  /*276c0*/  LEA R7, R38, R6, 0x1 ;  /* 0x0000000626077211 */ /* 0x000fe200078e08ff */
[----:B------:R2:W-:Y:S01]  /*276d0*/  STG.E.U16 desc[UR12][R8.64], R75 ;  /* 0x0000004b08007986 */ /* 0x0005e2000c10150c */
[----:B------:R-:W-:Y:S02]  /*276e0*/  LEA.HI.X.SX32 R5, R6, R0, 0x1, P5 ;  /* 0x0000000006057211 */ /* 0x000fe400028f0eff */
[----:B------:R-:W-:-:S03]  /*276f0*/  LEA R6, P5, R7, R2, 0x1 ;  /* 0x0000000207067211 */ /* 0x000fc600078a08ff */
[----:B------:R-:W1:Y:S01]  /*27700*/  LDC R38, c[0x0][0x3e8] ;  /* 0x0000fa00ff267b82 */ /* 0x000e620000000800 */
[----:B------:R4:W-:Y:S01]  /*27710*/  STG.E.U16 desc[UR12][R4.64], R77 ;  /* 0x0000004d04007986 */ /* 0x0009e2000c10150c */
[----:B--2---:R-:W-:Y:S01]  /*27720*/  IMAD R8, R37, 0x2, R7 ;  /* 0x0000000225087824 */ /* 0x004fe200078e0207 */
[----:B------:R-:W-:-:S05]  /*27730*/  LEA.HI.X.SX32 R7, R7, R0, 0x1, P5 ;  /* 0x0000000007077211 */ /* 0x000fca00028f0eff */
[----:B------:R-:W2:Y:S01]  /*27740*/  LDC R37, c[0x0][0x3e8] ;  /* 0x0000fa00ff257b82 */ /* 0x000ea20000000800 */
[----:B------:R-:W-:Y:S01]  /*27750*/  IMAD R9, R36, 0x2, R8 ;  /* 0x0000000224097824 */ /* 0x000fe200078e0208 */
[C---:B----4-:R-:W-:Y:S01]  /*27760*/  LEA R4, P5, R8.reuse, R2, 0x1 ;  /* 0x0000000208047211 */ /* 0x050fe200078a08ff */
[----:B------:R4:W-:Y:S05]  /*27770*/  STG.E.U16 desc[UR12][R6.64], R78 ;  /* 0x0000004e06007986 */ /* 0x0009ea000c10150c */
[----:B------:R-:W2:Y:S01]  /*27780*/  LDC R36, c[0x0][0x3e8] ;  /* 0x0000fa00ff247b82 */ /* 0x000ea20000000800 */
[----:B------:R-:W-:Y:S01]  /*27790*/  LEA.HI.X.SX32 R5, R8, R0, 0x1, P5 ;  /* 0x0000000008057211 */ /* 0x000fe200028f0eff */
[----:B------:R-:W-:-:S04]  /*277a0*/  IMAD R8, R41, 0x2, R9 ;  /* 0x0000000229087824 */ /* 0x000fc800078e0209 */
[----:B------:R0:W-:Y:S01]  /*277b0*/  STG.E.U16 desc[UR12][R4.64], R79 ;  /* 0x0000004f04007986 */ /* 0x0001e2000c10150c */
[----:B------:R-:W-:Y:S01]  /*277c0*/  PRMT R49, R49, 0x7632, R49 ;  /* 0x0000763231317816 */ /* 0x000fe20000000031 */
[----:B------:R-:W2:Y:S01]  /*277d0*/  LDC R75, c[0x0][0x3e8] ;  /* 0x0000fa00ff4b7b82 */ /* 0x000ea20000000800 */
[----:B----4-:R-:W-:-:S04]  /*277e0*/  LEA R6, P5, R9, R2, 0x1 ;  /* 0x0000000209067211 */ /* 0x010fc800078a08ff */
[----:B------:R-:W-:Y:S01]  /*277f0*/  LEA.HI.X.SX32 R7, R9, R0, 0x1, P5 ;  /* 0x0000000009077211 */ /* 0x000fe200028f0eff */
[----:B---3--:R-:W-:Y:S01]  /*27800*/  IMAD R9, R40, 0x2, R8 ;  /* 0x0000000228097824 */ /* 0x008fe200078e0208 */
[----:B------:R-:W-:Y:S01]  /*27810*/  PRMT R44, R44, 0x7632, R44 ;  /* 0x000076322c2c7816 */ /* 0x000fe2000000002c */
[----:B------:R-:W3:Y:S01]  /*27820*/  LDC R40, c[0x0][0x3e8] ;  /* 0x0000fa00ff287b82 */ /* 0x000ee20000000800 */
[C---:B0-----:R-:W-:Y:S01]  /*27830*/  LEA R4, P5, R8.reuse, R2, 0x1 ;  /* 0x0000000208047211 */ /* 0x041fe200078a08ff */
[----:B------:R0:W-:Y:S03]  /*27840*/  STG.E.U16 desc[UR12][R6.64], R71 ;  /* 0x0000004706007986 */ /* 0x0001e6000c10150c */
[----:B------:R-:W-:Y:S01]  /*27850*/  LEA.HI.X.SX32 R5, R8, R0, 0x1, P5 ;  /* 0x0000000008057211 */ /* 0x000fe200028f0eff */
[----:B------:R-:W-:Y:S02]  /*27860*/  IMAD R8, R39, 0x2, R9 ;  /* 0x0000000227087824 */ /* 0x000fe400078e0209 */
[----:B------:R-:W4:Y:S02]  /*27870*/  LDC R39, c[0x0][0x3e8] ;  /* 0x0000fa00ff277b82 */ /* 0x000f240000000800 */
[----:B------:R1:W-:Y:S01]  /*27880*/  STG.E.U16 desc[UR12][R4.64], R73 ;  /* 0x0000004904007986 */ /* 0x0003e2000c10150c */
[----:B0-----:R-:W-:-:S02]  /*27890*/  LEA R6, P5, R9, R2, 0x1 ;  /* 0x0000000209067211 */ /* 0x001fc400078a08ff */
[----:B------:R-:W-:-:S03]  /*278a0*/  PRMT R45, R45, 0x7632, R45 ;  /* 0x000076322d2d7816 */ /* 0x000fc6000000002d */
[----:B------:R-:W0:Y:S01]  /*278b0*/  LDC R78, c[0x0][0x3e8] ;  /* 0x0000fa00ff4e7b82 */ /* 0x000e220000000800 */
[----:B------:R-:W-:Y:S02]  /*278c0*/  LEA.HI.X.SX32 R7, R9, R0, 0x1, P5 ;  /* 0x0000000009077211 */ /* 0x000fe400028f0eff */
[----:B-1----:R-:W-:Y:S02]  /*278d0*/  LEA R9, R38, R8, 0x1 ;  /* 0x0000000826097211 */ /* 0x002fe400078e08ff */
[----:B------:R-:W-:-:S03]  /*278e0*/  LEA R4, P5, R8, R2, 0x1 ;  /* 0x0000000208047211 */ /* 0x000fc600078a08ff */
[----:B------:R-:W1:Y:S01]  /*278f0*/  LDC R38, c[0x0][0x3e8] ;  /* 0x0000fa00ff267b82 */ /* 0x000e620000000800 */
[----:B------:R-:W-:Y:S01]  /*27900*/  LEA.HI.X.SX32 R5, R8, R0, 0x1, P5 ;  /* 0x0000000008057211 */ /* 0x000fe200028f0eff */
[----:B------:R2:W-:Y:S01]  /*27910*/  STG.E.U16 desc[UR12][R6.64], R74 ;  /* 0x0000004a06007986 */ /* 0x0005e2000c10150c */
[----:B------:R-:W-:-:S05]  /*27920*/  IMAD R8, R35, 0x2, R9 ;  /* 0x0000000223087824 */ /* 0x000fca00078e0209 */
[----:B------:R-:W0:Y:S01]  /*27930*/  LDC R35, c[0x0][0x3e8] ;  /* 0x0000fa00ff237b82 */ /* 0x000e220000000800 */
[----:B------:R3:W-:Y:S01]  /*27940*/  STG.E.U16 desc[UR12][R4.64], R76 ;  /* 0x0000004c04007986 */ /* 0x0007e2000c10150c */
[----:B--2---:R-:W-:Y:S02]  /*27950*/  LEA R6, P5, R9, R2, 0x1 ;  /* 0x0000000209067211 */ /* 0x004fe400078a08ff */
[----:B------:R-:W-:-:S04]  /*27960*/  PRMT R55, R42, 0x7632, R55 ;  /* 0x000076322a377816 */ /* 0x000fc80000000037 */
[----:B------:R-:W2:Y:S01]  /*27970*/  LDC R77, c[0x0][0x3e8] ;  /* 0x0000fa00ff4d7b82 */ /* 0x000ea20000000800 */
[----:B------:R-:W-:Y:S01]  /*27980*/  LEA.HI.X.SX32 R7, R9, R0, 0x1, P5 ;  /* 0x0000000009077211 */ /* 0x000fe200028f0eff */
[----:B------:R-:W-:Y:S01]  /*27990*/  IMAD R9, R36, 0x2, R8 ;  /* 0x0000000224097824 */ /* 0x000fe200078e0208 */
[----:B---3--:R-:W-:-:S05]  /*279a0*/  LEA R4, P5, R8, R2, 0x1 ;  /* 0x0000000208047211 */ /* 0x008fca00078a08ff */
[----:B------:R-:W3:Y:S01]  /*279b0*/  LDC R36, c[0x0][0x3e8] ;  /* 0x0000fa00ff247b82 */ /* 0x000ee20000000800 */
[----:B------:R-:W-:Y:S01]  /*279c0*/  LEA.HI.X.SX32 R5, R8, R0, 0x1, P5 ;  /* 0x0000000008057211 */ /* 0x000fe200028f0eff */
[----:B------:R4:W-:Y:S01]  /*279d0*/  STG.E.U16 desc[UR12][R6.64], R67 ;  /* 0x0000004306007986 */ /* 0x0009e2000c10150c */
[----:B------:R-:W-:-:S05]  /*279e0*/  IMAD R8, R37, 0x2, R9 ;  /* 0x0000000225087824 */ /* 0x000fca00078e0209 */
[----:B------:R-:W2:Y:S01]  /*279f0*/  LDC R37, c[0x0][0x3e8] ;  /* 0x0000fa00ff257b82 */ /* 0x000ea20000000800 */
[----:B------:R1:W-:Y:S01]  /*27a00*/  STG.E.U16 desc[UR12][R4.64], R69 ;  /* 0x0000004504007986 */ /* 0x0003e2000c10150c */
[----:B----4-:R-:W-:Y:S02]  /*27a10*/  LEA R6, P5, R9, R2, 0x1 ;  /* 0x0000000209067211 */ /* 0x010fe400078a08ff */
[----:B------:R-:W-:-:S04]  /*27a20*/  PRMT R34, R34, 0x7632, R34 ;  /* 0x0000763222227816 */ /* 0x000fc80000000022 */
[----:B------:R-:W4:Y:S01]  /*27a30*/  LDC R76, c[0x0][0x3e8] ;  /* 0x0000fa00ff4c7b82 */ /* 0x000f220000000800 */
[----:B------:R-:W-:Y:S01]  /*27a40*/  LEA.HI.X.SX32 R7, R9, R0, 0x1, P5 ;  /* 0x0000000009077211 */ /* 0x000fe200028f0eff */
[----:B------:R-:W-:Y:S01]  /*27a50*/  IMAD R9, R39, 0x2, R8 ;  /* 0x0000000227097824 */ /* 0x000fe200078e0208 */
[----:B-1----:R-:W-:-:S05]  /*27a60*/  LEA R4, P5, R8, R2, 0x1 ;  /* 0x0000000208047211 */ /* 0x002fca00078a08ff */
[----:B------:R-:W1:Y:S01]  /*27a70*/  LDC R39, c[0x0][0x3e8] ;  /* 0x0000fa00ff277b82 */ /* 0x000e620000000800 */
[----:B------:R-:W-:Y:S01]  /*27a80*/  LEA.HI.X.SX32 R5, R8, R0, 0x1, P5 ;  /* 0x0000000008057211 */ /* 0x000fe200028f0eff */
[----:B------:R0:W-:Y:S01]  /*27a90*/  STG.E.U16 desc[UR12][R6.64], R70 ;  /* 0x0000004606007986 */ /* 0x0001e2000c10150c */
[----:B------:R-:W-:-:S05]  /*27aa0*/  IMAD R8, R38, 0x2, R9 ;  /* 0x0000000226087824 */ /* 0x000fca00078e0209 */
[----:B------:R-:W4:Y:S01]  /*27ab0*/  LDC R38, c[0x0][0x3e8] ;  /* 0x0000fa00ff267b82 */ /* 0x000f220000000800 */
[----:B------:R3:W-:Y:S01]  /*27ac0*/  STG.E.U16 desc[UR12][R4.64], R72 ;  /* 0x0000004804007986 */ /* 0x0007e2000c10150c */
[----:B0-----:R-:W-:Y:S02]  /*27ad0*/  LEA R6, P5, R9, R2, 0x1 ;  /* 0x0000000209067211 */ /* 0x001fe400078a08ff */
[----:B------:R-:W-:-:S04]  /*27ae0*/  PRMT R28, R28, 0x7632, R28 ;  /* 0x000076321c1c7816 */ /* 0x000fc8000000001c */
[----:B------:R-:W0:Y:S01]  /*27af0*/  LDC R79, c[0x0][0x3e8] ;  /* 0x0000fa00ff4f7b82 */ /* 0x000e220000000800 */
[----:B------:R-:W-:Y:S02]  /*27b00*/  LEA.HI.X.SX32 R7, R9, R0, 0x1, P5 ;  /* 0x0000000009077211 */ /* 0x000fe400028f0eff */
[----:B------:R-:W-:Y:S02]  /*27b10*/  LEA R9, R35, R8, 0x1 ;  /* 0x0000000823097211 */ /* 0x000fe400078e08ff */
[----:B---3--:R-:W-:-:S03]  /*27b20*/  LEA R4, P5, R8, R2, 0x1 ;  /* 0x0000000208047211 */ /* 0x008fc600078a08ff */
[----:B------:R-:W3:Y:S01]  /*27b30*/  LDC R35, c[0x0][0x3e8] ;  /* 0x0000fa00ff237b82 */ /* 0x000ee20000000800 */
[----:B------:R-:W-:Y:S01]  /*27b40*/  LEA.HI.X.SX32 R5, R8, R0, 0x1, P5 ;  /* 0x0000000008057211 */ /* 0x000fe200028f0eff */
[----:B------:R2:W-:Y:S01]  /*27b50*/  STG.E.U16 desc[UR12][R6.64], R63 ;  /* 0x0000003f06007986 */ /* 0x0005e2000c10150c */
[----:B------:R-:W-:-:S05]  /*27b60*/  IMAD R8, R36, 0x2, R9 ;  /* 0x0000000224087824 */ /* 0x000fca00078e0209 */
[----:B------:R-:W0:Y:S01]  /*27b70*/  LDC R36, c[0x0][0x3e8] ;  /* 0x0000fa00ff247b82 */ /* 0x000e220000000800 */
[----:B------:R1:W-:Y:S01]  /*27b80*/  STG.E.U16 desc[UR12][R4.64], R65 ;  /* 0x0000004104007986 */ /* 0x0003e2000c10150c */
[----:B--2---:R-:W-:-:S04]  /*27b90*/  LEA R6, P5, R9, R2, 0x1 ;  /* 0x0000000209067211 */ /* 0x004fc800078a08ff */
[----:B------:R-:W-:Y:S01]  /*27ba0*/  LEA.HI.X.SX32 R7, R9, R0, 0x1, P5 ;  /* 0x0000000009077211 */ /* 0x000fe200028f0eff */
[----:B------:R-:W-:Y:S01]  /*27bb0*/  IMAD R9, R37, 0x2, R8 ;  /* 0x0000000225097824 */ /* 0x000fe200078e0208 */
[C---:B-1----:R-:W-:Y:S01]  /*27bc0*/  LEA R4, P5, R8.reuse, R2, 0x1 ;  /* 0x0000000208047211 */ /* 0x042fe200078a08ff */
[----:B------:R-:W1:Y:S02]  /*27bd0*/  LDC R37, c[0x0][0x3e8] ;  /* 0x0000fa00ff257b82 */ /* 0x000e640000000800 */
[----:B------:R2:W-:Y:S01]  /*27be0*/  STG.E.U16 desc[UR12][R6.64], R66 ;  /* 0x0000004206007986 */ /* 0x0005e2000c10150c */
[----:B------:R-:W-:Y:S01]  /*27bf0*/  LEA.HI.X.SX32 R5, R8, R0, 0x1, P5 ;  /* 0x0000000008057211 */ /* 0x000fe200028f0eff */
[----:B------:R-:W-:-:S04]  /*27c00*/  IMAD R8, R39, 0x2, R9 ;  /* 0x0000000227087824 */ /* 0x000fc800078e0209 */
[----:B------:R-:W1:Y:S01]  /*27c10*/  LDC R39, c[0x0][0x3e8] ;  /* 0x0000fa00ff277b82 */ /* 0x000e620000000800 */
[----:B------:R4:W-:Y:S01]  /*27c20*/  STG.E.U16 desc[UR12][R4.64], R68 ;  /* 0x0000004404007986 */ /* 0x0009e2000c10150c */
[----:B--2---:R-:W-:-:S04]  /*27c30*/  LEA R6, P5, R9, R2, 0x1 ;  /* 0x0000000209067211 */ /* 0x004fc800078a08ff */
[----:B------:R-:W-:Y:S01]  /*27c40*/  LEA.HI.X.SX32 R7, R9, R0, 0x1, P5 ;  /* 0x0000000009077211 */ /* 0x000fe200028f0eff */
[----:B----4-:R-:W-:Y:S02]  /*27c50*/  IMAD R9, R38, 0x2, R8 ;  /* 0x0000000226097824 */ /* 0x010fe400078e0208 */
[----:B------:R-:W2:Y:S01]  /*27c60*/  LDC R38, c[0x0][0x3e8] ;  /* 0x0000fa00ff267b82 */ /* 0x000ea20000000800 */
[C---:B------:R-:W-:Y:S01]  /*27c70*/  LEA R4, P5, R8.reuse, R2, 0x1 ;  /* 0x0000000208047211 */ /* 0x040fe200078a08ff */
[----:B------:R4:W-:Y:S03]  /*27c80*/  STG.E.U16 desc[UR12][R6.64], R52 ;  /* 0x0000003406007986 */ /* 0x0009e6000c10150c */
[----:B------:R-:W-:Y:S01]  /*27c90*/  LEA.HI.X.SX32 R5, R8, R0, 0x1, P5 ;  /* 0x0000000008057211 */ /* 0x000fe200028f0eff */
[----:B---3--:R-:W-:Y:S02]  /*27ca0*/  IMAD R8, R35, 0x2, R9 ;  /* 0x0000000223087824 */ /* 0x008fe400078e0209 */
[----:B------:R-:W3:Y:S02]  /*27cb0*/  LDC R35, c[0x0][0x3e8] ;  /* 0x0000fa00ff237b82 */ /* 0x000ee40000000800 */
[----:B------:R0:W-:Y:S01]  /*27cc0*/  STG.E.U16 desc[UR12][R4.64], R61 ;  /* 0x0000003d04007986 */ /* 0x0001e2000c10150c */
[----:B----4-:R-:W-:-:S02]  /*27cd0*/  LEA R6, P5, R9, R2, 0x1 ;  /* 0x0000000209067211 */ /* 0x010fc400078a08ff */
[----:B------:R-:W-:-:S03]  /*27ce0*/  PRMT R29, R29, 0x7632, R29 ;  /* 0x000076321d1d7816 */ /* 0x000fc6000000001d */
[----:B------:R-:W4:Y:S01]  /*27cf0*/  LDC R52, c[0x0][0x3e8] ;  /* 0x0000fa00ff347b82 */ /* 0x000f220000000800 */
[----:B------:R-:W-:Y:S02]  /*27d00*/  LEA.HI.X.SX32 R7, R9, R0, 0x1, P5 ;  /* 0x0000000009077211 */ /* 0x000fe400028f0eff */
[----:B0-----:R-:W-:Y:S02]  /*27d10*/  LEA R9, R36, R8, 0x1 ;  /* 0x0000000824097211 */ /* 0x001fe400078e08ff */
[C---:B------:R-:W-:Y:S01]  /*27d20*/  LEA R4, P5, R8.reuse, R2, 0x1 ;  /* 0x0000000208047211 */ /* 0x040fe200078a08ff */
[----:B------:R0:W-:Y:S02]  /*27d30*/  STG.E.U16 desc[UR12][R6.64], R62 ;  /* 0x0000003e06007986 */ /* 0x0001e4000c10150c */
[----:B------:R-:W4:Y:S01]  /*27d40*/  LDC R36, c[0x0][0x3e8] ;  /* 0x0000fa00ff247b82 */ /* 0x000f220000000800 */
[----:B------:R-:W-:Y:S01]  /*27d50*/  LEA.HI.X.SX32 R5, R8, R0, 0x1, P5 ;  /* 0x0000000008057211 */ /* 0x000fe200028f0eff */
[----:B-1----:R-:W-:-:S04]  /*27d60*/  IMAD R8, R37, 0x2, R9 ;  /* 0x0000000225087824 */ /* 0x002fc800078e0209 */
[----:B------:R1:W-:Y:S02]  /*27d70*/  STG.E.U16 desc[UR12][R4.64], R64 ;  /* 0x0000004004007986 */ /* 0x0003e4000c10150c */
[----:B------:R-:W4:Y:S01]  /*27d80*/  LDC R37, c[0x0][0x3e8] ;  /* 0x0000fa00ff257b82 */ /* 0x000f220000000800 */
[----:B0-----:R-:W-:-:S04]  /*27d90*/  LEA R6, P5, R9, R2, 0x1 ;  /* 0x0000000209067211 */ /* 0x001fc800078a08ff */
[----:B------:R-:W-:Y:S01]  /*27da0*/  LEA.HI.X.SX32 R7, R9, R0, 0x1, P5 ;  /* 0x0000000009077211 */ /* 0x000fe200028f0eff */
[----:B------:R-:W-:Y:S01]  /*27db0*/  IMAD R9, R39, 0x2, R8 ;  /* 0x0000000227097824 */ /* 0x000fe200078e0208 */
[----:B-1----:R-:W-:-:S03]  /*27dc0*/  LEA R4, P5, R8, R2, 0x1 ;  /* 0x0000000208047211 */ /* 0x002fc600078a08ff */
[----:B------:R0:W-:Y:S01]  /*27dd0*/  STG.E.U16 desc[UR12][R6.64], R48 ;  /* 0x0000003006007986 */ /* 0x0001e2000c10150c */
[----:B------:R-:W-:Y:S02]  /*27de0*/  LEA.HI.X.SX32 R5, R8, R0, 0x1, P5 ;  /* 0x0000000008057211 */ /* 0x000fe400028f0eff */
[----:B------:R-:W1:Y:S01]  /*27df0*/  LDC R8, c[0x0][0x3e8] ;  /* 0x0000fa00ff087b82 */ /* 0x000e620000000800 */
[----:B--2---:R-:W-:Y:S01]  /*27e00*/  IMAD R38, R38, 0x2, R9 ;  /* 0x0000000226267824 */ /* 0x004fe200078e0209 */
[----:B0-----:R-:W-:-:S06]  /*27e10*/  LEA R6, P5, R9, R2, 0x1 ;  /* 0x0000000209067211 */ /* 0x001fcc00078a08ff */
[----:B------:R-:W0:Y:S01]  /*27e20*/  LDC R48, c[0x0][0x3e8] ;  /* 0x0000fa00ff307b82 */ /* 0x000e220000000800 */
[----:B------:R-:W-:Y:S01]  /*27e30*/  LEA.HI.X.SX32 R7, R9, R0, 0x1, P5 ;  /* 0x0000000009077211 */ /* 0x000fe200028f0eff */
[----:B------:R2:W-:Y:S06]  /*27e40*/  STG.E.U16 desc[UR12][R4.64], R49 ;  /* 0x0000003104007986 */ /* 0x0005ec000c10150c */
[----:B------:R-:W0:Y:S01]  /*27e50*/  LDC R9, c[0x0][0x3e8] ;  /* 0x0000fa00ff097b82 */ /* 0x000e220000000800 */
[----:B---3--:R-:W-:Y:S01]  /*27e60*/  IMAD R39, R35, 0x2, R38 ;  /* 0x0000000223277824 */ /* 0x008fe200078e0226 */
[----:B------:R3:W-:Y:S01]  /*27e70*/  STG.E.U16 desc[UR12][R6.64], R59 ;  /* 0x0000003b06007986 */ /* 0x0007e2000c10150c */
[----:B--2---:R-:W-:-:S05]  /*27e80*/  LEA R4, P5, R38, R2, 0x1 ;  /* 0x0000000226047211 */ /* 0x004fca00078a08ff */
[----:B------:R-:W2:Y:S01]  /*27e90*/  LDC R35, c[0x0][0x3e8] ;  /* 0x0000fa00ff237b82 */ /* 0x000ea20000000800 */
[----:B----4-:R-:W-:Y:S01]  /*27ea0*/  IMAD R41, R36, 0x2, R39 ;  /* 0x0000000224297824 */ /* 0x010fe200078e0227 */
[----:B------:R-:W-:Y:S02]  /*27eb0*/  LEA.HI.X.SX32 R5, R38, R0, 0x1, P5 ;  /* 0x0000000026057211 */ /* 0x000fe400028f0eff */
[----:B---3--:R-:W-:-:S04]  /*27ec0*/  LEA R6, P5, R39, R2, 0x1 ;  /* 0x0000000227067211 */ /* 0x008fc800078a08ff */
[----:B------:R-:W3:Y:S01]  /*27ed0*/  LDC R36, c[0x0][0x3e8] ;  /* 0x0000fa00ff247b82 */ /* 0x000ee20000000800 */
[----:B------:R-:W-:Y:S01]  /*27ee0*/  LEA.HI.X.SX32 R7, R39, R0, 0x1, P5 ;  /* 0x0000000027077211 */ /* 0x000fe200028f0eff */
[----:B------:R4:W-:Y:S01]  /*27ef0*/  STG.E.U16 desc[UR12][R4.64], R60 ;  /* 0x0000003c04007986 */ /* 0x0009e2000c10150c */
[----:B------:R-:W-:-:S05]  /*27f00*/  LEA R39, R37, R41, 0x1 ;  /* 0x0000002925277211 */ /* 0x000fca00078e08ff */
[----:B------:R-:W3:Y:S01]  /*27f10*/  LDC R37, c[0x0][0x3e8] ;  /* 0x0000fa00ff257b82 */ /* 0x000ee20000000800 */
[----:B------:R1:W-:Y:S01]  /*27f20*/  STG.E.U16 desc[UR12][R6.64], R44 ;  /* 0x0000002c06007986 */ /* 0x0003e2000c10150c */
[----:B----4-:R-:W-:-:S06]  /*27f30*/  LEA R4, P5, R41, R2, 0x1 ;  /* 0x0000000229047211 */ /* 0x010fcc00078a08ff */
[----:B------:R-:W4:Y:S01]  /*27f40*/  LDC R38, c[0x0][0x3e8] ;  /* 0x0000fa00ff267b82 */ /* 0x000f220000000800 */
[----:B------:R-:W-:Y:S01]  /*27f50*/  LEA.HI.X.SX32 R5, R41, R0, 0x1, P5 ;  /* 0x0000000029057211 */ /* 0x000fe200028f0eff */
[----:B-1----:R-:W-:Y:S01]  /*27f60*/  IMAD R41, R8, 0x2, R39 ;  /* 0x0000000208297824 */ /* 0x002fe200078e0227 */
[----:B------:R-:W-:-:S05]  /*27f70*/  LEA R6, P5, R39, R2, 0x1 ;  /* 0x0000000227067211 */ /* 0x000fca00078a08ff */
[----:B------:R-:W1:Y:S01]  /*27f80*/  LDC R8, c[0x0][0x3e8] ;  /* 0x0000fa00ff087b82 */ /* 0x000e620000000800 */
[----:B------:R-:W-:Y:S01]  /*27f90*/  LEA.HI.X.SX32 R7, R39, R0, 0x1, P5 ;  /* 0x0000000027077211 */ /* 0x000fe200028f0eff */
[----:B------:R2:W-:Y:S01]  /*27fa0*/  STG.E.U16 desc[UR12][R4.64], R45 ;  /* 0x0000002d04007986 */ /* 0x0005e2000c10150c */
[----:B0-----:R-:W-:-:S05]  /*27fb0*/  IMAD R39, R9, 0x2, R41 ;  /* 0x0000000209277824 */ /* 0x001fca00078e0229 */
        /* <DEDUP_REMOVED lines=23> */
[----:B------:R-:W-:-:S05]  /*28130*/  LEA R39, R8, R41, 0x1 ;  /* 0x0000002908277211 */ /* 0x000fca00078e08ff */
[----:B------:R-:W1:Y:S01]  /*28140*/  LDC R8, c[0x0][0x3e8] ;  /* 0x0000fa00ff087b82 */ /* 0x000e620000000800 */
[----:B------:R3:W-:Y:S01]  /*28150*/  STG.E.U16 desc[UR12][R6.64], R55 ;  /* 0x0000003706007986 */ /* 0x0007e2000c10150c */
[----:B0-----:R-:W-:-:S06]  /*28160*/  LEA R4, P5, R41, R2, 0x1 ;  /* 0x0000000229047211 */ /* 0x001fcc00078a08ff */
[----:B------:R-:W0:Y:S01]  /*28170*/  LDC R42, c[0x0][0x3e8] ;  /* 0x0000fa00ff2a7b82 */ /* 0x000e220000000800 */
[----:B------:R-:W-:Y:S01]  /*28180*/  LEA.HI.X.SX32 R5, R41, R0, 0x1, P5 ;  /* 0x0000000029057211 */ /* 0x000fe200028f0eff */
[----:B------:R-:W-:Y:S01]  /*28190*/  IMAD R41, R9, 0x2, R39 ;  /* 0x0000000209297824 */ /* 0x000fe200078e0227 */
[----:B---3--:R-:W-:-:S05]  /*281a0*/  LEA R6, P5, R39, R2, 0x1 ;  /* 0x0000000227067211 */ /* 0x008fca00078a08ff */
[----:B------:R-:W3:Y:S01]  /*281b0*/  LDC R9, c[0x0][0x3e8] ;  /* 0x0000fa00ff097b82 */ /* 0x000ee20000000800 */
        /* <DEDUP_REMOVED lines=10> */
[----:B----4-:R-:W-:-:S05]  /*28260*/  LEA R6, P5, R39, R2, 0x1 ;  /* 0x0000000227067211 */ /* 0x010fca00078a08ff */
[----:B------:R-:W4:Y:S01]  /*28270*/  LDC R36, c[0x0][0x3e8] ;  /* 0x0000fa00ff247b82 */ /* 0x000f220000000800 */
[----:B------:R-:W-:Y:S01]  /*28280*/  LEA.HI.X.SX32 R7, R39, R0, 0x1, P5 ;  /* 0x0000000027077211 */ /* 0x000fe200028f0eff */
[----:B------:R3:W-:Y:S01]  /*28290*/  STG.E.U16 desc[UR12][R4.64], R47 ;  /* 0x0000002f04007986 */ /* 0x0007e2000c10150c */
[----:B-1----:R-:W-:-:S03]  /*282a0*/  IMAD R37, R37, 0x2, R41 ;  /* 0x0000000225257824 */ /* 0x002fc600078e0229 */
[----:B------:R1:W-:Y:S01]  /*282b0*/  STG.E.U16 desc[UR12][R6.64], R53 ;  /* 0x0000003506007986 */ /* 0x0003e2000c10150c */
[----:B------:R-:W-:Y:S02]  /*282c0*/  IMAD R39, R8, 0x2, R37 ;  /* 0x0000000208277824 */ /* 0x000fe400078e0225 */
[----:B------:R-:W2:Y:S01]  /*282d0*/  LDC R8, c[0x0][0x3e8] ;  /* 0x0000fa00ff087b82 */ /* 0x000ea20000000800 */
[----:B---3--:R-:W-:Y:S02]  /*282e0*/  LEA R4, P5, R41, R2, 0x1 ;  /* 0x0000000229047211 */ /* 0x008fe400078a08ff */
[----:B------:R-:W-:-:S05]  /*282f0*/  PRMT R26, R26, 0x7632, R26 ;  /* 0x000076321a1a7816 */ /* 0x000fca000000001a */
[----:B------:R-:W3:Y:S01]  /*28300*/  LDC R47, c[0x0][0x3e8] ;  /* 0x0000fa00ff2f7b82 */ /* 0x000ee20000000800 */
[----:B------:R-:W-:Y:S02]  /*28310*/  LEA.HI.X.SX32 R5, R41, R0, 0x1, P5 ;  /* 0x0000000029057211 */ /* 0x000fe400028f0eff */
[----:B-1----:R-:W-:Y:S02]  /*28320*/  LEA R6, P5, R37, R2, 0x1 ;  /* 0x0000000225067211 */ /* 0x002fe400078a08ff */
[----:B------:R-:W-:Y:S01]  /*28330*/  LEA R9, R9, R39, 0x1 ;  /* 0x0000002709097211 */ /* 0x000fe200078e08ff */
[----:B------:R1:W-:Y:S01]  /*28340*/  STG.E.U16 desc[UR12][R4.64], R54 ;  /* 0x0000003604007986 */ /* 0x0003e2000c10150c */
[----:B------:R-:W-:Y:S01]  /*28350*/  LEA.HI.X.SX32 R7, R37, R0, 0x1, P5 ;  /* 0x0000000025077211 */ /* 0x000fe200028f0eff */
[----:B------:R-:W3:Y:S02]  /*28360*/  LDC R53, c[0x0][0x3e8] ;  /* 0x0000fa00ff357b82 */ /* 0x000ee40000000800 */
[----:B0-----:R-:W-:-:S02]  /*28370*/  IMAD R35, R35, 0x2, R9 ;  /* 0x0000000223237824 */ /* 0x001fc400078e0209 */
[----:B------:R0:W-:Y:S01]  /*28380*/  STG.E.U16 desc[UR12][R6.64], R50 ;  /* 0x0000003206007986 */ /* 0x0001e2000c10150c */
[----:B-1----:R-:W-:-:S03]  /*28390*/  LEA R4, P5, R39, R2, 0x1 ;  /* 0x0000000227047211 */ /* 0x002fc600078a08ff */
[----:B------:R-:W1:Y:S01]  /*283a0*/  LDC R54, c[0x0][0x3e8] ;  /* 0x0000fa00ff367b82 */ /* 0x000e620000000800 */
[----:B------:R-:W-:Y:S02]  /*283b0*/  LEA.HI.X.SX32 R5, R39, R0, 0x1, P5 ;  /* 0x0000000027057211 */ /* 0x000fe400028f0eff */
[----:B0-----:R-:W-:-:S03]  /*283c0*/  LEA R6, P5, R9, R2, 0x1 ;  /* 0x0000000209067211 */ /* 0x001fc600078a08ff */
[----:B------:R0:W-:Y:S01]  /*283d0*/  STG.E.U16 desc[UR12][R4.64], R51 ;  /* 0x0000003304007986 */ /* 0x0001e2000c10150c */
[----:B------:R-:W-:Y:S01]  /*283e0*/  LEA.HI.X.SX32 R7, R9, R0, 0x1, P5 ;  /* 0x0000000009077211 */ /* 0x000fe200028f0eff */
[----:B----4-:R-:W-:Y:S01]  /*283f0*/  IMAD R9, R36, 0x2, R35 ;  /* 0x0000000224097824 */ /* 0x010fe200078e0223 */
[----:B------:R-:W-:Y:S01]  /*28400*/  PRMT R20, R20, 0x7632, R20 ;  /* 0x0000763214147816 */ /* 0x000fe20000000014 */
[----:B------:R-:W4:Y:S02]  /*28410*/  LDC R36, c[0x0][0x3e8] ;  /* 0x0000fa00ff247b82 */ /* 0x000f240000000800 */
[----:B------:R2:W-:Y:S01]  /*28420*/  STG.E.U16 desc[UR12][R6.64], R34 ;  /* 0x0000002206007986 */ /* 0x0005e2000c10150c */
[----:B0-----:R-:W-:-:S05]  /*28430*/  LEA R4, P5, R35, R2, 0x1 ;  /* 0x0000000223047211 */ /* 0x001fca00078a08ff */
[----:B------:R-:W0:Y:S01]  /*28440*/  LDC R50, c[0x0][0x3e8] ;  /* 0x0000fa00ff327b82 */ /* 0x000e220000000800 */
[----:B------:R-:W-:Y:S01]  /*28450*/  LEA.HI.X.SX32 R5, R35, R0, 0x1, P5 ;  /* 0x0000000023057211 */ /* 0x000fe200028f0eff */
[----:B------:R-:W-:Y:S01]  /*28460*/  IMAD R35, R38, 0x2, R9 ;  /* 0x0000000226237824 */ /* 0x000fe200078e0209 */
[----:B--2---:R-:W-:-:S05]  /*28470*/  LEA R6, P5, R9, R2, 0x1 ;  /* 0x0000000209067211 */ /* 0x004fca00078a08ff */
[----:B------:R-:W2:Y:S01]  /*28480*/  LDC R38, c[0x0][0x3e8] ;  /* 0x0000fa00ff267b82 */ /* 0x000ea20000000800 */
[----:B------:R-:W-:Y:S01]  /*28490*/  LEA.HI.X.SX32 R7, R9, R0, 0x1, P5 ;  /* 0x0000000009077211 */ /* 0x000fe200028f0eff */
[----:B------:R3:W-:Y:S01]  /*284a0*/  STG.E.U16 desc[UR12][R4.64], R3 ;  /* 0x0000000304007986 */ /* 0x0007e2000c10150c */
[----:B------:R-:W-:-:S05]  /*284b0*/  IMAD R9, R8, 0x2, R35 ;  /* 0x0000000208097824 */ /* 0x000fca00078e0223 */
[----:B------:R-:W0:Y:S01]  /*284c0*/  LDC R8, c[0x0][0x3e8] ;  /* 0x0000fa00ff087b82 */ /* 0x000e220000000800 */
[----:B------:R1:W-:Y:S01]  /*284d0*/  STG.E.U16 desc[UR12][R6.64], R28 ;  /* 0x0000001c06007986 */ /* 0x0003e2000c10150c */
[----:B---3--:R-:W-:-:S06]  /*284e0*/  LEA R4, P5, R35, R2, 0x1 ;  /* 0x0000000223047211 */ /* 0x008fcc00078a08ff */
[----:B------:R-:W3:Y:S01]  /*284f0*/  LDC R34, c[0x0][0x3e8] ;  /* 0x0000fa00ff227b82 */ /* 0x000ee20000000800 */
[----:B------:R-:W-:Y:S01]  /*28500*/  LEA.HI.X.SX32 R5, R35, R0, 0x1, P5 ;  /* 0x0000000023057211 */ /* 0x000fe200028f0eff */
[----:B------:R-:W-:Y:S01]  /*28510*/  IMAD R35, R40, 0x2, R9 ;  /* 0x0000000228237824 */ /* 0x000fe200078e0209 */
[----:B-1----:R-:W-:-:S03]  /*28520*/  LEA R6, P5, R9, R2, 0x1 ;  /* 0x0000000209067211 */ /* 0x002fc600078a08ff */
[----:B------:R1:W-:Y:S01]  /*28530*/  STG.E.U16 desc[UR12][R4.64], R29 ;  /* 0x0000001d04007986 */ /* 0x0003e2000c10150c */
[----:B------:R-:W-:Y:S01]  /*28540*/  LEA R3, R42, R35, 0x1 ;  /* 0x000000232a037211 */ /* 0x000fe200078e08ff */
[----:B------:R-:W3:Y:S01]  /*28550*/  LDC R28, c[0x0][0x3e8] ;  /* 0x0000fa00ff1c7b82 */ /* 0x000ee20000000800 */
[----:B------:R-:W-:-:S03]  /*28560*/  LEA.HI.X.SX32 R7, R9, R0, 0x1, P5 ;  /* 0x0000000009077211 */ /* 0x000fc600028f0eff */
[----:B----4-:R-:W-:Y:S02]  /*28570*/  IMAD R9, R36, 0x2, R3 ;  /* 0x0000000224097824 */ /* 0x010fe400078e0203 */
[----:B------:R4:W-:Y:S02]  /*28580*/  STG.E.U16 desc[UR12][R6.64], R30 ;  /* 0x0000001e06007986 */ /* 0x0009e4000c10150c */
[----:B------:R-:W3:Y:S01]  /*28590*/  LDC R36, c[0x0][0x3e8] ;  /* 0x0000fa00ff247b82 */ /* 0x000ee20000000800 */
[----:B-1----:R-:W-:-:S04]  /*285a0*/  LEA R4, P5, R35, R2, 0x1 ;  /* 0x0000000223047211 */ /* 0x002fc800078a08ff */
[----:B------:R-:W-:Y:S02]  /*285b0*/  LEA.HI.X.SX32 R5, R35, R0, 0x1, P5 ;  /* 0x0000000023057211 */ /* 0x000fe400028f0eff */
[----:B------:R-:W-:Y:S01]  /*285c0*/  PRMT R21, R21, 0x7632, R21 ;  /* 0x0000763215157816 */ /* 0x000fe20000000015 */
[----:B------:R-:W1:Y:S01]  /*285d0*/  LDC R40, c[0x0][0x3e8] ;  /* 0x0000fa00ff287b82 */ /* 0x000e620000000800 */
[C---:B----4-:R-:W-:Y:S01]  /*285e0*/  LEA R6, P5, R3.reuse, R2, 0x1 ;  /* 0x0000000203067211 */ /* 0x050fe200078a08ff */
[----:B------:R4:W-:Y:S03]  /*285f0*/  STG.E.U16 desc[UR12][R4.64], R12 ;  /* 0x0000000c04007986 */ /* 0x0009e6000c10150c */
[----:B------:R-:W-:Y:S01]  /*28600*/  LEA.HI.X.SX32 R7, R3, R0, 0x1, P5 ;  /* 0x0000000003077211 */ /* 0x000fe200028f0eff */
[----:B--2---:R-:W-:Y:S02]  /*28610*/  IMAD R3, R38, 0x2, R9 ;  /* 0x0000000226037824 */ /* 0x004fe400078e0209 */
[----:B------:R-:W2:Y:S02]  /*28620*/  LDC R30, c[0x0][0x3e8] ;  /* 0x0000fa00ff1e7b82 */ /* 0x000ea40000000800 */
[----:B------:R0:W-:Y:S01]  /*28630*/  STG.E.U16 desc[UR12][R6.64], R24 ;  /* 0x0000001806007986 */ /* 0x0001e2000c10150c */
[----:B----4-:R-:W-:-:S05]  /*28640*/  LEA R4, P5, R9, R2, 0x1 ;  /* 0x0000000209047211 */ /* 0x010fca00078a08ff */
[----:B------:R-:W4:Y:S01]  /*28650*/  LDC R12, c[0x0][0x3e8] ;  /* 0x0000fa00ff0c7b82 */ /* 0x000f220000000800 */
[----:B------:R-:W-:Y:S01]  /*28660*/  LEA.HI.X.SX32 R5, R9, R0, 0x1, P5 ;  /* 0x0000000009057211 */ /* 0x000fe200028f0eff */
[----:B0-----:R-:W-:Y:S01]  /*28670*/  IMAD R9, R8, 0x2, R3 ;  /* 0x0000000208097824 */ /* 0x001fe200078e0203 */
[----:B------:R-:W-:-:S05]  /*28680*/  LEA R6, P5, R3, R2, 0x1 ;  /* 0x0000000203067211 */ /* 0x000fca00078a08ff */
[----:B------:R-:W0:Y:S01]  /*28690*/  LDC R8, c[0x0][0x3e8] ;  /* 0x0000fa00ff087b82 */ /* 0x000e220000000800 */
[----:B------:R3:W-:Y:S01]  /*286a0*/  STG.E.U16 desc[UR12][R4.64], R25 ;  /* 0x0000001904007986 */ /* 0x0007e2000c10150c */
[----:B------:R-:W-:Y:S01]  /*286b0*/  LEA.HI.X.SX32 R7, R3, R0, 0x1, P5 ;  /* 0x0000000003077211 */ /* 0x000fe200028f0eff */
[----:B---3--:R-:W-:-:S04]  /*286c0*/  IMAD R3, R34, 0x2, R9 ;  /* 0x0000000222037824 */ /* 0x008fc800078e0209 */
[----:B------:R3:W-:Y:S01]  /*286d0*/  STG.E.U16 desc[UR12][R6.64], R26 ;  /* 0x0000001a06007986 */ /* 0x0007e2000c10150c */
[----:B------:R-:W1:Y:S01]  /*286e0*/  LDC R24, c[0x0][0x3e8] ;  /* 0x0000fa00ff187b82 */ /* 0x000e620000000800 */
[----:B------:R-:W-:Y:S02]  /*286f0*/  LEA R4, P5, R9, R2, 0x1 ;  /* 0x0000000209047211 */ /* 0x000fe400078a08ff */
[----:B------:R-:W-:-:S05]  /*28700*/  PRMT R22, R22, 0x7632, R22 ;  /* 0x0000763216167816 */ /* 0x000fca0000000016 */
[----:B------:R-:W1:Y:S01]  /*28710*/  LDC R34, c[0x0][0x3e8] ;  /* 0x0000fa00ff227b82 */ /* 0x000e620000000800 */
[----:B------:R-:W-:Y:S01]  /*28720*/  LEA.HI.X.SX32 R5, R9, R0, 0x1, P5 ;  /* 0x0000000009057211 */ /* 0x000fe200028f0eff */
[----:B------:R-:W-:Y:S01]  /*28730*/  IMAD R9, R28, 0x2, R3 ;  /* 0x000000021c097824 */ /* 0x000fe200078e0203 */
[----:B---3--:R-:W-:-:S03]  /*28740*/  LEA R6, P5, R3, R2, 0x1 ;  /* 0x0000000203067211 */ /* 0x008fc600078a08ff */
[----:B------:R3:W-:Y:S01]  /*28750*/  STG.E.U16 desc[UR12][R4.64], R13 ;  /* 0x0000000d04007986 */ /* 0x0007e2000c10150c */
[----:B------:R-:W-:Y:S01]  /*28760*/  LEA.HI.X.SX32 R7, R3, R0, 0x1, P5 ;  /* 0x0000000003077211 */ /* 0x000fe200028f0eff */
[----:B------:R-:W1:Y:S01]  /*28770*/  LDC R26, c[0x0][0x3e8] ;  /* 0x0000fa00ff1a7b82 */ /* 0x000e620000000800 */
[----:B------:R-:W-:-:S03]  /*28780*/  LEA R3, R36, R9, 0x1 ;  /* 0x0000000924037211 */ /* 0x000fc600078e08ff */
[----:B------:R4:W-:Y:S04]  /*28790*/  STG.E.U16 desc[UR12][R6.64], R20 ;  /* 0x0000001406007986 */ /* 0x0009e8000c10150c */
[----:B------:R-:W1:Y:S01]  /*287a0*/  LDC R28, c[0x0][0x3e8] ;  /* 0x0000fa00ff1c7b82 */ /* 0x000e620000000800 */
[----:B---3--:R-:W-:-:S04]  /*287b0*/  LEA R4, P5, R9, R2, 0x1 ;  /* 0x0000000209047211 */ /* 0x008fc800078a08ff */
[----:B------:R-:W-:Y:S01]  /*287c0*/  LEA.HI.X.SX32 R5, R9, R0, 0x1, P5 ;  /* 0x0000000009057211 */ /* 0x000fe200028f0eff */
[----:B--2---:R-:W-:Y:S01]  /*287d0*/  IMAD R9, R30, 0x2, R3 ;  /* 0x000000021e097824 */ /* 0x004fe200078e0203 */
[C---:B----4-:R-:W-:Y:S01]  /*287e0*/  LEA R6, P5, R3.reuse, R2, 0x1 ;  /* 0x0000000203067211 */ /* 0x050fe200078a08ff */
[----:B------:R-:W2:Y:S02]  /*287f0*/  LDC R20, c[0x0][0x3e8] ;  /* 0x0000fa00ff147b82 */ /* 0x000ea40000000800 */
[----:B------:R3:W-:Y:S01]  /*28800*/  STG.E.U16 desc[UR12][R4.64], R21 ;  /* 0x0000001504007986 */ /* 0x0007e2000c10150c */
[----:B------:R-:W-:Y:S01]  /*28810*/  LEA.HI.X.SX32 R7, R3, R0, 0x1, P5 ;  /* 0x0000000003077211 */ /* 0x000fe200028f0eff */
[----:B0-----:R-:W-:-:S04]  /*28820*/  IMAD R3, R8, 0x2, R9 ;  /* 0x0000000208037824 */ /* 0x001fc800078e0209 */
[----:B------:R-:W0:Y:S01]  /*28830*/  LDC R8, c[0x0][0x3e8] ;  /* 0x0000fa00ff087b82 */ /* 0x000e220000000800 */
[----:B------:R4:W-:Y:S01]  /*28840*/  STG.E.U16 desc[UR12][R6.64], R22 ;  /* 0x0000001606007986 */ /* 0x0009e2000c10150c */
[----:B---3--:R-:W-:-:S06]  /*28850*/  LEA R4, P5, R9, R2, 0x1 ;  /* 0x0000000209047211 */ /* 0x008fcc00078a08ff */
[----:B------:R-:W3:Y:S01]  /*28860*/  LDC R30, c[0x0][0x3e8] ;  /* 0x0000fa00ff1e7b82 */ /* 0x000ee20000000800 */
[----:B------:R-:W-:Y:S01]  /*28870*/  LEA.HI.X.SX32 R5, R9, R0, 0x1, P5 ;  /* 0x0000000009057211 */ /* 0x000fe200028f0eff */
[----:B------:R-:W-:Y:S01]  /*28880*/  IMAD R9, R12, 0x2, R3 ;  /* 0x000000020c097824 */ /* 0x000fe200078e0203 */
[----:B----4-:R-:W-:-:S05]  /*28890*/  LEA R6, P5, R3, R2, 0x1 ;  /* 0x0000000203067211 */ /* 0x010fca00078a08ff */
[----:B------:R-:W4:Y:S01]  /*288a0*/  LDC R12, c[0x0][0x3e8] ;  /* 0x0000fa00ff0c7b82 */ /* 0x000f220000000800 */
[----:B------:R-:W-:Y:S01]  /*288b0*/  LEA.HI.X.SX32 R7, R3, R0, 0x1, P5 ;  /* 0x0000000003077211 */ /* 0x000fe200028f0eff */
[----:B------:R1:W-:Y:S02]  /*288c0*/  STG.E.U16 desc[UR12][R4.64], R14 ;  /* 0x0000000e04007986 */ /* 0x0003e4000c10150c */
[----:B-1----:R-:W-:Y:S02]  /*288d0*/  IMAD R3, R24, 0x2, R9 ;  /* 0x0000000218037824 */ /* 0x002fe400078e0209 */
[----:B------:R1:W-:Y:S02]  /*288e0*/  STG.E.U16 desc[UR12][R6.64], R31 ;  /* 0x0000001f06007986 */ /* 0x0003e4000c10150c */
[----:B------:R-:W3:Y:S01]  /*288f0*/  LDC R22, c[0x0][0x3e8] ;  /* 0x0000fa00ff167b82 */ /* 0x000ee20000000800 */
[----:B------:R-:W-:-:S07]  /*28900*/  LEA R4, P5, R9, R2, 0x1 ;  /* 0x0000000209047211 */ /* 0x000fce00078a08ff */
[----:B------:R-:W3:Y:S01]  /*28910*/  LDC R14, c[0x0][0x3e8] ;  /* 0x0000fa00ff0e7b82 */ /* 0x000ee20000000800 */
[----:B------:R-:W-:Y:S01]  /*28920*/  LEA.HI.X.SX32 R5, R9, R0, 0x1, P5 ;  /* 0x0000000009057211 */ /* 0x000fe200028f0eff */
[----:B------:R-:W-:Y:S01]  /*28930*/  IMAD R9, R26, 0x2, R3 ;  /* 0x000000021a097824 */ /* 0x000fe200078e0203 */
[----:B-1----:R-:W-:-:S03]  /*28940*/  LEA R6, P5, R3, R2, 0x1 ;  /* 0x0000000203067211 */ /* 0x002fc600078a08ff */
[----:B------:R1:W-:Y:S01]  /*28950*/  STG.E.U16 desc[UR12][R4.64], R27 ;  /* 0x0000001b04007986 */ /* 0x0003e2000c10150c */
[----:B------:R-:W-:Y:S01]  /*28960*/  LEA.HI.X.SX32 R7, R3, R0, 0x1, P5 ;  /* 0x0000000003077211 */ /* 0x000fe200028f0eff */
[----:B------:R-:W3:Y:S01]  /*28970*/  LDC R24, c[0x0][0x3e8] ;  /* 0x0000fa00ff187b82 */ /* 0x000ee20000000800 */
[----:B------:R-:W-:-:S03]  /*28980*/  LEA R3, R28, R9, 0x1 ;  /* 0x000000091c037211 */ /* 0x000fc600078e08ff */
[----:B------:R2:W-:Y:S04]  /*28990*/  STG.E.U16 desc[UR12][R6.64], R23 ;  /* 0x0000001706007986 */ /* 0x0005e8000c10150c */
[----:B------:R-:W3:Y:S01]  /*289a0*/  LDC R26, c[0x0][0x3e8] ;  /* 0x0000fa00ff1a7b82 */ /* 0x000ee20000000800 */
[----:B-1----:R-:W-:-:S04]  /*289b0*/  LEA R4, P5, R9, R2, 0x1 ;  /* 0x0000000209047211 */ /* 0x002fc800078a08ff */
[----:B------:R-:W-:Y:S01]  /*289c0*/  LEA.HI.X.SX32 R5, R9, R0, 0x1, P5 ;  /* 0x0000000009057211 */ /* 0x000fe200028f0eff */
[----:B0-----:R-:W-:Y:S01]  /*289d0*/  IMAD R9, R8, 0x2, R3 ;  /* 0x0000000208097824 */ /* 0x001fe200078e0203 */
[C---:B--2---:R-:W-:Y:S01]  /*289e0*/  LEA R6, P5, R3.reuse, R2, 0x1 ;  /* 0x0000000203067211 */ /* 0x044fe200078a08ff */
[----:B------:R-:W0:Y:S03]  /*289f0*/  LDC R28, c[0x0][0x3e8] ;  /* 0x0000fa00ff1c7b82 */ /* 0x000e260000000800 */
[----:B------:R-:W-:Y:S01]  /*28a00*/  LEA.HI.X.SX32 R7, R3, R0, 0x1, P5 ;  /* 0x0000000003077211 */ /* 0x000fe200028f0eff */
[----:B----4-:R-:W-:Y:S01]  /*28a10*/  IMAD R3, R12, 0x2, R9 ;  /* 0x000000020c037824 */ /* 0x010fe200078e0209 */
[C---:B------:R-:W-:Y:S01]  /*28a20*/  LEA R8, P5, R9.reuse, R2, 0x1 ;  /* 0x0000000209087211 */ /* 0x040fe200078a08ff */
[----:B------:R1:W-:Y:S02]  /*28a30*/  STG.E.U16 desc[UR12][R4.64], R15 ;  /* 0x0000000f04007986 */ /* 0x0003e4000c10150c */
[----:B------:R-:W-:Y:S01]  /*28a40*/  IMAD R21, R20, 0x2, R3 ;  /* 0x0000000214157824 */ /* 0x000fe200078e0203 */
[----:B------:R-:W-:Y:S01]  /*28a50*/  LEA.HI.X.SX32 R9, R9, R0, 0x1, P5 ;  /* 0x0000000009097211 */ /* 0x000fe200028f0eff */
[----:B------:R-:W2:Y:S01]  /*28a60*/  LDC R20, c[0x0][0x3e8] ;  /* 0x0000fa00ff147b82 */ /* 0x000ea20000000800 */
[----:B------:R4:W-:Y:S01]  /*28a70*/  STG.E.U16 desc[UR12][R6.64], R33 ;  /* 0x0000002106007986 */ /* 0x0009e2000c10150c */
[----:B-1----:R-:W-:-:S06]  /*28a80*/  LEA R4, P5, R3, R2, 0x1 ;  /* 0x0000000203047211 */ /* 0x002fcc00078a08ff */
[----:B------:R-:W1:Y:S01]  /*28a90*/  LDC R36, c[0x0][0x3e8] ;  /* 0x0000fa00ff247b82 */ /* 0x000e620000000800 */
[----:B------:R-:W-:Y:S01]  /*28aa0*/  LEA.HI.X.SX32 R5, R3, R0, 0x1, P5 ;  /* 0x0000000003057211 */ /* 0x000fe200028f0eff */
[----:B---3--:R-:W-:Y:S01]  /*28ab0*/  IMAD R3, R14, 0x2, R21 ;  /* 0x000000020e037824 */ /* 0x008fe200078e0215 */
[C---:B----4-:R-:W-:Y:S01]  /*28ac0*/  LEA R6, P5, R21.reuse, R2, 0x1 ;  /* 0x0000000215067211 */ /* 0x050fe200078a08ff */
[----:B------:R-:W3:Y:S04]  /*28ad0*/  LDS.128 R12, [R90] ;  /* 0x000000005a0c7984 */ /* 0x000ee80000000c00 */
[----:B------:R-:W4:Y:S01]  /*28ae0*/  LDC R38, c[0x0][0x3e8] ;  /* 0x0000fa00ff267b82 */ /* 0x000f220000000800 */
[----:B------:R-:W-:Y:S01]  /*28af0*/  LEA.HI.X.SX32 R7, R21, R0, 0x1, P5 ;  /* 0x0000000015077211 */ /* 0x000fe200028f0eff */
[----:B------:R0:W-:Y:S01]  /*28b00*/  STG.E.U16 desc[UR12][R8.64], R32 ;  /* 0x0000002008007986 */ /* 0x0001e2000c10150c */
[----:B------:R-:W-:-:S03]  /*28b10*/  IMAD R21, R22, 0x2, R3 ;  /* 0x0000000216157824 */ /* 0x000fc600078e0203 */
[----:B------:R0:W-:Y:S02]  /*28b20*/  STG.E.U16 desc[UR12][R4.64], R18 ;  /* 0x0000001204007986 */ /* 0x0001e4000c10150c */
[----:B------:R-:W1:Y:S01]  /*28b30*/  LDC R22, c[0x0][0x3e8] ;  /* 0x0000fa00ff167b82 */ /* 0x000e620000000800 */
[----:B0-----:R-:W-:-:S07]  /*28b40*/  LEA R8, P5, R3, R2, 0x1 ;  /* 0x0000000203087211 */ /* 0x001fce00078a08ff */
[----:B------:R-:W0:Y:S01]  /*28b50*/  LDC R32, c[0x0][0x3e8] ;  /* 0x0000fa00ff207b82 */ /* 0x000e220000000800 */
[----:B------:R-:W-:Y:S02]  /*28b60*/  LEA.HI.X.SX32 R9, R3, R0, 0x1, P5 ;  /* 0x0000000003097211 */ /* 0x000fe400028f0eff */
[C---:B------:R-:W-:Y:S02]  /*28b70*/  LEA R4, P5, R21.reuse, R2, 0x1 ;  /* 0x0000000215047211 */ /* 0x040fe400078a08ff */
[----:B------:R-:W-:Y:S01]  /*28b80*/  LEA R3, R24, R21, 0x1 ;  /* 0x0000001518037211 */ /* 0x000fe200078e08ff */
[----:B------:R-:W-:Y:S01]  /*28b90*/  STG.E.U16 desc[UR12][R6.64], R19 ;  /* 0x0000001306007986 */ /* 0x000fe2000c10150c */
[----:B------:R-:W-:Y:S01]  /*28ba0*/  LEA.HI.X.SX32 R5, R21, R0, 0x1, P5 ;  /* 0x0000000015057211 */ /* 0x000fe200028f0eff */
[----:B------:R-:W0:Y:S02]  /*28bb0*/  LDC R24, c[0x0][0x3e8] ;  /* 0x0000fa00ff187b82 */ /* 0x000e240000000800 */
[----:B------:R2:W-:Y:S01]  /*28bc0*/  STG.E.U16 desc[UR12][R8.64], R16 ;  /* 0x0000001008007986 */ /* 0x0005e2000c10150c */
[----:B------:R-:W-:-:S03]  /*28bd0*/  IMAD R21, R26, 0x2, R3 ;  /* 0x000000021a157824 */ /* 0x000fc600078e0203 */
[----:B------:R3:W-:Y:S02]  /*28be0*/  STG.E.U16 desc[UR12][R4.64], R17 ;  /* 0x0000001104007986 */ /* 0x0007e4000c10150c */
[----:B------:R-:W4:Y:S02]  /*28bf0*/  LDC R26, c[0x0][0x3e8] ;  /* 0x0000fa00ff1a7b82 */ /* 0x000f240000000800 */
[----:B------:R-:W4:Y:S01]  /*28c00*/  LDS.128 R4, [R90+0x2000] ;  /* 0x002000005a047984 */ /* 0x000f220000000c00 */
[----:B--2---:R-:W-:-:S05]  /*28c10*/  LEA R8, P5, R3, R2, 0x1 ;  /* 0x0000000203087211 */ /* 0x004fca00078a08ff */
[----:B------:R-:W2:Y:S01]  /*28c20*/  LDC R42, c[0x0][0x3e8] ;  /* 0x0000fa00ff2a7b82 */ /* 0x000ea20000000800 */
[----:B------:R-:W-:Y:S01]  /*28c30*/  LEA.HI.X.SX32 R9, R3, R0, 0x1, P5 ;  /* 0x0000000003097211 */ /* 0x000fe200028f0eff */
[----:B------:R-:W-:Y:S01]  /*28c40*/  IMAD R3, R20, 0x2, R21 ;  /* 0x0000000214037824 */ /* 0x000fe200078e0215 */
[----:B------:R-:W-:-:S04]  /*28c50*/  LEA R16, P5, R21, R2, 0x1 ;  /* 0x0000000215107211 */ /* 0x000fc800078a08ff */
[----:B---3--:R-:W-:Y:S01]  /*28c60*/  LEA.HI.X.SX32 R17, R21, R0, 0x1, P5 ;  /* 0x0000000015117211 */ /* 0x008fe200028f0eff */
[----:B------:R-:W-:Y:S01]  /*28c70*/  IMAD R21, R28, 0x2, R3 ;  /* 0x000000021c157824 */ /* 0x000fe200078e0203 */
[----:B------:R-:W3:Y:S01]  /*28c80*/  LDC R51, c[0x0][0x3e8] ;  /* 0x0000fa00ff337b82 */ /* 0x000ee20000000800 */
[----:B------:R-:W-:-:S07]  /*28c90*/  LEA R18, P5, R3, R2, 0x1 ;  /* 0x0000000203127211 */ /* 0x000fce00078a08ff */
[----:B------:R-:W2:Y:S01]  /*28ca0*/  LDC R28, c[0x0][0x3e8] ;  /* 0x0000fa00ff1c7b82 */ /* 0x000ea20000000800 */
[----:B------:R-:W-:Y:S01]  /*28cb0*/  LEA.HI.X.SX32 R19, R3, R0, 0x1, P5 ;  /* 0x0000000003137211 */ /* 0x000fe200028f0eff */
[----:B-1----:R-:W-:Y:S01]  /*28cc0*/  IMAD R3, R22, 0x2, R21 ;  /* 0x0000000216037824 */ /* 0x002fe200078e0215 */
[C---:B------:R-:W-:Y:S01]  /*28cd0*/  LEA R20, P5, R21.reuse, R2, 0x1 ;  /* 0x0000000215147211 */ /* 0x040fe200078a08ff */
[----:B------:R1:W-:Y:S02]  /*28ce0*/  STG.E.U16 desc[UR12][R8.64], R10 ;  /* 0x0000000a08007986 */ /* 0x0003e4000c10150c */
[----:B0-----:R-:W-:Y:S01]  /*28cf0*/  IMAD R23, R24, 0x2, R3 ;  /* 0x0000000218177824 */ /* 0x001fe200078e0203 */
[----:B------:R-:W-:Y:S01]  /*28d00*/  LEA.HI.X.SX32 R21, R21, R0, 0x1, P5 ;  /* 0x0000000015157211 */ /* 0x000fe200028f0eff */
[----:B------:R-:W-:Y:S01]  /*28d10*/  STG.E.U16 desc[UR12][R16.64], R11 ;  /* 0x0000000b10007986 */ /* 0x000fe2000c10150c */
[----:B------:R-:W0:Y:S03]  /*28d20*/  LDC R24, c[0x0][0x3e8] ;  /* 0x0000fa00ff187b82 */ /* 0x000e260000000800 */
[----:B------:R4:W-:Y:S01]  /*28d30*/  STG.E.U16 desc[UR12][R18.64], R12 ;  /* 0x0000000c12007986 */ /* 0x0009e2000c10150c */
[----:B-1----:R-:W-:-:S02]  /*28d40*/  LEA R8, P5, R3, R2, 0x1 ;  /* 0x0000000203087211 */ /* 0x002fc400078a08ff */
[----:B----4-:R-:W-:Y:S02]  /*28d50*/  LEA R25, R26, R23, 0x1 ;  /* 0x000000171a197211 */ /* 0x010fe400078e08ff */
[----:B------:R-:W-:Y:S01]  /*28d60*/  LEA.HI.X.SX32 R9, R3, R0, 0x1, P5 ;  /* 0x0000000003097211 */ /* 0x000fe200028f0eff */
[----:B------:R-:W1:Y:S01]  /*28d70*/  LDC R26, c[0x0][0x3e8] ;  /* 0x0000fa00ff1a7b82 */ /* 0x000e620000000800 */
[----:B------:R-:W-:Y:S02]  /*28d80*/  PRMT R18, R12, 0x7632, R18 ;  /* 0x000076320c127816 */ /* 0x000fe40000000012 */
[----:B------:R-:W-:Y:S01]  /*28d90*/  LEA R12, P5, R23, R2, 0x1 ;  /* 0x00000002170c7211 */ /* 0x000fe200078a08ff */
[----:B------:R4:W-:Y:S01]  /*28da0*/  STG.E.U16 desc[UR12][R20.64], R13 ;  /* 0x0000000d14007986 */ /* 0x0009e2000c10150c */
[----:B------:R-:W-:Y:S01]  /*28db0*/  PRMT R3, R13, 0x7632, R3 ;  /* 0x000076320d037816 */ /* 0x000fe20000000003 */
[----:B--2---:R-:W-:Y:S02]  /*28dc0*/  IMAD R19, R28, 0x2, R25 ;  /* 0x000000021c137824 */ /* 0x004fe400078e0219 */
[----:B------:R-:W2:Y:S01]  /*28dd0*/  LDC R28, c[0x0][0x3e8] ;  /* 0x0000fa00ff1c7b82 */ /* 0x000ea20000000800 */
[----:B----4-:R-:W-:-:S02]  /*28de0*/  LEA.HI.X.SX32 R13, R23, R0, 0x1, P5 ;  /* 0x00000000170d7211 */ /* 0x010fc400028f0eff */
[----:B------:R-:W-:-:S04]  /*28df0*/  LEA R20, P5, R25, R2, 0x1 ;  /* 0x0000000219147211 */ /* 0x000fc800078a08ff */
[----:B------:R-:W-:Y:S01]  /*28e00*/  LEA.HI.X.SX32 R21, R25, R0, 0x1, P5 ;  /* 0x0000000019157211 */ /* 0x000fe200028f0eff */
[----:B------:R-:W-:Y:S01]  /*28e10*/  IMAD R25, R30, 0x2, R19 ;  /* 0x000000021e197824 */ /* 0x000fe200078e0213 */
[----:B------:R-:W-:Y:S01]  /*28e20*/  LEA R22, P5, R19, R2, 0x1 ;  /* 0x0000000213167211 */ /* 0x000fe200078a08ff */
[----:B------:R-:W4:Y:S01]  /*28e30*/  LDC R30, c[0x0][0x3e8] ;  /* 0x0000fa00ff1e7b82 */ /* 0x000f220000000800 */
[----:B------:R0:W-:Y:S01]  /*28e40*/  STG.E.U16 desc[UR12][R8.64], R14 ;  /* 0x0000000e08007986 */ /* 0x0001e2000c10150c */
[----:B------:R-:W-:-:S03]  /*28e50*/  PRMT R17, R14, 0x7632, R17 ;  /* 0x000076320e117816 */ /* 0x000fc60000000011 */
[----:B------:R-:W3:Y:S01]  /*28e60*/  LDS.128 R8, [R90+0x4000] ;  /* 0x004000005a087984 */ /* 0x000ee20000000c00 */
[----:B------:R-:W-:Y:S02]  /*28e70*/  LEA.HI.X.SX32 R23, R19, R0, 0x1, P5 ;  /* 0x0000000013177211 */ /* 0x000fe400028f0eff */
[----:B------:R-:W-:Y:S01]  /*28e80*/  PRMT R16, R15, 0x7632, R16 ;  /* 0x000076320f107816 */ /* 0x000fe20000000010 */
[----:B------:R1:W-:Y:S01]  /*28e90*/  STG.E.U16 desc[UR12][R12.64], R15 ;  /* 0x0000000f0c007986 */ /* 0x0003e2000c10150c */
[----:B0-----:R-:W-:-:S03]  /*28ea0*/  LEA R14, P5, R25, R2, 0x1 ;  /* 0x00000002190e7211 */ /* 0x001fc600078a08ff */
[----:B------:R0:W-:Y:S01]  /*28eb0*/  STG.E.U16 desc[UR12][R20.64], R4 ;  /* 0x0000000414007986 */ /* 0x0001e2000c10150c */
[----:B-1----:R-:W-:Y:S01]  /*28ec0*/  LEA.HI.X.SX32 R15, R25, R0, 0x1, P5 ;  /* 0x00000000190f7211 */ /* 0x002fe200028f0eff */
[----:B------:R-:W-:Y:S02]  /*28ed0*/  IMAD R25, R24, 0x2, R25 ;  /* 0x0000000218197824 */ /* 0x000fe400078e0219 */
[----:B------:R2:W-:Y:S02]  /*28ee0*/  STG.E.U16 desc[UR12][R22.64], R5 ;  /* 0x0000000516007986 */ /* 0x0005e4000c10150c */
[----:B------:R-:W-:Y:S01]  /*28ef0*/  IMAD R27, R26, 0x2, R25 ;  /* 0x000000021a1b7824 */ /* 0x000fe200078e0219 */
[----:B------:R-:W-:Y:S02]  /*28f00*/  PRMT R19, R4, 0x7632, R19 ;  /* 0x0000763204137816 */ /* 0x000fe40000000013 */
[----:B0-----:R-:W-:Y:S02]  /*28f10*/  LEA R4, P5, R25, R2, 0x1 ;  /* 0x0000000219047211 */ /* 0x001fe400078a08ff */
[----:B------:R-:W-:Y:S01]  /*28f20*/  PRMT R20, R5, 0x7632, R20 ;  /* 0x0000763205147816 */ /* 0x000fe20000000014 */
[----:B--2---:R-:W-:-:S02]  /*28f30*/  IMAD R23, R28, 0x2, R27 ;  /* 0x000000021c177824 */ /* 0x004fc400078e021b */
[----:B------:R-:W0:Y:S01]  /*28f40*/  LDC R28, c[0x0][0x3e8] ;  /* 0x0000fa00ff1c7b82 */ /* 0x000e220000000800 */
[----:B------:R-:W-:Y:S02]  /*28f50*/  LEA.HI.X.SX32 R5, R25, R0, 0x1, P5 ;  /* 0x0000000019057211 */ /* 0x000fe400028f0eff */
[----:B------:R-:W-:Y:S02]  /*28f60*/  LEA R24, P5, R27, R2, 0x1 ;  /* 0x000000021b187211 */ /* 0x000fe400078a08ff */
[----:B----4-:R-:W-:-:S03]  /*28f70*/  LEA R29, R30, R23, 0x1 ;  /* 0x000000171e1d7211 */ /* 0x010fc600078e08ff */
[----:B------:R-:W1:Y:S01]  /*28f80*/  LDC R30, c[0x0][0x3e8] ;  /* 0x0000fa00ff1e7b82 */ /* 0x000e620000000800 */
[----:B------:R-:W-:Y:S01]  /*28f90*/  LEA.HI.X.SX32 R25, R27, R0, 0x1, P5 ;  /* 0x000000001b197211 */ /* 0x000fe200028f0eff */
[----:B------:R2:W-:Y:S01]  /*28fa0*/  STG.E.U16 desc[UR12][R14.64], R6 ;  /* 0x000000060e007986 */ /* 0x0005e2000c10150c */
[----:B------:R-:W-:-:S03]  /*28fb0*/  LEA R26, P5, R23, R2, 0x1 ;  /* 0x00000002171a7211 */ /* 0x000fc600078a08ff */
[----:B------:R-:W4:Y:S01]  /*28fc0*/  LDS.128 R12, [R90+0x6000] ;  /* 0x006000005a0c7984 */ /* 0x000f220000000c00 */
[----:B------:R-:W-:Y:S02]  /*28fd0*/  PRMT R21, R6, 0x7632, R21 ;  /* 0x0000763206157816 */ /* 0x000fe40000000015 */
[----:B------:R-:W-:Y:S01]  /*28fe0*/  LEA.HI.X.SX32 R27, R23, R0, 0x1, P5 ;  /* 0x00000000171b7211 */ /* 0x000fe200028f0eff */
[----:B------:R2:W-:Y:S01]  /*28ff0*/  STG.E.U16 desc[UR12][R4.64], R7 ;  /* 0x0000000704007986 */ /* 0x0005e2000c10150c */
[----:B------:R-:W-:Y:S02]  /*29000*/  PRMT R22, R7, 0x7632, R22 ;  /* 0x0000763207167816 */ /* 0x000fe40000000016 */
[C---:B--2---:R-:W-:Y:S01]  /*29010*/  LEA R6, P5, R29.reuse, R2, 0x1 ;  /* 0x000000021d067211 */ /* 0x044fe200078a08ff */
[----:B---3--:R2:W-:Y:S01]  /*29020*/  STG.E.U16 desc[UR12][R24.64], R8 ;  /* 0x0000000818007986 */ /* 0x0085e2000c10150c */
[----:B------:R-:W-:Y:S02]  /*29030*/  PRMT R23, R8, 0x7632, R23 ;  /* 0x0000763208177816 */ /* 0x000fe40000000017 */
[----:B------:R-:W-:Y:S01]  /*29040*/  LEA.HI.X.SX32 R7, R29, R0, 0x1, P5 ;  /* 0x000000001d077211 */ /* 0x000fe200028f0eff */
[----:B------:R-:W-:-:S02]  /*29050*/  IMAD R29, R32, 0x2, R29 ;  /* 0x00000002201d7824 */ /* 0x000fc400078e021d */
[----:B------:R-:W3:Y:S02]  /*29060*/  LDC R32, c[0x0][0x3e8] ;  /* 0x0000fa00ff207b82 */ /* 0x000ee40000000800 */
[----:B0-----:R-:W-:Y:S01]  /*29070*/  IMAD R31, R28, 0x2, R29 ;  /* 0x000000021c1f7824 */ /* 0x001fe200078e021d */
[----:B--2---:R-:W-:Y:S01]  /*29080*/  LEA R8, P5, R29, R2, 0x1 ;  /* 0x000000021d087211 */ /* 0x004fe200078a08ff */
[----:B------:R0:W-:Y:S01]  /*29090*/  STG.E.U16 desc[UR12][R26.64], R9 ;  /* 0x000000091a007986 */ /* 0x0001e2000c10150c */
[----:B------:R-:W-:-:S03]  /*290a0*/  PRMT R24, R9, 0x7632, R24 ;  /* 0x0000763209187816 */ /* 0x000fc60000000018 */
[----:B------:R2:W-:Y:S04]  /*290b0*/  STG.E.U16 desc[UR12][R6.64], R10 ;  /* 0x0000000a06007986 */ /* 0x0005e8000c10150c */
[----:B------:R-:W3:Y:S01]  /*290c0*/  LDS.128 R4, [R90+0x8000] ;  /* 0x008000005a047984 */ /* 0x000ee20000000c00 */
[----:B0-----:R-:W-:Y:S01]  /*290d0*/  LEA.HI.X.SX32 R9, R29, R0, 0x1, P5 ;  /* 0x000000001d097211 */ /* 0x001fe200028f0eff */
[----:B-1----:R-:W-:Y:S01]  /*290e0*/  IMAD R27, R30, 0x2, R31 ;  /* 0x000000021e1b7824 */ /* 0x002fe200078e021f */
[----:B------:R-:W-:-:S03]  /*290f0*/  LEA R28, P5, R31, R2, 0x1 ;  /* 0x000000021f1c7211 */ /* 0x000fc600078a08ff */
[----:B------:R-:W-:Y:S01]  /*29100*/  IMAD R33, R34, 0x2, R27 ;  /* 0x0000000222217824 */ /* 0x000fe200078e021b */
[----:B------:R-:W-:Y:S02]  /*29110*/  LEA.HI.X.SX32 R29, R31, R0, 0x1, P5 ;  /* 0x000000001f1d7211 */ /* 0x000fe400028f0eff */
[C---:B------:R-:W-:Y:S02]  /*29120*/  LEA R30, P5, R27.reuse, R2, 0x1 ;  /* 0x000000021b1e7211 */ /* 0x040fe400078a08ff */
[----:B------:R-:W-:Y:S02]  /*29130*/  PRMT R26, R10, 0x7632, R26 ;  /* 0x000076320a1a7816 */ /* 0x000fe4000000001a */
[----:B------:R-:W-:Y:S02]  /*29140*/  LEA.HI.X.SX32 R31, R27, R0, 0x1, P5 ;  /* 0x000000001b1f7211 */ /* 0x000fe400028f0eff */
[----:B--2---:R-:W-:Y:S01]  /*29150*/  LEA R10, P5, R33, R2, 0x1 ;  /* 0x00000002210a7211 */ /* 0x004fe200078a08ff */
[----:B------:R0:W-:Y:S01]  /*29160*/  STG.E.U16 desc[UR12][R8.64], R11 ;  /* 0x0000000b08007986 */ /* 0x0001e2000c10150c */
[----:B------:R-:W-:-:S03]  /*29170*/  PRMT R25, R11, 0x7632, R25 ;  /* 0x000076320b197816 */ /* 0x000fc60000000019 */
[----:B----4-:R1:W-:Y:S01]  /*29180*/  STG.E.U16 desc[UR12][R28.64], R12 ;  /* 0x0000000c1c007986 */ /* 0x0103e2000c10150c */
[----:B0-----:R-:W-:Y:S01]  /*29190*/  LEA.HI.X.SX32 R11, R33, R0, 0x1, P5 ;  /* 0x00000000210b7211 */ /* 0x001fe200028f0eff */
[----:B---3--:R-:W-:Y:S02]  /*291a0*/  IMAD R33, R32, 0x2, R33 ;  /* 0x0000000220217824 */ /* 0x008fe400078e0221 */
[----:B------:R0:W-:Y:S03]  /*291b0*/  STG.E.U16 desc[UR12][R30.64], R13 ;  /* 0x0000000d1e007986 */ /* 0x0001e6000c10150c */
[----:B------:R-:W-:Y:S02]  /*291c0*/  LEA R27, R36, R33, 0x1 ;  /* 0x00000021241b7211 */ /* 0x000fe400078e08ff */
[----:B------:R-:W2:Y:S01]  /*291d0*/  LDC R36, c[0x0][0x3e8] ;  /* 0x0000fa00ff247b82 */ /* 0x000ea20000000800 */
[----:B-1----:R-:W-:-:S02]  /*291e0*/  PRMT R29, R13, 0x7632, R29 ;  /* 0x000076320d1d7816 */ /* 0x002fc4000000001d */
[----:B0-----:R-:W-:Y:S01]  /*291f0*/  PRMT R30, R12, 0x7632, R30 ;  /* 0x000076320c1e7816 */ /* 0x001fe2000000001e */
[----:B------:R-:W-:Y:S01]  /*29200*/  IMAD R31, R38, 0x2, R27 ;  /* 0x00000002261f7824 */ /* 0x000fe200078e021b */
[----:B------:R-:W-:-:S03]  /*29210*/  LEA R12, P5, R33, R2, 0x1 ;  /* 0x00000002210c7211 */ /* 0x000fc600078a08ff */
[----:B------:R-:W0:Y:S01]  /*29220*/  LDC R38, c[0x0][0x3e8] ;  /* 0x0000fa00ff267b82 */ /* 0x000e220000000800 */
[----:B------:R-:W-:Y:S01]  /*29230*/  IMAD R37, R40, 0x2, R31 ;  /* 0x0000000228257824 */ /* 0x000fe200078e021f */
[----:B------:R-:W-:Y:S02]  /*29240*/  LEA.HI.X.SX32 R13, R33, R0, 0x1, P5 ;  /* 0x00000000210d7211 */ /* 0x000fe400028f0eff */
[----:B------:R-:W-:-:S04]  /*29250*/  LEA R32, P5, R27, R2, 0x1 ;  /* 0x000000021b207211 */ /* 0x000fc800078a08ff */
[----:B------:R-:W1:Y:S01]  /*29260*/  LDC R40, c[0x0][0x3e8] ;  /* 0x0000fa00ff287b82 */ /* 0x000e620000000800 */
[----:B------:R-:W-:Y:S02]  /*29270*/  LEA.HI.X.SX32 R33, R27, R0, 0x1, P5 ;  /* 0x000000001b217211 */ /* 0x000fe400028f0eff */
[C---:B------:R-:W-:Y:S01]  /*29280*/  LEA R34, P5, R31.reuse, R2, 0x1 ;  /* 0x000000021f227211 */ /* 0x040fe200078a08ff */
[----:B------:R3:W-:Y:S01]  /*29290*/  STG.E.U16 desc[UR12][R10.64], R14 ;  /* 0x0000000e0a007986 */ /* 0x0007e2000c10150c */
[----:B------:R-:W-:Y:S02]  /*292a0*/  PRMT R28, R14, 0x7632, R28 ;  /* 0x000076320e1c7816 */ /* 0x000fe4000000001c */
[----:B------:R-:W-:Y:S01]  /*292b0*/  LEA.HI.X.SX32 R35, R31, R0, 0x1, P5 ;  /* 0x000000001f237211 */ /* 0x000fe200028f0eff */
[----:B------:R-:W4:Y:S01]  /*292c0*/  LDS.128 R8, [R90+0xa000] ;  /* 0x00a000005a087984 */ /* 0x000f220000000c00 */
[----:B------:R-:W-:-:S03]  /*292d0*/  PRMT R27, R15, 0x7632, R27 ;  /* 0x000076320f1b7816 */ /* 0x000fc6000000001b */
[----:B------:R2:W-:Y:S01]  /*292e0*/  STG.E.U16 desc[UR12][R12.64], R15 ;  /* 0x0000000f0c007986 */ /* 0x0005e2000c10150c */
[----:B---3--:R-:W-:-:S03]  /*292f0*/  LEA R14, P5, R37, R2, 0x1 ;  /* 0x00000002250e7211 */ /* 0x008fc600078a08ff */
[----:B------:R-:W-:Y:S01]  /*29300*/  STG.E.U16 desc[UR12][R32.64], R4 ;  /* 0x0000000420007986 */ /* 0x000fe2000c10150c */
[----:B--2---:R-:W-:Y:S01]  /*29310*/  LEA.HI.X.SX32 R15, R37, R0, 0x1, P5 ;  /* 0x00000000250f7211 */ /* 0x004fe200028f0eff */
[----:B------:R-:W-:Y:S02]  /*29320*/  IMAD R37, R36, 0x2, R37 ;  /* 0x0000000224257824 */ /* 0x000fe400078e0225 */
[----:B------:R2:W-:Y:S02]  /*29330*/  STG.E.U16 desc[UR12][R34.64], R5 ;  /* 0x0000000522007986 */ /* 0x0005e4000c10150c */
[----:B------:R-:W-:Y:S01]  /*29340*/  IMAD R39, R42, 0x2, R37 ;  /* 0x000000022a277824 */ /* 0x000fe200078e0225 */
[----:B------:R-:W-:Y:S01]  /*29350*/  PRMT R31, R5, 0x7632, R31 ;  /* 0x00007632051f7816 */ /* 0x000fe2000000001f */
[----:B------:R-:W3:Y:S01]  /*29360*/  LDC R42, c[0x0][0x3e8] ;  /* 0x0000fa00ff2a7b82 */ /* 0x000ee20000000800 */
[----:B--2---:R-:W-:Y:S01]  /*29370*/  LEA R34, P5, R37, R2, 0x1 ;  /* 0x0000000225227211 */ /* 0x004fe200078a08ff */
[----:B-1----:R-:W-:Y:S01]  /*29380*/  IMAD R5, R40, 0x2, R39 ;  /* 0x0000000228057824 */ /* 0x002fe200078e0227 */
[----:B------:R-:W-:-:S05]  /*29390*/  PRMT R32, R4, 0x7632, R32 ;  /* 0x0000763204207816 */ /* 0x000fca0000000020 */
[----:B------:R-:W1:Y:S01]  /*293a0*/  LDC R40, c[0x0][0x3e8] ;  /* 0x0000fa00ff287b82 */ /* 0x000e620000000800 */
[----:B------:R-:W-:Y:S02]  /*293b0*/  LEA.HI.X.SX32 R35, R37, R0, 0x1, P5 ;  /* 0x0000000025237211 */ /* 0x000fe400028f0eff */
[----:B------:R-:W-:-:S04]  /*293c0*/  LEA R36, P5, R39, R2, 0x1 ;  /* 0x0000000227247211 */ /* 0x000fc800078a08ff */
[----:B------:R-:W-:Y:S01]  /*293d0*/  LEA.HI.X.SX32 R37, R39, R0, 0x1, P5 ;  /* 0x0000000027257211 */ /* 0x000fe200028f0eff */
[----:B------:R-:W2:Y:S01]  /*293e0*/  LDC R33, c[0x0][0x3e8] ;  /* 0x0000fa00ff217b82 */ /* 0x000ea20000000800 */
[C---:B------:R-:W-:Y:S02]  /*293f0*/  LEA R4, P5, R5.reuse, R2, 0x1 ;  /* 0x0000000205047211 */ /* 0x040fe400078a08ff */
[----:B0-----:R-:W-:Y:S01]  /*29400*/  LEA R39, R38, R5, 0x1 ;  /* 0x0000000526277211 */ /* 0x001fe200078e08ff */
[----:B------:R0:W-:Y:S01]  /*29410*/  STG.E.U16 desc[UR12][R14.64], R6 ;  /* 0x000000060e007986 */ /* 0x0001e2000c10150c */
[----:B------:R-:W-:Y:S02]  /*29420*/  PRMT R69, R6, 0x7632, R69 ;  /* 0x0000763206457816 */ /* 0x000fe40000000045 */
[----:B------:R-:W-:Y:S01]  /*29430*/  LEA.HI.X.SX32 R5, R5, R0, 0x1, P5 ;  /* 0x0000000005057211 */ /* 0x000fe200028f0eff */
[----:B------:R-:W1:Y:S01]  /*29440*/  LDS.128 R12, [R90+0xc000] ;  /* 0x00c000005a0c7984 */ /* 0x000e620000000c00 */
[----:B------:R-:W-:Y:S01]  /*29450*/  PRMT R74, R7, 0x7632, R74 ;  /* 0x00007632074a7816 */ /* 0x000fe2000000004a */
[----:B------:R-:W2:Y:S02]  /*29460*/  LDC R38, c[0x0][0x3e8] ;  /* 0x0000fa00ff267b82 */ /* 0x000ea40000000800 */
[----:B------:R3:W-:Y:S01]  /*29470*/  STG.E.U16 desc[UR12][R34.64], R7 ;  /* 0x0000000722007986 */ /* 0x0007e2000c10150c */
[----:B0-----:R-:W-:-:S04]  /*29480*/  LEA R6, P5, R39, R2, 0x1 ;  /* 0x0000000227067211 */ /* 0x001fc800078a08ff */
[----:B---3--:R-:W-:Y:S01]  /*29490*/  LEA.HI.X.SX32 R7, R39, R0, 0x1, P5 ;  /* 0x0000000027077211 */ /* 0x008fe200028f0eff */
[----:B------:R-:W-:Y:S02]  /*294a0*/  IMAD R39, R44, 0x2, R39 ;  /* 0x000000022c277824 */ /* 0x000fe400078e0227 */
[----:B------:R-:W0:Y:S02]  /*294b0*/  LDC R44, c[0x0][0x3e8] ;  /* 0x0000fa00ff2c7b82 */ /* 0x000e240000000800 */
[----:B------:R-:W-:-:S06]  /*294c0*/  IMAD R41, R42, 0x2, R39 ;  /* 0x000000022a297824 */ /* 0x000fcc00078e0227 */
[----:B------:R-:W3:Y:S01]  /*294d0*/  LDC R42, c[0x0][0x3e8] ;  /* 0x0000fa00ff2a7b82 */ /* 0x000ee20000000800 */
[----:B----4-:R4:W-:Y:S01]  /*294e0*/  STG.E.U16 desc[UR12][R36.64], R8 ;  /* 0x0000000824007986 */ /* 0x0109e2000c10150c */
[----:B------:R-:W-:Y:S02]  /*294f0*/  PRMT R55, R8, 0x7632, R55 ;  /* 0x0000763208377816 */ /* 0x000fe40000000037 */
[----:B------:R-:W-:Y:S01]  /*29500*/  PRMT R71, R9, 0x7632, R71 ;  /* 0x0000763209477816 */ /* 0x000fe20000000047 */
[----:B------:R2:W-:Y:S01]  /*29510*/  STG.E.U16 desc[UR12][R4.64], R9 ;  /* 0x0000000904007986 */ /* 0x0005e2000c10150c */
[C---:B----4-:R-:W-:Y:S01]  /*29520*/  LEA R8, P5, R39.reuse, R2, 0x1 ;  /* 0x0000000227087211 */ /* 0x050fe200078a08ff */
[----:B-1----:R-:W-:Y:S02]  /*29530*/  IMAD R37, R40, 0x2, R41 ;  /* 0x0000000228257824 */ /* 0x002fe400078e0229 */
[----:B------:R1:W-:Y:S01]  /*29540*/  STG.E.U16 desc[UR12][R6.64], R10 ;  /* 0x0000000a06007986 */ /* 0x0003e2000c10150c */
[----:B------:R-:W-:Y:S01]  /*29550*/  PRMT R72, R10, 0x7632, R72 ;  /* 0x000076320a487816 */ /* 0x000fe20000000048 */
[----:B------:R-:W4:Y:S01]  /*29560*/  LDC R40, c[0x0][0x3e8] ;  /* 0x0000fa00ff287b82 */ /* 0x000f220000000800 */
[----:B--2---:R-:W-:Y:S01]  /*29570*/  LEA.HI.X.SX32 R9, R39, R0, 0x1, P5 ;  /* 0x0000000027097211 */ /* 0x004fe200028f0eff */
[----:B------:R-:W-:Y:S01]  /*29580*/  IMAD R39, R33, 0x2, R37 ;  /* 0x0000000221277824 */ /* 0x000fe200078e0225 */
[C---:B------:R-:W-:Y:S01]  /*29590*/  LEA R34, P5, R41.reuse, R2, 0x1 ;  /* 0x0000000229227211 */ /* 0x040fe200078a08ff */
[----:B------:R-:W2:Y:S04]  /*295a0*/  LDS.128 R4, [R90+0xe000] ;  /* 0x00e000005a047984 */ /* 0x000ea80000000c00 */
[----:B------:R-:W2:Y:S01]  /*295b0*/  LDC R33, c[0x0][0x3e8] ;  /* 0x0000fa00ff217b82 */ /* 0x000ea20000000800 */
[----:B------:R-:W-:-:S02]  /*295c0*/  LEA.HI.X.SX32 R35, R41, R0, 0x1, P5 ;  /* 0x0000000029237211 */ /* 0x000fc400028f0eff */
[----:B------:R-:W-:Y:S01]  /*295d0*/  LEA R36, P5, R37, R2, 0x1 ;  /* 0x0000000225247211 */ /* 0x000fe200078a08ff */
[----:B---3--:R-:W-:-:S03]  /*295e0*/  IMAD R41, R42, 0x2, R39 ;  /* 0x000000022a297824 */ /* 0x008fc600078e0227 */
[----:B------:R-:W-:Y:S01]  /*295f0*/  LEA.HI.X.SX32 R37, R37, R0, 0x1, P5 ;  /* 0x0000000025257211 */ /* 0x000fe200028f0eff */
[----:B------:R3:W-:Y:S01]  /*29600*/  STG.E.U16 desc[UR12][R8.64], R11 ;  /* 0x0000000b08007986 */ /* 0x0007e2000c10150c */
[----:B-1----:R-:W-:Y:S01]  /*29610*/  LEA R10, P5, R39, R2, 0x1 ;  /* 0x00000002270a7211 */ /* 0x002fe200078a08ff */
[----:B------:R-:W1:Y:S01]  /*29620*/  LDC R42, c[0x0][0x3e8] ;  /* 0x0000fa00ff2a7b82 */ /* 0x000e620000000800 */
[----:B------:R-:W-:Y:S02]  /*29630*/  PRMT R73, R11, 0x7632, R73 ;  /* 0x000076320b497816 */ /* 0x000fe40000000049 */
[----:B0-----:R-:W-:Y:S01]  /*29640*/  LEA R43, R44, R41, 0x1 ;  /* 0x000000292c2b7211 */ /* 0x001fe200078e08ff */
[----:B------:R0:W-:Y:S01]  /*29650*/  STG.E.U16 desc[UR12][R34.64], R12 ;  /* 0x0000000c22007986 */ /* 0x0001e2000c10150c */
[----:B------:R-:W-:Y:S02]  /*29660*/  PRMT R65, R12, 0x7632, R65 ;  /* 0x000076320c417816 */ /* 0x000fe40000000041 */
[----:B---3--:R-:W-:Y:S01]  /*29670*/  LEA.HI.X.SX32 R11, R39, R0, 0x1, P5 ;  /* 0x00000000270b7211 */ /* 0x008fe200028f0eff */
[----:B------:R-:W3:Y:S01]  /*29680*/  LDC R44, c[0x0][0x3e8] ;  /* 0x0000fa00ff2c7b82 */ /* 0x000ee20000000800 */
[----:B------:R2:W-:Y:S01]  /*29690*/  STG.E.U16 desc[UR12][R36.64], R13 ;  /* 0x0000000d24007986 */ /* 0x0005e2000c10150c */
[----:B------:R-:W-:-:S02]  /*296a0*/  PRMT R67, R13, 0x7632, R67 ;  /* 0x000076320d437816 */ /* 0x000fc40000000043 */
[----:B0-----:R-:W-:-:S04]  /*296b0*/  LEA R12, P5, R41, R2, 0x1 ;  /* 0x00000002290c7211 */ /* 0x001fc800078a08ff */
[----:B------:R-:W0:Y:S01]  /*296c0*/  LDC R39, c[0x0][0x3e8] ;  /* 0x0000fa00ff277b82 */ /* 0x000e220000000800 */
[----:B--2---:R-:W-:-:S07]  /*296d0*/  IMAD R37, R38, 0x2, R43 ;  /* 0x0000000226257824 */ /* 0x004fce00078e022b */
[----:B------:R-:W2:Y:S01]  /*296e0*/  LDC R38, c[0x0][0x3e8] ;  /* 0x0000fa00ff267b82 */ /* 0x000ea20000000800 */
[----:B------:R-:W-:Y:S01]  /*296f0*/  LEA.HI.X.SX32 R13, R41, R0, 0x1, P5 ;  /* 0x00000000290d7211 */ /* 0x000fe200028f0eff */
[----:B------:R-:W-:Y:S01]  /*29700*/  IMAD R41, R33, 0x2, R37 ;  /* 0x0000000221297824 */ /* 0x000fe200078e0225 */
[C---:B------:R-:W-:Y:S01]  /*29710*/  LEA R34, P5, R43.reuse, R2, 0x1 ;  /* 0x000000022b227211 */ /* 0x040fe200078a08ff */
[----:B------:R4:W-:Y:S04]  /*29720*/  STG.E.U16 desc[UR12][R10.64], R14 ;  /* 0x0000000e0a007986 */ /* 0x0009e8000c10150c */
[----:B------:R-:W1:Y:S01]  /*29730*/  LDC R33, c[0x0][0x3e8] ;  /* 0x0000fa00ff217b82 */ /* 0x000e620000000800 */
[----:B------:R-:W1:Y:S01]  /*29740*/  LDS.128 R8, [R90+0x10000] ;  /* 0x010000005a087984 */ /* 0x000e620000000c00 */
[----:B------:R-:W-:-:S02]  /*29750*/  LEA.HI.X.SX32 R35, R43, R0, 0x1, P5 ;  /* 0x000000002b237211 */ /* 0x000fc400028f0eff */
[C---:B------:R-:W-:Y:S02]  /*29760*/  LEA R36, P5, R37.reuse, R2, 0x1 ;  /* 0x0000000225247211 */ /* 0x040fe400078a08ff */
[----:B------:R-:W-:Y:S02]  /*29770*/  PRMT R68, R14, 0x7632, R68 ;  /* 0x000076320e447816 */ /* 0x000fe40000000044 */
[----:B------:R-:W-:Y:S01]  /*29780*/  LEA.HI.X.SX32 R37, R37, R0, 0x1, P5 ;  /* 0x0000000025257211 */ /* 0x000fe200028f0eff */
[----:B----4-:R-:W-:Y:S01]  /*29790*/  IMAD R43, R40, 0x2, R41 ;  /* 0x00000002282b7824 */ /* 0x010fe200078e0229 */
[----:B------:R-:W-:Y:S01]  /*297a0*/  LEA R14, P5, R41, R2, 0x1 ;  /* 0x00000002290e7211 */ /* 0x000fe200078a08ff */
[----:B------:R4:W-:Y:S01]  /*297b0*/  STG.E.U16 desc[UR12][R12.64], R15 ;  /* 0x0000000f0c007986 */ /* 0x0009e2000c10150c */
[----:B------:R-:W-:Y:S01]  /*297c0*/  PRMT R70, R15, 0x7632, R70 ;  /* 0x000076320f467816 */ /* 0x000fe20000000046 */
[----:B0-----:R-:W-:Y:S01]  /*297d0*/  IMAD R45, R39, 0x2, R43 ;  /* 0x00000002272d7824 */ /* 0x001fe200078e022b */
[----:B------:R-:W-:Y:S01]  /*297e0*/  PRMT R61, R4, 0x7632, R61 ;  /* 0x00007632043d7816 */ /* 0x000fe2000000003d */
[----:B------:R0:W-:Y:S01]  /*297f0*/  STG.E.U16 desc[UR12][R34.64], R4 ;  /* 0x0000000422007986 */ /* 0x0001e2000c10150c */
[----:B------:R-:W3:Y:S03]  /*29800*/  LDC R39, c[0x0][0x3e8] ;  /* 0x0000fa00ff277b82 */ /* 0x000ee60000000800 */
[----:B------:R2:W-:Y:S01]  /*29810*/  STG.E.U16 desc[UR12][R36.64], R5 ;  /* 0x0000000524007986 */ /* 0x0005e2000c10150c */
[----:B----4-:R-:W-:-:S04]  /*29820*/  LEA.HI.X.SX32 R15, R41, R0, 0x1, P5 ;  /* 0x00000000290f7211 */ /* 0x010fc800028f0eff */
[----:B------:R-:W4:Y:S01]  /*29830*/  LDC R40, c[0x0][0x3e8] ;  /* 0x0000fa00ff287b82 */ /* 0x000f220000000800 */
[----:B0-----:R-:W-:-:S07]  /*29840*/  LEA R4, P5, R43, R2, 0x1 ;  /* 0x000000022b047211 */ /* 0x001fce00078a08ff */
[----:B------:R-:W0:Y:S01]  /*29850*/  LDC R41, c[0x0][0x3e8] ;  /* 0x0000fa00ff297b82 */ /* 0x000e220000000800 */
[----:B--2---:R-:W-:Y:S01]  /*29860*/  IMAD R37, R38, 0x2, R45 ;  /* 0x0000000226257824 */ /* 0x004fe200078e022d */
[----:B------:R-:W-:Y:S02]  /*29870*/  PRMT R63, R5, 0x7632, R63 ;  /* 0x00007632053f7816 */ /* 0x000fe4000000003f */
[----:B------:R-:W-:Y:S02]  /*29880*/  LEA.HI.X.SX32 R5, R43, R0, 0x1, P5 ;  /* 0x000000002b057211 */ /* 0x000fe400028f0eff */
[----:B-1----:R-:W-:Y:S02]  /*29890*/  LEA R43, R33, R37, 0x1 ;  /* 0x00000025212b7211 */ /* 0x002fe400078e08ff */
[----:B------:R-:W1:Y:S01]  /*298a0*/  LDC R33, c[0x0][0x3e8] ;  /* 0x0000fa00ff217b82 */ /* 0x000e620000000800 */
[----:B------:R2:W-:Y:S01]  /*298b0*/  STG.E.U16 desc[UR12][R14.64], R6 ;  /* 0x000000060e007986 */ /* 0x0005e2000c10150c */
[----:B------:R-:W-:-:S03]  /*298c0*/  LEA R34, P5, R45, R2, 0x1 ;  /* 0x000000022d227211 */ /* 0x000fc600078a08ff */
[----:B------:R-:W1:Y:S01]  /*298d0*/  LDS.128 R12, [R90+0x12000] ;  /* 0x012000005a0c7984 */ /* 0x000e620000000c00 */
[----:B------:R-:W-:Y:S02]  /*298e0*/  LEA.HI.X.SX32 R35, R45, R0, 0x1, P5 ;  /* 0x000000002d237211 */ /* 0x000fe400028f0eff */
[C---:B------:R-:W-:Y:S01]  /*298f0*/  LEA R36, P5, R37.reuse, R2, 0x1 ;  /* 0x0000000225247211 */ /* 0x040fe200078a08ff */
[----:B------:R-:W1:Y:S01]  /*29900*/  LDC R38, c[0x0][0x3e8] ;  /* 0x0000fa00ff267b82 */ /* 0x000e620000000800 */
[----:B------:R-:W-:Y:S02]  /*29910*/  PRMT R64, R6, 0x7632, R64 ;  /* 0x0000763206407816 */ /* 0x000fe40000000040 */
[----:B------:R-:W-:Y:S02]  /*29920*/  LEA.HI.X.SX32 R37, R37, R0, 0x1, P5 ;  /* 0x0000000025257211 */ /* 0x000fe400028f0eff */
[----:B--2---:R-:W-:Y:S01]  /*29930*/  LEA R6, P5, R43, R2, 0x1 ;  /* 0x000000022b067211 */ /* 0x004fe200078a08ff */
[----:B0-----:R-:W-:Y:S01]  /*29940*/  IMAD R41, R41, 0x2, R43 ;  /* 0x0000000229297824 */ /* 0x001fe200078e022b */
[----:B------:R-:W-:Y:S01]  /*29950*/  PRMT R66, R7, 0x7632, R66 ;  /* 0x0000763207427816 */ /* 0x000fe20000000042 */
[----:B------:R0:W-:Y:S01]  /*29960*/  STG.E.U16 desc[UR12][R4.64], R7 ;  /* 0x0000000704007986 */ /* 0x0001e2000c10150c */
[----:B------:R-:W-:Y:S01]  /*29970*/  PRMT R58, R8, 0x7632, R58 ;  /* 0x00007632083a7816 */ /* 0x000fe2000000003a */
[----:B------:R-:W2:Y:S02]  /*29980*/  LDC R45, c[0x0][0x3e8] ;  /* 0x0000fa00ff2d7b82 */ /* 0x000ea40000000800 */
[----:B------:R1:W-:Y:S01]  /*29990*/  STG.E.U16 desc[UR12][R34.64], R8 ;  /* 0x0000000822007986 */ /* 0x0003e2000c10150c */
[----:B------:R-:W-:-:S02]  /*299a0*/  PRMT R59, R9, 0x7632, R59 ;  /* 0x00007632093b7816 */ /* 0x000fc4000000003b */
[----:B------:R-:W-:Y:S01]  /*299b0*/  PRMT R60, R10, 0x7632, R60 ;  /* 0x000076320a3c7816 */ /* 0x000fe2000000003c */
[----:B------:R4:W-:Y:S01]  /*299c0*/  STG.E.U16 desc[UR12][R36.64], R9 ;  /* 0x0000000924007986 */ /* 0x0009e2000c10150c */
[----:B0-----:R-:W-:Y:S02]  /*299d0*/  LEA.HI.X.SX32 R7, R43, R0, 0x1, P5 ;  /* 0x000000002b077211 */ /* 0x001fe400028f0eff */
[----:B------:R-:W-:Y:S01]  /*299e0*/  PRMT R62, R11, 0x7632, R62 ;  /* 0x000076320b3e7816 */ /* 0x000fe2000000003e */
[----:B------:R-:W0:Y:S01]  /*299f0*/  LDC R43, c[0x0][0x3e8] ;  /* 0x0000fa00ff2b7b82 */ /* 0x000e220000000800 */
[----:B-1----:R-:W-:Y:S01]  /*29a00*/  LEA R8, P5, R41, R2, 0x1 ;  /* 0x0000000229087211 */ /* 0x002fe200078a08ff */
[----:B---3--:R-:W-:Y:S01]  /*29a10*/  IMAD R35, R39, 0x2, R41 ;  /* 0x0000000227237824 */ /* 0x008fe200078e0229 */
[----:B------:R1:W-:Y:S02]  /*29a20*/  STG.E.U16 desc[UR12][R6.64], R10 ;  /* 0x0000000a06007986 */ /* 0x0003e4000c10150c */
[----:B----4-:R-:W-:-:S03]  /*29a30*/  LEA.HI.X.SX32 R9, R41, R0, 0x1, P5 ;  /* 0x0000000029097211 */ /* 0x010fc600028f0eff */
[----:B------:R-:W3:Y:S01]  /*29a40*/  LDC R39, c[0x0][0x3e8] ;  /* 0x0000fa00ff277b82 */ /* 0x000ee20000000800 */
[----:B------:R-:W-:Y:S01]  /*29a50*/  LEA R34, P5, R35, R2, 0x1 ;  /* 0x0000000223227211 */ /* 0x000fe200078a08ff */
[----:B------:R-:W4:Y:S01]  /*29a60*/  LDS.128 R4, [R90+0x14000] ;  /* 0x014000005a047984 */ /* 0x000f220000000c00 */
[----:B-1----:R-:W-:-:S05]  /*29a70*/  IMAD R10, R33, 0x2, R35 ;  /* 0x00000002210a7824 */ /* 0x002fca00078e0223 */
[----:B------:R-:W1:Y:S01]  /*29a80*/  LDC R41, c[0x0][0x3e8] ;  /* 0x0000fa00ff297b82 */ /* 0x000e620000000800 */
[----:B------:R-:W-:Y:S01]  /*29a90*/  LEA.HI.X.SX32 R35, R35, R0, 0x1, P5 ;  /* 0x0000000023237211 */ /* 0x000fe200028f0eff */
[----:B------:R-:W-:Y:S01]  /*29aa0*/  IMAD R33, R40, 0x2, R10 ;  /* 0x0000000228217824 */ /* 0x000fe200078e020a */
[----:B------:R-:W-:-:S04]  /*29ab0*/  LEA R36, P5, R10, R2, 0x1 ;  /* 0x000000020a247211 */ /* 0x000fc800078a08ff */
[----:B------:R-:W-:Y:S01]  /*29ac0*/  LEA.HI.X.SX32 R37, R10, R0, 0x1, P5 ;  /* 0x000000000a257211 */ /* 0x000fe200028f0eff */
[----:B------:R2:W-:Y:S01]  /*29ad0*/  STG.E.U16 desc[UR12][R8.64], R11 ;  /* 0x0000000b08007986 */ /* 0x0005e2000c10150c */
[C---:B------:R-:W-:Y:S01]  /*29ae0*/  LEA R10, P5, R33.reuse, R2, 0x1 ;  /* 0x00000002210a7211 */ /* 0x040fe200078a08ff */
[----:B------:R-:W0:Y:S01]  /*29af0*/  LDC R40, c[0x0][0x3e8] ;  /* 0x0000fa00ff287b82 */ /* 0x000e220000000800 */
[----:B------:R-:W-:Y:S01]  /*29b00*/  PRMT R56, R12, 0x7632, R56 ;  /* 0x000076320c387816 */ /* 0x000fe20000000038 */
[----:B------:R2:W-:Y:S02]  /*29b10*/  STG.E.U16 desc[UR12][R34.64], R12 ;  /* 0x0000000c22007986 */ /* 0x0005e4000c10150c */
[----:B--2---:R-:W-:Y:S01]  /*29b20*/  LEA.HI.X.SX32 R11, R33, R0, 0x1, P5 ;  /* 0x00000000210b7211 */ /* 0x004fe200028f0eff */
[----:B------:R-:W-:Y:S01]  /*29b30*/  IMAD R33, R38, 0x2, R33 ;  /* 0x0000000226217824 */ /* 0x000fe200078e0221 */
[----:B------:R2:W-:Y:S01]  /*29b40*/  STG.E.U16 desc[UR12][R36.64], R13 ;  /* 0x0000000d24007986 */ /* 0x0005e2000c10150c */
[----:B------:R-:W-:-:S03]  /*29b50*/  PRMT R57, R13, 0x7632, R57 ;  /* 0x000076320d397816 */ /* 0x000fc60000000039 */
[----:B------:R-:W-:Y:S02]  /*29b60*/  LEA R12, P5, R33, R2, 0x1 ;  /* 0x00000002210c7211 */ /* 0x000fe400078a08ff */
[----:B---3--:R-:W-:Y:S01]  /*29b70*/  LEA R39, R39, R33, 0x1 ;  /* 0x0000002127277211 */ /* 0x008fe200078e08ff */
[----:B------:R1:W-:Y:S01]  /*29b80*/  STG.E.U16 desc[UR12][R10.64], R14 ;  /* 0x0000000e0a007986 */ /* 0x0003e2000c10150c */
[----:B------:R-:W-:-:S03]  /*29b90*/  PRMT R38, R14, 0x7632, R38 ;  /* 0x000076320e267816 */ /* 0x000fc60000000026 */
[----:B------:R-:W3:Y:S01]  /*29ba0*/  LDS.128 R8, [R90+0x16000] ;  /* 0x016000005a087984 */ /* 0x000ee20000000c00 */
[----:B--2---:R-:W-:Y:S02]  /*29bb0*/  LEA.HI.X.SX32 R13, R33, R0, 0x1, P5 ;  /* 0x00000000210d7211 */ /* 0x004fe400028f0eff */
[----:B------:R-:W-:Y:S01]  /*29bc0*/  LEA R34, P5, R39, R2, 0x1 ;  /* 0x0000000227227211 */ /* 0x000fe200078a08ff */
[----:B-1----:R-:W-:-:S03]  /*29bd0*/  IMAD R14, R41, 0x2, R39 ;  /* 0x00000002290e7824 */ /* 0x002fc600078e0227 */
[----:B------:R-:W-:Y:S01]  /*29be0*/  LEA.HI.X.SX32 R35, R39, R0, 0x1, P5 ;  /* 0x0000000027237211 */ /* 0x000fe200028f0eff */
[----:B------:R-:W-:Y:S01]  /*29bf0*/  IMAD R39, R42, 0x2, R14 ;  /* 0x000000022a277824 */ /* 0x000fe200078e020e */
[----:B------:R-:W-:-:S04]  /*29c00*/  LEA R36, P5, R14, R2, 0x1 ;  /* 0x000000020e247211 */ /* 0x000fc800078a08ff */
[----:B------:R-:W-:Y:S02]  /*29c10*/  LEA.HI.X.SX32 R37, R14, R0, 0x1, P5 ;  /* 0x000000000e257211 */ /* 0x000fe400028f0eff */
[----:B------:R-:W-:Y:S01]  /*29c20*/  LEA R14, P5, R39, R2, 0x1 ;  /* 0x00000002270e7211 */ /* 0x000fe200078a08ff */
[----:B------:R1:W-:Y:S01]  /*29c30*/  STG.E.U16 desc[UR12][R12.64], R15 ;  /* 0x0000000f0c007986 */ /* 0x0003e2000c10150c */
[----:B------:R-:W-:Y:S02]  /*29c40*/  PRMT R33, R15, 0x7632, R33 ;  /* 0x000076320f217816 */ /* 0x000fe40000000021 */
[----:B----4-:R-:W-:Y:S01]  /*29c50*/  PRMT R42, R4, 0x7632, R42 ;  /* 0x00007632042a7816 */ /* 0x010fe2000000002a */
[----:B------:R2:W-:Y:S01]  /*29c60*/  STG.E.U16 desc[UR12][R34.64], R4 ;  /* 0x0000000422007986 */ /* 0x0005e2000c10150c */
[----:B-1----:R-:W-:Y:S01]  /*29c70*/  LEA.HI.X.SX32 R15, R39, R0, 0x1, P5 ;  /* 0x00000000270f7211 */ /* 0x002fe200028f0eff */
[----:B0-----:R-:W-:Y:S02]  /*29c80*/  IMAD R39, R40, 0x2, R39 ;  /* 0x0000000228277824 */ /* 0x001fe400078e0227 */
[----:B------:R0:W-:Y:S02]  /*29c90*/  STG.E.U16 desc[UR12][R36.64], R5 ;  /* 0x0000000524007986 */ /* 0x0001e4000c10150c */
[----:B--2---:R-:W-:Y:S01]  /*29ca0*/  IMAD R35, R43, 0x2, R39 ;  /* 0x000000022b237824 */ /* 0x004fe200078e0227 */
[----:B------:R-:W-:Y:S01]  /*29cb0*/  LEA R4, P5, R39, R2, 0x1 ;  /* 0x0000000227047211 */ /* 0x000fe200078a08ff */
[----:B------:R1:W-:Y:S01]  /*29cc0*/  STG.E.U16 desc[UR12][R14.64], R6 ;  /* 0x000000060e007986 */ /* 0x0003e2000c10150c */
[----:B------:R-:W-:-:S02]  /*29cd0*/  PRMT R41, R5, 0x7632, R41 ;  /* 0x0000763205297816 */ /* 0x000fc40000000029 */
[----:B------:R-:W-:Y:S01]  /*29ce0*/  PRMT R40, R6, 0x7632, R40 ;  /* 0x0000763206287816 */ /* 0x000fe20000000028 */
[----:B------:R-:W2:Y:S01]  /*29cf0*/  LDS.128 R12, [R90+0x18000] ;  /* 0x018000005a0c7984 */ /* 0x000ea20000000c00 */
[----:B0-----:R-:W-:Y:S02]  /*29d00*/  LEA.HI.X.SX32 R5, R39, R0, 0x1, P5 ;  /* 0x0000000027057211 */ /* 0x001fe400028f0eff */
[----:B------:R-:W-:Y:S01]  /*29d10*/  LEA R34, P5, R35, R2, 0x1 ;  /* 0x0000000223227211 */ /* 0x000fe200078a08ff */
[----:B-1----:R-:W-:-:S03]  /*29d20*/  IMAD R6, R45, 0x2, R35 ;  /* 0x000000022d067824 */ /* 0x002fc600078e0223 */
[----:B------:R-:W-:Y:S02]  /*29d30*/  LEA.HI.X.SX32 R35, R35, R0, 0x1, P5 ;  /* 0x0000000023237211 */ /* 0x000fe400028f0eff */
[----:B------:R-:W-:Y:S02]  /*29d40*/  LEA R36, P5, R6, R2, 0x1 ;  /* 0x0000000206247211 */ /* 0x000fe400078a08ff */
[----:B------:R-:W-:Y:S02]  /*29d50*/  LEA R43, R46, R6, 0x1 ;  /* 0x000000062e2b7211 */ /* 0x000fe400078e08ff */
[----:B------:R-:W-:Y:S02]  /*29d60*/  LEA.HI.X.SX32 R37, R6, R0, 0x1, P5 ;  /* 0x0000000006257211 */ /* 0x000fe400028f0eff */
[----:B------:R-:W-:Y:S01]  /*29d70*/  LEA R6, P5, R43, R2, 0x1 ;  /* 0x000000022b067211 */ /* 0x000fe200078a08ff */
[----:B------:R0:W-:Y:S01]  /*29d80*/  STG.E.U16 desc[UR12][R4.64], R7 ;  /* 0x0000000704007986 */ /* 0x0001e2000c10150c */
[----:B------:R-:W-:-:S02]  /*29d90*/  PRMT R39, R7, 0x7632, R39 ;  /* 0x0000763207277816 */ /* 0x000fc40000000027 */
[----:B---3--:R-:W-:Y:S01]  /*29da0*/  PRMT R46, R8, 0x7632, R46 ;  /* 0x00007632082e7816 */ /* 0x008fe2000000002e */
[----:B------:R1:W-:Y:S01]  /*29db0*/  STG.E.U16 desc[UR12][R34.64], R8 ;  /* 0x0000000822007986 */ /* 0x0003e2000c10150c */
[----:B0-----:R-:W-:Y:S01]  /*29dc0*/  LEA.HI.X.SX32 R7, R43, R0, 0x1, P5 ;  /* 0x000000002b077211 */ /* 0x001fe200028f0eff */
[----:B------:R-:W-:Y:S02]  /*29dd0*/  IMAD R43, R44, 0x2, R43 ;  /* 0x000000022c2b7824 */ /* 0x000fe400078e022b */
[----:B------:R0:W-:Y:S02]  /*29de0*/  STG.E.U16 desc[UR12][R36.64], R9 ;  /* 0x0000000924007986 */ /* 0x0001e4000c10150c */
[----:B-1----:R-:W-:Y:S01]  /*29df0*/  IMAD R35, R47, 0x2, R43 ;  /* 0x000000022f237824 */ /* 0x002fe200078e022b */
[----:B------:R-:W-:Y:S01]  /*29e00*/  LEA R8, P5, R43, R2, 0x1 ;  /* 0x000000022b087211 */ /* 0x000fe200078a08ff */
[----:B------:R1:W-:Y:S01]  /*29e10*/  STG.E.U16 desc[UR12][R6.64], R10 ;  /* 0x0000000a06007986 */ /* 0x0003e2000c10150c */
[----:B------:R-:W-:-:S02]  /*29e20*/  PRMT R45, R9, 0x7632, R45 ;  /* 0x00007632092d7816 */ /* 0x000fc4000000002d */
[----:B------:R-:W-:Y:S01]  /*29e30*/  PRMT R44, R10, 0x7632, R44 ;  /* 0x000076320a2c7816 */ /* 0x000fe2000000002c */
[----:B------:R-:W3:Y:S01]  /*29e40*/  LDS.128 R4, [R90+0x1a000] ;  /* 0x01a000005a047984 */ /* 0x000ee20000000c00 */
[----:B0-----:R-:W-:Y:S02]  /*29e50*/  LEA.HI.X.SX32 R9, R43, R0, 0x1, P5 ;  /* 0x000000002b097211 */ /* 0x001fe400028f0eff */
        /* <DEDUP_REMOVED lines=9> */
[----:B--2---:R-:W-:Y:S01]  /*29ef0*/  PRMT R50, R12, 0x7632, R50 ;  /* 0x000076320c327816 */ /* 0x004fe20000000032 */
[----:B------:R1:W-:Y:S01]  /*29f00*/  STG.E.U16 desc[UR12][R34.64], R12 ;  /* 0x0000000c22007986 */ /* 0x0003e2000c10150c */
[----:B0-----:R-:W-:Y:S01]  /*29f10*/  LEA.HI.X.SX32 R11, R47, R0, 0x1, P5 ;  /* 0x000000002f0b7211 */ /* 0x001fe200028f0eff */
[----:B------:R-:W-:Y:S02]  /*29f20*/  IMAD R47, R48, 0x2, R47 ;  /* 0x00000002302f7824 */ /* 0x000fe400078e022f */
[----:B------:R0:W-:Y:S01]  /*29f30*/  STG.E.U16 desc[UR12][R36.64], R13 ;  /* 0x0000000d24007986 */ /* 0x0001e2000c10150c */
[----:B------:R-:W-:-:S02]  /*29f40*/  PRMT R49, R13, 0x7632, R49 ;  /* 0x000076320d317816 */ /* 0x000fc40000000031 */
[----:B-1----:R-:W-:Y:S02]  /*29f50*/  LEA R12, P5, R47, R2, 0x1 ;  /* 0x000000022f0c7211 */ /* 0x002fe400078a08ff */
[----:B------:R-:W-:Y:S01]  /*29f60*/  LEA R35, R51, R47, 0x1 ;  /* 0x0000002f33237211 */ /* 0x000fe200078e08ff */
[----:B------:R1:W-:Y:S01]  /*29f70*/  STG.E.U16 desc[UR12][R10.64], R14 ;  /* 0x0000000e0a007986 */ /* 0x0003e2000c10150c */
[----:B------:R-:W-:-:S03]  /*29f80*/  PRMT R48, R14, 0x7632, R48 ;  /* 0x000076320e307816 */ /* 0x000fc60000000030 */
[----:B------:R-:W2:Y:S01]  /*29f90*/  LDS.128 R8, [R90+0x1c000] ;  /* 0x01c000005a087984 */ /* 0x000ea20000000c00 */
[----:B0-----:R-:W-:Y:S02]  /*29fa0*/  LEA.HI.X.SX32 R13, R47, R0, 0x1, P5 ;  /* 0x000000002f0d7211 */ /* 0x001fe400028f0eff */
[----:B------:R-:W-:Y:S01]  /*29fb0*/  LEA R34, P5, R35, R2, 0x1 ;  /* 0x0000000223227211 */ /* 0x000fe200078a08ff */
[----:B-1----:R-:W-:-:S03]  /*29fc0*/  IMAD R14, R53, 0x2, R35 ;  /* 0x00000002350e7824 */ /* 0x002fc600078e0223 */
[----:B------:R-:W-:Y:S01]  /*29fd0*/  LEA.HI.X.SX32 R35, R35, R0, 0x1, P5 ;  /* 0x0000000023237211 */ /* 0x000fe200028f0eff */
[----:B------:R-:W-:Y:S01]  /*29fe0*/  IMAD R51, R76, 0x2, R14 ;  /* 0x000000024c337824 */ /* 0x000fe200078e020e */
[C---:B------:R-:W-:Y:S01]  /*29ff0*/  LEA R36, P5, R14.reuse, R2, 0x1 ;  /* 0x000000020e247211 */ /* 0x040fe200078a08ff */
[----:B------:R0:W-:Y:S01]  /*2a000*/  STG.E.U16 desc[UR12][R12.64], R15 ;  /* 0x0000000f0c007986 */ /* 0x0001e2000c10150c */
[----:B------:R-:W-:Y:S01]  /*2a010*/  PRMT R47, R15, 0x7632, R47 ;  /* 0x000076320f2f7816 */ /* 0x000fe2000000002f */
[----:B------:R-:W1:Y:S01]  /*2a020*/  LDC R76, c[0x0][0x3e8] ;  /* 0x0000fa00ff4c7b82 */ /* 0x000e620000000800 */
[----:B------:R-:W-:Y:S02]  /*2a030*/  LEA.HI.X.SX32 R37, R14, R0, 0x1, P5 ;  /* 0x000000000e257211 */ /* 0x000fe400028f0eff */
[C---:B------:R-:W-:Y:S01]  /*2a040*/  LEA R14, P5, R51.reuse, R2, 0x1 ;  /* 0x00000002330e7211 */ /* 0x040fe200078a08ff */
[----:B---3--:R3:W-:Y:S03]  /*2a050*/  STG.E.U16 desc[UR12][R34.64], R4 ;  /* 0x0000000422007986 */ /* 0x0087e6000c10150c */
[----:B0-----:R-:W-:Y:S01]  /*2a060*/  LEA.HI.X.SX32 R15, R51, R0, 0x1, P5 ;  /* 0x00000000330f7211 */ /* 0x001fe200028f0eff */
[----:B------:R-:W-:Y:S01]  /*2a070*/  IMAD R51, R52, 0x2, R51 ;  /* 0x0000000234337824 */ /* 0x000fe200078e0233 */
[----:B------:R0:W-:Y:S01]  /*2a080*/  STG.E.U16 desc[UR12][R36.64], R5 ;  /* 0x0000000524007986 */ /* 0x0001e2000c10150c */
[----:B------:R-:W-:-:S02]  /*2a090*/  PRMT R53, R4, 0x7632, R53 ;  /* 0x0000763204357816 */ /* 0x000fc40000000035 */
[----:B---3--:R-:W-:Y:S01]  /*2a0a0*/  IMAD R35, R54, 0x2, R51 ;  /* 0x0000000236237824 */ /* 0x008fe200078e0233 */
[----:B------:R-:W-:Y:S02]  /*2a0b0*/  LEA R4, P5, R51, R2, 0x1 ;  /* 0x0000000233047211 */ /* 0x000fe400078a08ff */
[----:B------:R-:W-:Y:S01]  /*2a0c0*/  PRMT R52, R5, 0x7632, R52 ;  /* 0x0000763205347816 */ /* 0x000fe20000000034 */
[----:B0-----:R-:W-:Y:S01]  /*2a0d0*/  IMAD R37, R75, 0x2, R35 ;  /* 0x000000024b257824 */ /* 0x001fe200078e0223 */
[----:B------:R-:W-:Y:S02]  /*2a0e0*/  LEA.HI.X.SX32 R5, R51, R0, 0x1, P5 ;  /* 0x0000000033057211 */ /* 0x000fe400028f0eff */
[C---:B------:R-:W-:Y:S02]  /*2a0f0*/  LEA R34, P5, R35.reuse, R2, 0x1 ;  /* 0x0000000223227211 */ /* 0x040fe400078a08ff */
[----:B------:R-:W-:Y:S02]  /*2a100*/  LEA R75, R78, R37, 0x1 ;  /* 0x000000254e4b7211 */ /* 0x000fe400078e08ff */
[----:B------:R-:W0:Y:S01]  /*2a110*/  LDC R78, c[0x0][0x3e8] ;  /* 0x0000fa00ff4e7b82 */ /* 0x000e220000000800 */
[----:B------:R-:W-:Y:S01]  /*2a120*/  LEA.HI.X.SX32 R35, R35, R0, 0x1, P5 ;  /* 0x0000000023237211 */ /* 0x000fe200028f0eff */
[----:B------:R3:W-:Y:S01]  /*2a130*/  STG.E.U16 desc[UR12][R14.64], R6 ;  /* 0x000000060e007986 */ /* 0x0007e2000c10150c */
[----:B------:R-:W-:-:S03]  /*2a140*/  LEA R36, P5, R37, R2, 0x1 ;  /* 0x0000000225247211 */ /* 0x000fc600078a08ff */
[----:B------:R4:W0:Y:S01]  /*2a150*/  LDS.128 R12, [R90+0x1e000] ;  /* 0x01e000005a0c7984 */ /* 0x0008220000000c00 */
[----:B------:R-:W-:Y:S02]  /*2a160*/  PRMT R51, R6, 0x7632, R51 ;  /* 0x0000763206337816 */ /* 0x000fe40000000033 */
[----:B------:R-:W-:Y:S01]  /*2a170*/  LEA.HI.X.SX32 R37, R37, R0, 0x1, P5 ;  /* 0x0000000025257211 */ /* 0x000fe200028f0eff */
[----:B------:R1:W-:Y:S01]  /*2a180*/  STG.E.U16 desc[UR12][R4.64], R7 ;  /* 0x0000000704007986 */ /* 0x0003e2000c10150c */
[----:B------:R-:W-:Y:S02]  /*2a190*/  PRMT R54, R7, 0x7632, R54 ;  /* 0x0000763207367816 */ /* 0x000fe40000000036 */
[C---:B---3--:R-:W-:Y:S01]  /*2a1a0*/  LEA R6, P5, R75.reuse, R2, 0x1 ;  /* 0x000000024b067211 */ /* 0x048fe200078a08ff */
[----:B--2---:R2:W-:Y:S04]  /*2a1b0*/  STG.E.U16 desc[UR12][R34.64], R8 ;  /* 0x0000000822007986 */ /* 0x0045e8000c10150c */
[----:B----4-:R-:W3:Y:S01]  /*2a1c0*/  LDL.LU R90, [R1+0x2cc] ;  /* 0x0002cc00015a7983 */ /* 0x010ee20000300800 */
[----:B-1----:R-:W-:Y:S01]  /*2a1d0*/  LEA.HI.X.SX32 R7, R75, R0, 0x1, P5 ;  /* 0x000000004b077211 */ /* 0x002fe200028f0eff */
[----:B------:R-:W-:-:S02]  /*2a1e0*/  IMAD R75, R76, 0x2, R75 ;  /* 0x000000024c4b7824 */ /* 0x000fc400078e024b */
[----:B------:R1:W-:Y:S01]  /*2a1f0*/  STG.E.U16 desc[UR12][R36.64], R9 ;  /* 0x0000000924007986 */ /* 0x0003e2000c10150c */
[----:B------:R-:W4:Y:S03]  /*2a200*/  LDC R76, c[0x0][0x3e8] ;  /* 0x0000fa00ff4c7b82 */ /* 0x000f260000000800 */
[----:B------:R1:W-:Y:S01]  /*2a210*/  STG.E.U16 desc[UR12][R6.64], R10 ;  /* 0x0000000a06007986 */ /* 0x0003e2000c10150c */
[----:B------:R-:W-:Y:S02]  /*2a220*/  LEA R4, P5, R75, R2, 0x1 ;  /* 0x000000024b047211 */ /* 0x000fe400078a08ff */
[----:B--2---:R-:W-:Y:S01]  /*2a230*/  PRMT R35, R9, 0x7632, R35 ;  /* 0x0000763209237816 */ /* 0x004fe20000000023 */
[----:B------:R-:W2:Y:S01]  /*2a240*/  LDL.LU R84, [R1+0x1b0] ;  /* 0x0001b00001547983 */ /* 0x000ea20000300800 */
[----:B------:R-:W-:Y:S02]  /*2a250*/  LEA.HI.X.SX32 R5, R75, R0, 0x1, P5 ;  /* 0x000000004b057211 */ /* 0x000fe400028f0eff */
[----:B-1----:R-:W-:Y:S01]  /*2a260*/  PRMT R36, R8, 0x7632, R36 ;  /* 0x0000763208247816 */ /* 0x002fe20000000024 */
[----:B------:R-:W2:Y:S01]  /*2a270*/  LDL.LU R102, [R1+0x2d0] ;  /* 0x0002d00001667983 */ /* 0x000ea20000300800 */
[----:B------:R-:W-:Y:S01]  /*2a280*/  IMAD R7, R77, 0x2, R75 ;  /* 0x000000024d077824 */ /* 0x000fe200078e024b */
[----:B------:R-:W-:Y:S01]  /*2a290*/  PRMT R34, R10, 0x7632, R34 ;  /* 0x000076320a227816 */ /* 0x000fe20000000022 */
[----:B------:R-:W1:Y:S01]  /*2a2a0*/  LDC R77, c[0x0][0x3e8] ;  /* 0x0000fa00ff4d7b82 */ /* 0x000e620000000800 */
[----:B------:R0:W-:Y:S02]  /*2a2b0*/  STG.E.U16 desc[UR12][R4.64], R11 ;  /* 0x0000000b04007986 */ /* 0x0001e4000c10150c */
[----:B0-----:R-:W-:Y:S01]  /*2a2c0*/  IMAD R9, R78, 0x2, R7 ;  /* 0x000000024e097824 */ /* 0x001fe200078e0207 */
[C---:B------:R-:W-:Y:S01]  /*2a2d0*/  LEA R6, P5, R7.reuse, R2, 0x1 ;  /* 0x0000000207067211 */ /* 0x040fe200078a08ff */
[----:B------:R-:W2:Y:S02]  /*2a2e0*/  LDL.LU R103, [R1+0x1ac] ;  /* 0x0001ac0001677983 */ /* 0x000ea40000300800 */
[----:B------:R-:W-:Y:S01]  /*2a2f0*/  IMAD R37, R80, 0x2, R9 ;  /* 0x0000000250257824 */ /* 0x000fe200078e0209 */
[----:B------:R-:W-:Y:S01]  /*2a300*/  LEA.HI.X.SX32 R7, R7, R0, 0x1, P5 ;  /* 0x0000000007077211 */ /* 0x000fe200028f0eff */
[----:B------:R-:W0:Y:S01]  /*2a310*/  LDC R75, c[0x0][0x3e8] ;  /* 0x0000fa00ff4b7b82 */ /* 0x000e220000000800 */
[----:B------:R-:W-:Y:S01]  /*2a320*/  LEA R8, P5, R9, R2, 0x1 ;  /* 0x0000000209087211 */ /* 0x000fe200078a08ff */
[----:B------:R-:W2:Y:S01]  /*2a330*/  LDL.LU R88, [R1+0x2d4] ;  /* 0x0002d40001587983 */ /* 0x000ea20000300800 */
[----:B------:R-:W-:-:S02]  /*2a340*/  PRMT R10, R11, 0x7632, R10 ;  /* 0x000076320b0a7816 */ /* 0x000fc4000000000a */
[----:B------:R-:W-:Y:S01]  /*2a350*/  LEA.HI.X.SX32 R9, R9, R0, 0x1, P5 ;  /* 0x0000000009097211 */ /* 0x000fe200028f0eff */
[----:B------:R1:W-:Y:S01]  /*2a360*/  STG.E.U16 desc[UR12][R6.64], R12 ;  /* 0x0000000c06007986 */ /* 0x0003e2000c10150c */
[C---:B------:R-:W-:Y:S01]  /*2a370*/  LEA R4, P5, R37.reuse, R2, 0x1 ;  /* 0x0000000225047211 */ /* 0x040fe200078a08ff */
[----:B------:R-:W0:Y:S02]  /*2a380*/  LDC R11, c[0x0][0x3e8] ;  /* 0x0000fa00ff0b7b82 */ /* 0x000e240000000800 */
[----:B------:R-:W2:Y:S01]  /*2a390*/  LDL.LU R100, [R1+0x1a8] ;  /* 0x0001a80001647983 */ /* 0x000ea20000300800 */
[----:B------:R-:W-:Y:S01]  /*2a3a0*/  LEA.HI.X.SX32 R5, R37, R0, 0x1, P5 ;  /* 0x0000000025057211 */ /* 0x000fe200028f0eff */
[----:B----4-:R-:W-:-:S04]  /*2a3b0*/  IMAD R37, R76, 0x2, R37 ;  /* 0x000000024c257824 */ /* 0x010fc800078e0225 */
[----:B------:R-:W4:Y:S01]  /*2a3c0*/  LDC R76, c[0x0][0x3e8] ;  /* 0x0000fa00ff4c7b82 */ /* 0x000f220000000800 */
[----:B------:R-:W-:Y:S01]  /*2a3d0*/  STG.E.U16 desc[UR12][R8.64], R13 ;  /* 0x0000000d08007986 */ /* 0x000fe2000c10150c */
[----:B-1----:R-:W-:-:S03]  /*2a3e0*/  LEA R7, R77, R37, 0x1 ;  /* 0x000000254d077211 */ /* 0x002fc600078e08ff */
[----:B------:R1:W-:Y:S03]  /*2a3f0*/  STG.E.U16 desc[UR12][R4.64], R14 ;  /* 0x0000000e04007986 */ /* 0x0003e6000c10150c */
[----:B------:R-:W4:Y:S08]  /*2a400*/  LDC R78, c[0x0][0x3e8] ;  /* 0x0000fa00ff4e7b82 */ /* 0x000f300000000800 */
[----:B------:R-:W4:Y:S01]  /*2a410*/  LDC R77, c[0x0][0x3e8] ;  /* 0x0000fa00ff4d7b82 */ /* 0x000f220000000800 */
[----:B-1----:R-:W-:Y:S01]  /*2a420*/  LEA R4, P5, R37, R2, 0x1 ;  /* 0x0000000225047211 */ /* 0x002fe200078a08ff */
[----:B------:R-:W-:-:S03]  /*2a430*/  IMAD R9, R79, 0x2, R7 ;  /* 0x000000024f097824 */ /* 0x000fc600078e0207 */
[----:B------:R-:W-:Y:S02]  /*2a440*/  LEA.HI.X.SX32 R5, R37, R0, 0x1, P5 ;  /* 0x0000000025057211 */ /* 0x000fe400028f0eff */
[----:B------:R-:W-:Y:S01]  /*2a450*/  LEA R6, P5, R7, R2, 0x1 ;  /* 0x0000000207067211 */ /* 0x000fe200078a08ff */
[----:B0-----:R-:W-:Y:S01]  /*2a460*/  IMAD R11, R11, 0x2, R9 ;  /* 0x000000020b0b7824 */ /* 0x001fe200078e0209 */
[----:B------:R-:W0:Y:S01]  /*2a470*/  LDC R37, c[0x0][0x3e8] ;  /* 0x0000fa00ff257b82 */ /* 0x000e220000000800 */
[----:B------:R1:W-:Y:S01]  /*2a480*/  STG.E.U16 desc[UR12][R4.64], R15 ;  /* 0x0000000f04007986 */ /* 0x0003e2000c10150c */
[----:B------:R-:W-:-:S05]  /*2a490*/  LEA.HI.X.SX32 R7, R7, R0, 0x1, P5 ;  /* 0x0000000007077211 */ /* 0x000fca00028f0eff */
[----:B------:R4:W-:Y:S01]  /*2a4a0*/  STG.E.U16 desc[UR12][R6.64], R18 ;  /* 0x0000001206007986 */ /* 0x0009e2000c10150c */
[----:B-1----:R-:W-:-:S04]  /*2a4b0*/  LEA R4, P5, R9, R2, 0x1 ;  /* 0x0000000209047211 */ /* 0x002fc800078a08ff */
[----:B------:R-:W-:Y:S01]  /*2a4c0*/  LEA.HI.X.SX32 R5, R9, R0, 0x1, P5 ;  /* 0x0000000009057211 */ /* 0x000fe200028f0eff */
[----:B----4-:R-:W-:Y:S01]  /*2a4d0*/  IMAD R9, R76, 0x2, R11 ;  /* 0x000000024c097824 */ /* 0x010fe200078e020b */
[C---:B------:R-:W-:Y:S01]  /*2a4e0*/  LEA R6, P5, R11.reuse, R2, 0x1 ;  /* 0x000000020b067211 */ /* 0x040fe200078a08ff */
[----:B------:R-:W1:Y:S02]  /*2a4f0*/  LDC R18, c[0x0][0x3e8] ;  /* 0x0000fa00ff127b82 */ /* 0x000e640000000800 */
[----:B------:R4:W-:Y:S01]  /*2a500*/  STG.E.U16 desc[UR12][R4.64], R3 ;  /* 0x0000000304007986 */ /* 0x0009e2000c10150c */
[----:B------:R-:W-:-:S05]  /*2a510*/  LEA.HI.X.SX32 R7, R11, R0, 0x1, P5 ;  /* 0x000000000b077211 */ /* 0x000fca00028f0eff */
[----:B------:R-:W1:Y:S01]  /*2a520*/  LDC R11, c[0x0][0x3e8] ;  /* 0x0000fa00ff0b7b82 */ /* 0x000e620000000800 */
[----:B------:R-:W-:Y:S02]  /*2a530*/  PRMT R8, R15, 0x7632, R8 ;  /* 0x000076320f087816 */ /* 0x000fe40000000008 */
[----:B----4-:R-:W-:Y:S01]  /*2a540*/  LEA R4, P5, R9, R2, 0x1 ;  /* 0x0000000209047211 */ /* 0x010fe200078a08ff */
[----:B------:R-:W-:-:S04]  /*2a550*/  IMAD R3, R75, 0x2, R9 ;  /* 0x000000024b037824 */ /* 0x000fc800078e0209 */
[----:B------:R-:W4:Y:S01]  /*2a560*/  LDC R15, c[0x0][0x3e8] ;  /* 0x0000fa00ff0f7b82 */ /* 0x000f220000000800 */
[----:B------:R-:W-:Y:S01]  /*2a570*/  LEA.HI.X.SX32 R5, R9, R0, 0x1, P5 ;  /* 0x0000000009057211 */ /* 0x000fe200028f0eff */
[----:B------:R0:W-:Y:S01]  /*2a580*/  STG.E.U16 desc[UR12][R6.64], R17 ;  /* 0x0000001106007986 */ /* 0x0001e2000c10150c */
[----:B------:R-:W-:-:S03]  /*2a590*/  IMAD R9, R78, 0x2, R3 ;  /* 0x000000024e097824 */ /* 0x000fc600078e0203 */
[----:B------:R0:W-:Y:S02]  /*2a5a0*/  STG.E.U16 desc[UR12][R4.64], R16 ;  /* 0x0000001004007986 */ /* 0x0001e4000c10150c */
[C---:B0-----:R-:W-:Y:S01]  /*2a5b0*/  LEA R6, P5, R3.reuse, R2, 0x1 ;  /* 0x0000000203067211 */ /* 0x041fe200078a08ff */
[----:B------:R-:W0:Y:S03]  /*2a5c0*/  LDC R17, c[0x0][0x3e8] ;  /* 0x0000fa00ff117b82 */ /* 0x000e260000000800 */
[----:B------:R-:W-:-:S05]  /*2a5d0*/  LEA.HI.X.SX32 R7, R3, R0, 0x1, P5 ;  /* 0x0000000003077211 */ /* 0x000fca00028f0eff */
[----:B------:R-:W0:Y:S01]  /*2a5e0*/  LDC R16, c[0x0][0x3e8] ;  /* 0x0000fa00ff107b82 */ /* 0x000e220000000800 */
[----:B------:R-:W-:Y:S02]  /*2a5f0*/  LEA R4, P5, R9, R2, 0x1 ;  /* 0x0000000209047211 */ /* 0x000fe400078a08ff */
[----:B------:R-:W-:Y:S01]  /*2a600*/  LEA R3, R77, R9, 0x1 ;  /* 0x000000094d037211 */ /* 0x000fe200078e08ff */
[----:B------:R1:W-:Y:S01]  /*2a610*/  STG.E.U16 desc[UR12][R6.64], R19 ;  /* 0x0000001306007986 */ /* 0x0003e2000c10150c */
[----:B------:R-:W-:-:S03]  /*2a620*/  LEA.HI.X.SX32 R5, R9, R0, 0x1, P5 ;  /* 0x0000000009057211 */ /* 0x000fc600028f0eff */
[----:B------:R-:W-:Y:S02]  /*2a630*/  IMAD R9, R37, 0x2, R3 ;  /* 0x0000000225097824 */ /* 0x000fe400078e0203 */
[----:B------:R4:W-:Y:S01]  /*2a640*/  STG.E.U16 desc[UR12][R4.64], R20 ;  /* 0x0000001404007986 */ /* 0x0009e2000c10150c */
[----:B-1----:R-:W-:-:S04]  /*2a650*/  LEA R6, P5, R3, R2, 0x1 ;  /* 0x0000000203067211 */ /* 0x002fc800078a08ff */
[----:B------:R-:W-:Y:S01]  /*2a660*/  LEA.HI.X.SX32 R7, R3, R0, 0x1, P5 ;  /* 0x0000000003077211 */ /* 0x000fe200028f0eff */
[----:B------:R-:W-:Y:S01]  /*2a670*/  IMAD R3, R11, 0x2, R9 ;  /* 0x000000020b037824 */ /* 0x000fe200078e0209 */
[C---:B----4-:R-:W-:Y:S01]  /*2a680*/  LEA R4, P5, R9.reuse, R2, 0x1 ;  /* 0x0000000209047211 */ /* 0x050fe200078a08ff */
[----:B------:R-:W1:Y:S02]  /*2a690*/  LDC R11, c[0x0][0x3e8] ;  /* 0x0000fa00ff0b7b82 */ /* 0x000e640000000800 */
[----:B------:R4:W-:Y:S01]  /*2a6a0*/  STG.E.U16 desc[UR12][R6.64], R21 ;  /* 0x0000001506007986 */ /* 0x0009e2000c10150c */
[----:B------:R-:W-:Y:S01]  /*2a6b0*/  LEA.HI.X.SX32 R5, R9, R0, 0x1, P5 ;  /* 0x0000000009057211 */ /* 0x000fe200028f0eff */
[----:B------:R-:W-:-:S04]  /*2a6c0*/  IMAD R9, R15, 0x2, R3 ;  /* 0x000000020f097824 */ /* 0x000fc800078e0203 */
[----:B------:R-:W1:Y:S01]  /*2a6d0*/  LDC R15, c[0x0][0x3e8] ;  /* 0x0000fa00ff0f7b82 */ /* 0x000e620000000800 */
[----:B------:R0:W-:Y:S01]  /*2a6e0*/  STG.E.U16 desc[UR12][R4.64], R22 ;  /* 0x0000001604007986 */ /* 0x0001e2000c10150c */
[----:B----4-:R-:W-:-:S06]  /*2a6f0*/  LEA R6, P5, R3, R2, 0x1 ;  /* 0x0000000203067211 */ /* 0x010fcc00078a08ff */
[----:B------:R-:W4:Y:S01]  /*2a700*/  LDC R20, c[0x0][0x3e8] ;  /* 0x0000fa00ff147b82 */ /* 0x000f220000000800 */
[----:B------:R-:W-:Y:S01]  /*2a710*/  LEA.HI.X.SX32 R7, R3, R0, 0x1, P5 ;  /* 0x0000000003077211 */ /* 0x000fe200028f0eff */
[----:B0-----:R-:W-:Y:S01]  /*2a720*/  IMAD R3, R16, 0x2, R9 ;  /* 0x0000000210037824 */ /* 0x001fe200078e0209 */
[----:B------:R-:W-:-:S05]  /*2a730*/  LEA R4, P5, R9, R2, 0x1 ;  /* 0x0000000209047211 */ /* 0x000fca00078a08ff */
[----:B------:R-:W0:Y:S01]  /*2a740*/  LDC R16, c[0x0][0x3e8] ;  /* 0x0000fa00ff107b82 */ /* 0x000e220000000800 */
[----:B------:R-:W-:Y:S01]  /*2a750*/  LEA.HI.X.SX32 R5, R9, R0, 0x1, P5 ;  /* 0x0000000009057211 */ /* 0x000fe200028f0eff */
[----:B------:R1:W-:Y:S01]  /*2a760*/  STG.E.U16 desc[UR12][R6.64], R23 ;  /* 0x0000001706007986 */ /* 0x0003e2000c10150c */
[----:B------:R-:W-:-:S05]  /*2a770*/  IMAD R9, R18, 0x2, R3 ;  /* 0x0000000212097824 */ /* 0x000fca00078e0203 */
[----:B------:R-:W0:Y:S01]  /*2a780*/  LDC R18, c[0x0][0x3e8] ;  /* 0x0000fa00ff127b82 */ /* 0x000e220000000800 */
[----:B------:R1:W-:Y:S02]  /*2a790*/  STG.E.U16 desc[UR12][R4.64], R24 ;  /* 0x0000001804007986 */ /* 0x0003e4000c10150c */
[----:B-1----:R-:W-:-:S05]  /*2a7a0*/  LEA R6, P5, R3, R2, 0x1 ;  /* 0x0000000203067211 */ /* 0x002fca00078a08ff */
[----:B------:R-:W1:Y:S01]  /*2a7b0*/  LDC R22, c[0x0][0x3e8] ;  /* 0x0000fa00ff167b82 */ /* 0x000e620000000800 */
[----:B------:R-:W-:Y:S02]  /*2a7c0*/  LEA.HI.X.SX32 R7, R3, R0, 0x1, P5 ;  /* 0x0000000003077211 */ /* 0x000fe400028f0eff */
[----:B------:R-:W-:Y:S02]  /*2a7d0*/  LEA R3, R17, R9, 0x1 ;  /* 0x0000000911037211 */ /* 0x000fe400078e08ff */
[----:B------:R-:W-:-:S03]  /*2a7e0*/  LEA R4, P5, R9, R2, 0x1 ;  /* 0x0000000209047211 */ /* 0x000fc600078a08ff */
[----:B------:R-:W1:Y:S01]  /*2a7f0*/  LDC R17, c[0x0][0x3e8] ;  /* 0x0000fa00ff117b82 */ /* 0x000e620000000800 */
[----:B------:R4:W-:Y:S01]  /*2a800*/  STG.E.U16 desc[UR12][R6.64], R26 ;  /* 0x0000001a06007986 */ /* 0x0009e2000c10150c */
[----:B------:R-:W-:Y:S01]  /*2a810*/  LEA.HI.X.SX32 R5, R9, R0, 0x1, P5 ;  /* 0x0000000009057211 */ /* 0x000fe200028f0eff */
[----:B------:R-:W-:-:S05]  /*2a820*/  IMAD R9, R11, 0x2, R3 ;  /* 0x000000020b097824 */ /* 0x000fca00078e0203 */
[----:B------:R-:W1:Y:S01]  /*2a830*/  LDC R11, c[0x0][0x3e8] ;  /* 0x0000fa00ff0b7b82 */ /* 0x000e620000000800 */
[----:B------:R0:W-:Y:S01]  /*2a840*/  STG.E.U16 desc[UR12][R4.64], R25 ;  /* 0x0000001904007986 */ /* 0x0001e2000c10150c */
[----:B----4-:R-:W-:-:S06]  /*2a850*/  LEA R6, P5, R3, R2, 0x1 ;  /* 0x0000000203067211 */ /* 0x010fcc00078a08ff */
[----:B------:R-:W4:Y:S01]  /*2a860*/  LDC R24, c[0x0][0x3e8] ;  /* 0x0000fa00ff187b82 */ /* 0x000f220000000800 */
[----:B------:R-:W-:Y:S01]  /*2a870*/  LEA.HI.X.SX32 R7, R3, R0, 0x1, P5 ;  /* 0x0000000003077211 */ /* 0x000fe200028f0eff */
[----:B------:R-:W-:Y:S01]  /*2a880*/  IMAD R3, R15, 0x2, R9 ;  /* 0x000000020f037824 */ /* 0x000fe200078e0209 */
[----:B0-----:R-:W-:-:S05]  /*2a890*/  LEA R4, P5, R9, R2, 0x1 ;  /* 0x0000000209047211 */ /* 0x001fca00078a08ff */
        /* <DEDUP_REMOVED lines=8> */
[----:B------:R-:W-:Y:S01]  /*2a920*/  LEA.HI.X.SX32 R7, R3, R0, 0x1, P5 ;  /* 0x0000000003077211 */ /* 0x000fe200028f0eff */
[----:B------:R-:W-:Y:S01]  /*2a930*/  IMAD R3, R18, 0x2, R9 ;  /* 0x0000000212037824 */ /* 0x000fe200078e0209 */
[----:B------:R-:W-:-:S05]  /*2a940*/  LEA R4, P5, R9, R2, 0x1 ;  /* 0x0000000209047211 */ /* 0x000fca00078a08ff */
[----:B------:R-:W1:Y:S01]  /*2a950*/  LDC R18, c[0x0][0x3e8] ;  /* 0x0000fa00ff127b82 */ /* 0x000e620000000800 */
[----:B------:R-:W-:Y:S01]  /*2a960*/  LEA.HI.X.SX32 R5, R9, R0, 0x1, P5 ;  /* 0x0000000009057211 */ /* 0x000fe200028f0eff */
[----:B------:R3:W-:Y:S01]  /*2a970*/  STG.E.U16 desc[UR12][R6.64], R28 ;  /* 0x0000001c06007986 */ /* 0x0007e2000c10150c */
[----:B------:R-:W-:-:S03]  /*2a980*/  IMAD R9, R17, 0x2, R3 ;  /* 0x0000000211097824 */ /* 0x000fc600078e0203 */
[----:B------:R4:W-:Y:S02]  /*2a990*/  STG.E.U16 desc[UR12][R4.64], R27 ;  /* 0x0000001b04007986 */ /* 0x0009e4000c10150c */
[----:B------:R-:W2:Y:S01]  /*2a9a0*/  LDC R17, c[0x0][0x3e8] ;  /* 0x0000fa00ff117b82 */ /* 0x000ea20000000800 */
[----:B---3--:R-:W-:-:S07]  /*2a9b0*/  LEA R6, P5, R3, R2, 0x1 ;  /* 0x0000000203067211 */ /* 0x008fce00078a08ff */
[----:B------:R-:W3:Y:S01]  /*2a9c0*/  LDC R28, c[0x0][0x3e8] ;  /* 0x0000fa00ff1c7b82 */ /* 0x000ee20000000800 */
[----:B------:R-:W-:Y:S02]  /*2a9d0*/  LEA.HI.X.SX32 R7, R3, R0, 0x1, P5 ;  /* 0x0000000003077211 */ /* 0x000fe400028f0eff */
[----:B----4-:R-:W-:Y:S02]  /*2a9e0*/  LEA R4, P5, R9, R2, 0x1 ;  /* 0x0000000209047211 */ /* 0x010fe400078a08ff */
[----:B------:R-:W-:Y:S01]  /*2a9f0*/  LEA R3, R11, R9, 0x1 ;  /* 0x000000090b037211 */ /* 0x000fe200078e08ff */
[----:B------:R4:W-:Y:S01]  /*2aa00*/  STG.E.U16 desc[UR12][R6.64], R32 ;  /* 0x0000002006007986 */ /* 0x0009e2000c10150c */
[----:B------:R-:W-:Y:S01]  /*2aa10*/  LEA.HI.X.SX32 R5, R9, R0, 0x1, P5 ;  /* 0x0000000009057211 */ /* 0x000fe200028f0eff */
[----:B------:R-:W3:Y:S02]  /*2aa20*/  LDC R11, c[0x0][0x3e8] ;  /* 0x0000fa00ff0b7b82 */ /* 0x000ee40000000800 */
[----:B0-----:R-:W-:-:S02]  /*2aa30*/  IMAD R9, R15, 0x2, R3 ;  /* 0x000000020f097824 */ /* 0x001fc400078e0203 */
[----:B------:R0:W-:Y:S04]  /*2aa40*/  STG.E.U16 desc[UR12][R4.64], R31 ;  /* 0x0000001f04007986 */ /* 0x0001e8000c10150c */
[----:B------:R-:W3:Y:S01]  /*2aa50*/  LDC R15, c[0x0][0x3e8] ;  /* 0x0000fa00ff0f7b82 */ /* 0x000ee20000000800 */
[----:B----4-:R-:W-:-:S04]  /*2aa60*/  LEA R6, P5, R3, R2, 0x1 ;  /* 0x0000000203067211 */ /* 0x010fc800078a08ff */
[----:B------:R-:W-:Y:S01]  /*2aa70*/  LEA.HI.X.SX32 R7, R3, R0, 0x1, P5 ;  /* 0x0000000003077211 */ /* 0x000fe200028f0eff */
[----:B------:R-:W-:Y:S01]  /*2aa80*/  IMAD R3, R16, 0x2, R9 ;  /* 0x0000000210037824 */ /* 0x000fe200078e0209 */
[C---:B0-----:R-:W-:Y:S01]  /*2aa90*/  LEA R4, P5, R9.reuse, R2, 0x1 ;  /* 0x0000000209047211 */ /* 0x041fe200078a08ff */
[----:B------:R-:W0:Y:S02]  /*2aaa0*/  LDC R16, c[0x0][0x3e8] ;  /* 0x0000fa00ff107b82 */ /* 0x000e240000000800 */
[----:B------:R4:W-:Y:S01]  /*2aab0*/  STG.E.U16 desc[UR12][R6.64], R69 ;  /* 0x0000004506007986 */ /* 0x0009e2000c10150c */
[----:B------:R-:W-:Y:S01]  /*2aac0*/  LEA.HI.X.SX32 R5, R9, R0, 0x1, P5 ;  /* 0x0000000009057211 */ /* 0x000fe200028f0eff */
[----:B-1----:R-:W-:-:S04]  /*2aad0*/  IMAD R9, R18, 0x2, R3 ;  /* 0x0000000212097824 */ /* 0x002fc800078e0203 */
[----:B------:R1:W-:Y:S01]  /*2aae0*/  STG.E.U16 desc[UR12][R4.64], R74 ;  /* 0x0000004a04007986 */ /* 0x0003e2000c10150c */
[----:B------:R-:W0:Y:S01]  /*2aaf0*/  LDC R30, c[0x0][0x3e8] ;  /* 0x0000fa00ff1e7b82 */ /* 0x000e220000000800 */
[----:B----4-:R-:W-:-:S07]  /*2ab00*/  LEA R6, P5, R3, R2, 0x1 ;  /* 0x0000000203067211 */ /* 0x010fce00078a08ff */
[----:B------:R-:W4:Y:S01]  /*2ab10*/  LDC R18, c[0x0][0x3e8] ;  /* 0x0000fa00ff127b82 */ /* 0x000f220000000800 */
[----:B------:R-:W-:Y:S02]  /*2ab20*/  LEA.HI.X.SX32 R7, R3, R0, 0x1, P5 ;  /* 0x0000000003077211 */ /* 0x000fe400028f0eff */
[----:B-1----:R-:W-:Y:S01]  /*2ab30*/  LEA R4, P5, R9, R2, 0x1 ;  /* 0x0000000209047211 */ /* 0x002fe200078a08ff */
[----:B--2---:R-:W-:-:S04]  /*2ab40*/  IMAD R17, R17, 0x2, R9 ;  /* 0x0000000211117824 */ /* 0x004fc800078e0209 */
[----:B------:R-:W1:Y:S01]  /*2ab50*/  LDC R3, c[0x0][0x3e8] ;  /* 0x0000fa00ff037b82 */ /* 0x000e620000000800 */
[----:B------:R-:W-:Y:S01]  /*2ab60*/  LEA.HI.X.SX32 R5, R9, R0, 0x1, P5 ;  /* 0x0000000009057211 */ /* 0x000fe200028f0eff */
[----:B------:R2:W-:Y:S01]  /*2ab70*/  STG.E.U16 desc[UR12][R6.64], R55 ;  /* 0x0000003706007986 */ /* 0x0005e2000c10150c */
[----:B---3--:R-:W-:-:S05]  /*2ab80*/  IMAD R19, R11, 0x2, R17 ;  /* 0x000000020b137824 */ /* 0x008fca00078e0211 */
[----:B------:R-:W3:Y:S01]  /*2ab90*/  LDC R9, c[0x0][0x3e8] ;  /* 0x0000fa00ff097b82 */ /* 0x000ee20000000800 */
[----:B------:R0:W-:Y:S01]  /*2aba0*/  STG.E.U16 desc[UR12][R4.64], R71 ;  /* 0x0000004704007986 */ /* 0x0001e2000c10150c */
[----:B--2---:R-:W-:-:S06]  /*2abb0*/  LEA R6, P5, R17, R2, 0x1 ;  /* 0x0000000211067211 */ /* 0x004fcc00078a08ff */
[----:B------:R-:W2:Y:S01]  /*2abc0*/  LDC R11, c[0x0][0x3e8] ;  /* 0x0000fa00ff0b7b82 */ /* 0x000ea20000000800 */
[----:B------:R-:W-:Y:S02]  /*2abd0*/  LEA.HI.X.SX32 R7, R17, R0, 0x1, P5 ;  /* 0x0000000011077211 */ /* 0x000fe400028f0eff */
[----:B------:R-:W-:Y:S02]  /*2abe0*/  LEA R17, R15, R19, 0x1 ;  /* 0x000000130f117211 */ /* 0x000fe400078e08ff */
[----:B0-----:R-:W-:-:S03]  /*2abf0*/  LEA R4, P5, R19, R2, 0x1 ;  /* 0x0000000213047211 */ /* 0x001fc600078a08ff */
[----:B------:R-:W0:Y:S01]  /*2ac00*/  LDC R15, c[0x0][0x3e8] ;  /* 0x0000fa00ff0f7b82 */ /* 0x000e220000000800 */
[----:B------:R4:W-:Y:S01]  /*2ac10*/  STG.E.U16 desc[UR12][R6.64], R72 ;  /* 0x0000004806007986 */ /* 0x0009e2000c10150c */
[----:B------:R-:W-:Y:S01]  /*2ac20*/  LEA.HI.X.SX32 R5, R19, R0, 0x1, P5 ;  /* 0x0000000013057211 */ /* 0x000fe200028f0eff */
[----:B------:R-:W-:-:S05]  /*2ac30*/  IMAD R19, R16, 0x2, R17 ;  /* 0x0000000210137824 */ /* 0x000fca00078e0211 */
[----:B------:R-:W0:Y:S01]  /*2ac40*/  LDC R16, c[0x0][0x3e8] ;  /* 0x0000fa00ff107b82 */ /* 0x000e220000000800 */
[----:B------:R1:W-:Y:S01]  /*2ac50*/  STG.E.U16 desc[UR12][R4.64], R73 ;  /* 0x0000004904007986 */ /* 0x0003e2000c10150c */
[----:B----4-:R-:W-:-:S04]  /*2ac60*/  LEA R6, P5, R17, R2, 0x1 ;  /* 0x0000000211067211 */ /* 0x010fc800078a08ff */
[----:B------:R-:W-:Y:S01]  /*2ac70*/  LEA.HI.X.SX32 R7, R17, R0, 0x1, P5 ;  /* 0x0000000011077211 */ /* 0x000fe200028f0eff */
[----:B-1----:R-:W-:Y:S02]  /*2ac80*/  IMAD R17, R3, 0x2, R19 ;  /* 0x0000000203117824 */ /* 0x002fe400078e0213 */
[----:B------:R-:W1:Y:S01]  /*2ac90*/  LDC R3, c[0x0][0x3e8] ;  /* 0x0000fa00ff037b82 */ /* 0x000e620000000800 */
[C---:B------:R-:W-:Y:S01]  /*2aca0*/  LEA R4, P5, R19.reuse, R2, 0x1 ;  /* 0x0000000213047211 */ /* 0x040fe200078a08ff */
[----:B------:R4:W-:Y:S03]  /*2acb0*/  STG.E.U16 desc[UR12][R6.64], R65 ;  /* 0x0000004106007986 */ /* 0x0009e6000c10150c */
[----:B------:R-:W-:Y:S01]  /*2acc0*/  LEA.HI.X.SX32 R5, R19, R0, 0x1, P5 ;  /* 0x0000000013057211 */ /* 0x000fe200028f0eff */
[----:B---3--:R-:W-:Y:S02]  /*2acd0*/  IMAD R19, R9, 0x2, R17 ;  /* 0x0000000209137824 */ /* 0x008fe400078e0211 */
[----:B------:R-:W3:Y:S02]  /*2ace0*/  LDC R9, c[0x0][0x3e8] ;  /* 0x0000fa00ff097b82 */ /* 0x000ee40000000800 */
[----:B------:R2:W-:Y:S01]  /*2acf0*/  STG.E.U16 desc[UR12][R4.64], R67 ;  /* 0x0000004304007986 */ /* 0x0005e2000c10150c */
[----:B----4-:R-:W-:-:S04]  /*2ad00*/  LEA R6, P5, R17, R2, 0x1 ;  /* 0x0000000211067211 */ /* 0x010fc800078a08ff */
[----:B------:R-:W-:Y:S01]  /*2ad10*/  LEA.HI.X.SX32 R7, R17, R0, 0x1, P5 ;  /* 0x0000000011077211 */ /* 0x000fe200028f0eff */
[----:B--2---:R-:W-:Y:S02]  /*2ad20*/  IMAD R17, R11, 0x2, R19 ;  /* 0x000000020b117824 */ /* 0x004fe400078e0213 */
[----:B------:R-:W2:Y:S01]  /*2ad30*/  LDC R11, c[0x0][0x3e8] ;  /* 0x0000fa00ff0b7b82 */ /* 0x000ea20000000800 */
[C---:B------:R-:W-:Y:S01]  /*2ad40*/  LEA R4, P5, R19.reuse, R2, 0x1 ;  /* 0x0000000213047211 */ /* 0x040fe200078a08ff */
[----:B------:R4:W-:Y:S03]  /*2ad50*/  STG.E.U16 desc[UR12][R6.64], R68 ;  /* 0x0000004406007986 */ /* 0x0009e6000c10150c */
[----:B------:R-:W-:Y:S01]  /*2ad60*/  LEA.HI.X.SX32 R5, R19, R0, 0x1, P5 ;  /* 0x0000000013057211 */ /* 0x000fe200028f0eff */
[----:B0-----:R-:W-:Y:S02]  /*2ad70*/  IMAD R19, R15, 0x2, R17 ;  /* 0x000000020f137824 */ /* 0x001fe400078e0211 */
[----:B------:R-:W0:Y:S02]  /*2ad80*/  LDC R15, c[0x0][0x3e8] ;  /* 0x0000fa00ff0f7b82 */ /* 0x000e240000000800 */
[----:B------:R1:W-:Y:S01]  /*2ad90*/  STG.E.U16 desc[UR12][R4.64], R70 ;  /* 0x0000004604007986 */ /* 0x0003e2000c10150c */
[----:B----4-:R-:W-:-:S04]  /*2ada0*/  LEA R6, P5, R17, R2, 0x1 ;  /* 0x0000000211067211 */ /* 0x010fc800078a08ff */
[----:B------:R-:W-:Y:S02]  /*2adb0*/  LEA.HI.X.SX32 R7, R17, R0, 0x1, P5 ;  /* 0x0000000011077211 */ /* 0x000fe400028f0eff */
[----:B------:R-:W-:Y:S02]  /*2adc0*/  LEA R17, R16, R19, 0x1 ;  /* 0x0000001310117211 */ /* 0x000fe400078e08ff */
[C---:B-1----:R-:W-:Y:S01]  /*2add0*/  LEA R4, P5, R19.reuse, R2, 0x1 ;  /* 0x0000000213047211 */ /* 0x042fe200078a08ff */
[----:B------:R-:W1:Y:S01]  /*2ade0*/  LDC R16, c[0x0][0x3e8] ;  /* 0x0000fa00ff107b82 */ /* 0x000e620000000800 */
[----:B------:R4:W-:Y:S02]  /*2adf0*/  STG.E.U16 desc[UR12][R6.64], R61 ;  /* 0x0000003d06007986 */ /* 0x0009e4000c10150c */
[----:B------:R-:W-:Y:S01]  /*2ae00*/  LEA.HI.X.SX32 R5, R19, R0, 0x1, P5 ;  /* 0x0000000013057211 */ /* 0x000fe200028f0eff */
[----:B------:R-:W-:-:S04]  /*2ae10*/  IMAD R19, R3, 0x2, R17 ;  /* 0x0000000203137824 */ /* 0x000fc800078e0211 */
[----:B------:R-:W1:Y:S01]  /*2ae20*/  LDC R3, c[0x0][0x3e8] ;  /* 0x0000fa00ff037b82 */ /* 0x000e620000000800 */
[----:B------:R3:W-:Y:S01]  /*2ae30*/  STG.E.U16 desc[UR12][R4.64], R63 ;  /* 0x0000003f04007986 */ /* 0x0007e2000c10150c */
[----:B----4-:R-:W-:-:S04]  /*2ae40*/  LEA R6, P5, R17, R2, 0x1 ;  /* 0x0000000211067211 */ /* 0x010fc800078a08ff */
[----:B------:R-:W-:Y:S01]  /*2ae50*/  LEA.HI.X.SX32 R7, R17, R0, 0x1, P5 ;  /* 0x0000000011077211 */ /* 0x000fe200028f0eff */
[----:B---3--:R-:W-:Y:S02]  /*2ae60*/  IMAD R17, R9, 0x2, R19 ;  /* 0x0000000209117824 */ /* 0x008fe400078e0213 */
[----:B------:R-:W3:Y:S01]  /*2ae70*/  LDC R9, c[0x0][0x3e8] ;  /* 0x0000fa00ff097b82 */ /* 0x000ee20000000800 */
[C---:B------:R-:W-:Y:S01]  /*2ae80*/  LEA R4, P5, R19.reuse, R2, 0x1 ;  /* 0x0000000213047211 */ /* 0x040fe200078a08ff */
[----:B------:R4:W-:Y:S03]  /*2ae90*/  STG.E.U16 desc[UR12][R6.64], R64 ;  /* 0x0000004006007986 */ /* 0x0009e6000c10150c */
[----:B------:R-:W-:Y:S01]  /*2aea0*/  LEA.HI.X.SX32 R5, R19, R0, 0x1, P5 ;  /* 0x0000000013057211 */ /* 0x000fe200028f0eff */
[----:B--2---:R-:W-:Y:S02]  /*2aeb0*/  IMAD R19, R11, 0x2, R17 ;  /* 0x000000020b137824 */ /* 0x004fe400078e0211 */
[----:B------:R-:W2:Y:S02]  /*2aec0*/  LDC R11, c[0x0][0x3e8] ;  /* 0x0000fa00ff0b7b82 */ /* 0x000ea40000000800 */
[----:B------:R0:W-:Y:S01]  /*2aed0*/  STG.E.U16 desc[UR12][R4.64], R66 ;  /* 0x0000004204007986 */ /* 0x0001e2000c10150c */
[----:B----4-:R-:W-:-:S04]  /*2aee0*/  LEA R6, P5, R17, R2, 0x1 ;  /* 0x0000000211067211 */ /* 0x010fc800078a08ff */
[----:B------:R-:W-:Y:S01]  /*2aef0*/  LEA.HI.X.SX32 R7, R17, R0, 0x1, P5 ;  /* 0x0000000011077211 */ /* 0x000fe200028f0eff */
[----:B0-----:R-:W-:Y:S02]  /*2af00*/  IMAD R17, R15, 0x2, R19 ;  /* 0x000000020f117824 */ /* 0x001fe400078e0213 */
[----:B------:R-:W0:Y:S01]  /*2af10*/  LDC R15, c[0x0][0x3e8] ;  /* 0x0000fa00ff0f7b82 */ /* 0x000e220000000800 */
[C---:B------:R-:W-:Y:S01]  /*2af20*/  LEA R4, P5, R19.reuse, R2, 0x1 ;  /* 0x0000000213047211 */ /* 0x040fe200078a08ff */
[----:B------:R4:W-:Y:S03]  /*2af30*/  STG.E.U16 desc[UR12][R6.64], R58 ;  /* 0x0000003a06007986 */ /* 0x0009e6000c10150c */
[----:B------:R-:W-:Y:S01]  /*2af40*/  LEA.HI.X.SX32 R5, R19, R0, 0x1, P5 ;  /* 0x0000000013057211 */ /* 0x000fe200028f0eff */
[----:B-1----:R-:W-:Y:S02]  /*2af50*/  IMAD R19, R16, 0x2, R17 ;  /* 0x0000000210137824 */ /* 0x002fe400078e0211 */
[----:B------:R-:W1:Y:S02]  /*2af60*/  LDC R16, c[0x0][0x3e8] ;  /* 0x0000fa00ff107b82 */ /* 0x000e640000000800 */
[----:B------:R3:W-:Y:S01]  /*2af70*/  STG.E.U16 desc[UR12][R4.64], R59 ;  /* 0x0000003b04007986 */ /* 0x0007e2000c10150c */
[----:B----4-:R-:W-:-:S02]  /*2af80*/  LEA R6, P5, R17, R2, 0x1 ;  /* 0x0000000211067211 */ /* 0x010fc400078a08ff */
[----:B------:R-:W-:Y:S02]  /*2af90*/  LEA R3, R3, R19, 0x1 ;  /* 0x0000001303037211 */ /* 0x000fe400078e08ff */
[----:B------:R-:W-:Y:S02]  /*2afa0*/  LEA.HI.X.SX32 R7, R17, R0, 0x1, P5 ;  /* 0x0000000011077211 */ /* 0x000fe400028f0eff */
[----:B---3--:R-:W-:-:S03]  /*2afb0*/  LEA R4, P5, R19, R2, 0x1 ;  /* 0x0000000213047211 */ /* 0x008fc600078a08ff */
[----:B------:R3:W-:Y:S01]  /*2afc0*/  STG.E.U16 desc[UR12][R6.64], R60 ;  /* 0x0000003c06007986 */ /* 0x0007e2000c10150c */
[----:B------:R-:W-:Y:S01]  /*2afd0*/  IMAD R9, R9, 0x2, R3 ;  /* 0x0000000209097824 */ /* 0x000fe200078e0203 */
[----:B------:R-:W-:-:S03]  /*2afe0*/  LEA.HI.X.SX32 R5, R19, R0, 0x1, P5 ;  /* 0x0000000013057211 */ /* 0x000fc600028f0eff */
[----:B--2---:R-:W-:Y:S02]  /*2aff0*/  IMAD R11, R11, 0x2, R9 ;  /* 0x000000020b0b7824 */ /* 0x004fe400078e0209 */
[----:B------:R2:W-:Y:S01]  /*2b000*/  STG.E.U16 desc[UR12][R4.64], R62 ;  /* 0x0000003e04007986 */ /* 0x0005e2000c10150c */
[----:B---3--:R-:W-:-:S04]  /*2b010*/  LEA R6, P5, R3, R2, 0x1 ;  /* 0x0000000203067211 */ /* 0x008fc800078a08ff */
[----:B------:R-:W-:Y:S02]  /*2b020*/  LEA.HI.X.SX32 R7, R3, R0, 0x1, P5 ;  /* 0x0000000003077211 */ /* 0x000fe400028f0eff */
[----:B--2---:R-:W-:-:S03]  /*2b030*/  LEA R4, P5, R9, R2, 0x1 ;  /* 0x0000000209047211 */ /* 0x004fc600078a08ff */
[----:B------:R2:W-:Y:S01]  /*2b040*/  STG.E.U16 desc[UR12][R6.64], R56 ;  /* 0x0000003806007986 */ /* 0x0005e2000c10150c */
[----:B0-----:R-:W-:Y:S01]  /*2b050*/  IMAD R15, R15, 0x2, R11 ;  /* 0x000000020f0f7824 */ /* 0x001fe200078e020b */
[----:B------:R-:W-:-:S03]  /*2b060*/  LEA.HI.X.SX32 R5, R9, R0, 0x1, P5 ;  /* 0x0000000009057211 */ /* 0x000fc600028f0eff */
[----:B-1----:R-:W-:Y:S02]  /*2b070*/  IMAD R3, R16, 0x2, R15 ;  /* 0x0000000210037824 */ /* 0x002fe400078e020f */
[----:B------:R-:W0:Y:S01]  /*2b080*/  LDC R16, c[0x0][0x3e8] ;  /* 0x0000fa00ff107b82 */ /* 0x000e220000000800 */
[----:B------:R1:W-:Y:S01]  /*2b090*/  STG.E.U16 desc[UR12][R4.64], R57 ;  /* 0x0000003904007986 */ /* 0x0003e2000c10150c */
[----:B--2---:R-:W-:-:S04]  /*2b0a0*/  LEA R6, P5, R11, R2, 0x1 ;  /* 0x000000020b067211 */ /* 0x004fc800078a08ff */
[----:B------:R-:W-:Y:S02]  /*2b0b0*/  LEA.HI.X.SX32 R7, R11, R0, 0x1, P5 ;  /* 0x000000000b077211 */ /* 0x000fe400028f0eff */
[----:B-1----:R-:W-:-:S03]  /*2b0c0*/  LEA R4, P5, R15, R2, 0x1 ;  /* 0x000000020f047211 */ /* 0x002fc600078a08ff */
[----:B------:R1:W-:Y:S01]  /*2b0d0*/  STG.E.U16 desc[UR12][R6.64], R38 ;  /* 0x0000002606007986 */ /* 0x0003e2000c10150c */
[----:B------:R-:W-:Y:S01]  /*2b0e0*/  IMAD R9, R18, 0x2, R3 ;  /* 0x0000000212097824 */ /* 0x000fe200078e0203 */
[----:B------:R-:W-:Y:S01]  /*2b0f0*/  LEA.HI.X.SX32 R5, R15, R0, 0x1, P5 ;  /* 0x000000000f057211 */ /* 0x000fe200028f0eff */
[----:B------:R-:W2:Y:S04]  /*2b100*/  LDC R18, c[0x0][0x3e8] ;  /* 0x0000fa00ff127b82 */ /* 0x000ea80000000800 */
[----:B------:R3:W-:Y:S01]  /*2b110*/  STG.E.U16 desc[UR12][R4.64], R33 ;  /* 0x0000002104007986 */ /* 0x0007e2000c10150c */
[----:B-1----:R-:W-:-:S04]  /*2b120*/  LEA R6, P5, R3, R2, 0x1 ;  /* 0x0000000203067211 */ /* 0x002fc800078a08ff */
[----:B------:R-:W-:Y:S02]  /*2b130*/  LEA.HI.X.SX32 R7, R3, R0, 0x1, P5 ;  /* 0x0000000003077211 */ /* 0x000fe400028f0eff */
[----:B------:R-:W-:Y:S02]  /*2b140*/  LEA R3, R20, R9, 0x1 ;  /* 0x0000000914037211 */ /* 0x000fe400078e08ff */
[C---:B---3--:R-:W-:Y:S01]  /*2b150*/  LEA R4, P5, R9.reuse, R2, 0x1 ;  /* 0x0000000209047211 */ /* 0x048fe200078a08ff */
[----:B------:R-:W1:Y:S01]  /*2b160*/  LDC R20, c[0x0][0x3e8] ;  /* 0x0000fa00ff147b82 */ /* 0x000e620000000800 */
[----:B------:R3:W-:Y:S02]  /*2b170*/  STG.E.U16 desc[UR12][R6.64], R42 ;  /* 0x0000002a06007986 */ /* 0x0007e4000c10150c */
[----:B------:R-:W-:Y:S01]  /*2b180*/  LEA.HI.X.SX32 R5, R9, R0, 0x1, P5 ;  /* 0x0000000009057211 */ /* 0x000fe200028f0eff */
[----:B------:R-:W-:-:S04]  /*2b190*/  IMAD R9, R22, 0x2, R3 ;  /* 0x0000000216097824 */ /* 0x000fc800078e0203 */
[----:B------:R-:W4:Y:S01]  /*2b1a0*/  LDC R22, c[0x0][0x3e8] ;  /* 0x0000fa00ff167b82 */ /* 0x000f220000000800 */
[----:B------:R0:W-:Y:S01]  /*2b1b0*/  STG.E.U16 desc[UR12][R4.64], R41 ;  /* 0x0000002904007986 */ /* 0x0001e2000c10150c */
[----:B---3--:R-:W-:-:S04]  /*2b1c0*/  LEA R6, P5, R3, R2, 0x1 ;  /* 0x0000000203067211 */ /* 0x008fc800078a08ff */
[----:B------:R-:W-:Y:S01]  /*2b1d0*/  LEA.HI.X.SX32 R7, R3, R0, 0x1, P5 ;  /* 0x0000000003077211 */ /* 0x000fe200028f0eff */
[----:B------:R-:W-:Y:S02]  /*2b1e0*/  IMAD R3, R24, 0x2, R9 ;  /* 0x0000000218037824 */ /* 0x000fe400078e0209 */
[----:B------:R-:W3:Y:S01]  /*2b1f0*/  LDC R24, c[0x0][0x3e8] ;  /* 0x0000fa00ff187b82 */ /* 0x000ee20000000800 */
[C---:B0-----:R-:W-:Y:S01]  /*2b200*/  LEA R4, P5, R9.reuse, R2, 0x1 ;  /* 0x0000000209047211 */ /* 0x041fe200078a08ff */
[----:B------:R0:W-:Y:S03]  /*2b210*/  STG.E.U16 desc[UR12][R6.64], R40 ;  /* 0x0000002806007986 */ /* 0x0001e6000c10150c */
[----:B------:R-:W-:Y:S01]  /*2b220*/  LEA.HI.X.SX32 R5, R9, R0, 0x1, P5 ;  /* 0x0000000009057211 */ /* 0x000fe200028f0eff */
[----:B------:R-:W-:Y:S02]  /*2b230*/  IMAD R9, R16, 0x2, R3 ;  /* 0x0000000210097824 */ /* 0x000fe400078e0203 */
[----:B------:R-:W3:Y:S02]  /*2b240*/  LDC R16, c[0x0][0x3e8] ;  /* 0x0000fa00ff107b82 */ /* 0x000ee40000000800 */
[----:B------:R2:W-:Y:S01]  /*2b250*/  STG.E.U16 desc[UR12][R4.64], R39 ;  /* 0x0000002704007986 */ /* 0x0005e2000c10150c */
[----:B0-----:R-:W-:-:S04]  /*2b260*/  LEA R6, P5, R3, R2, 0x1 ;  /* 0x0000000203067211 */ /* 0x001fc800078a08ff */
[----:B------:R-:W-:Y:S01]  /*2b270*/  LEA.HI.X.SX32 R7, R3, R0, 0x1, P5 ;  /* 0x0000000003077211 */ /* 0x000fe200028f0eff */
[----:B--2---:R-:W-:Y:S02]  /*2b280*/  IMAD R3, R18, 0x2, R9 ;  /* 0x0000000212037824 */ /* 0x004fe400078e0209 */
[----:B------:R-:W0:Y:S01]  /*2b290*/  LDC R18, c[0x0][0x3e8] ;  /* 0x0000fa00ff127b82 */ /* 0x000e220000000800 */
[C---:B------:R-:W-:Y:S01]  /*2b2a0*/  LEA R4, P5, R9.reuse, R2, 0x1 ;  /* 0x0000000209047211 */ /* 0x040fe200078a08ff */
[----:B------:R2:W-:Y:S03]  /*2b2b0*/  STG.E.U16 desc[UR12][R6.64], R46 ;  /* 0x0000002e06007986 */ /* 0x0005e6000c10150c */
[----:B------:R-:W-:Y:S01]  /*2b2c0*/  LEA.HI.X.SX32 R5, R9, R0, 0x1, P5 ;  /* 0x0000000009057211 */ /* 0x000fe200028f0eff */
[----:B-1----:R-:W-:Y:S02]  /*2b2d0*/  IMAD R9, R20, 0x2, R3 ;  /* 0x0000000214097824 */ /* 0x002fe400078e0203 */
[----:B------:R-:W1:Y:S02]  /*2b2e0*/  LDC R20, c[0x0][0x3e8] ;  /* 0x0000fa00ff147b82 */ /* 0x000e640000000800 */
[----:B------:R4:W-:Y:S01]  /*2b2f0*/  STG.E.U16 desc[UR12][R4.64], R45 ;  /* 0x0000002d04007986 */ /* 0x0009e2000c10150c */
[----:B--2---:R-:W-:-:S04]  /*2b300*/  LEA R6, P5, R3, R2, 0x1 ;  /* 0x0000000203067211 */ /* 0x004fc800078a08ff */
[----:B------:R-:W-:Y:S02]  /*2b310*/  LEA.HI.X.SX32 R7, R3, R0, 0x1, P5 ;  /* 0x0000000003077211 */ /* 0x000fe400028f0eff */
[----:B----4-:R-:W-:Y:S02]  /*2b320*/  LEA R3, R22, R9, 0x1 ;  /* 0x0000000916037211 */ /* 0x010fe400078e08ff */
[C---:B------:R-:W-:Y:S01]  /*2b330*/  LEA R4, P5, R9.reuse, R2, 0x1 ;  /* 0x0000000209047211 */ /* 0x040fe200078a08ff */
[----:B------:R-:W2:Y:S01]  /*2b340*/  LDC R22, c[0x0][0x3e8] ;  /* 0x0000fa00ff167b82 */ /* 0x000ea20000000800 */
[----:B------:R4:W-:Y:S02]  /*2b350*/  STG.E.U16 desc[UR12][R6.64], R44 ;  /* 0x0000002c06007986 */ /* 0x0009e4000c10150c */
[----:B------:R-:W-:Y:S01]  /*2b360*/  LEA.HI.X.SX32 R5, R9, R0, 0x1, P5 ;  /* 0x0000000009057211 */ /* 0x000fe200028f0eff */
[----:B---3--:R-:W-:-:S04]  /*2b370*/  IMAD R9, R24, 0x2, R3 ;  /* 0x0000000218097824 */ /* 0x008fc800078e0203 */
[----:B------:R-:W3:Y:S01]  /*2b380*/  LDC R24, c[0x0][0x3e8] ;  /* 0x0000fa00ff187b82 */ /* 0x000ee20000000800 */
[----:B------:R0:W-:Y:S01]  /*2b390*/  STG.E.U16 desc[UR12][R4.64], R43 ;  /* 0x0000002b04007986 */ /* 0x0001e2000c10150c */
[----:B----4-:R-:W-:-:S04]  /*2b3a0*/  LEA R6, P5, R3, R2, 0x1 ;  /* 0x0000000203067211 */ /* 0x010fc800078a08ff */
[----:B------:R-:W-:Y:S01]  /*2b3b0*/  LEA.HI.X.SX32 R7, R3, R0, 0x1, P5 ;  /* 0x0000000003077211 */ /* 0x000fe200028f0eff */
[----:B------:R-:W-:Y:S02]  /*2b3c0*/  IMAD R3, R16, 0x2, R9 ;  /* 0x0000000210037824 */ /* 0x000fe400078e0209 */
[----:B------:R-:W4:Y:S01]  /*2b3d0*/  LDC R16, c[0x0][0x3e8] ;  /* 0x0000fa00ff107b82 */ /* 0x000f220000000800 */
[C---:B0-----:R-:W-:Y:S01]  /*2b3e0*/  LEA R4, P5, R9.reuse, R2, 0x1 ;  /* 0x0000000209047211 */ /* 0x041fe200078a08ff */
[----:B------:R0:W-:Y:S03]  /*2b3f0*/  STG.E.U16 desc[UR12][R6.64], R50 ;  /* 0x0000003206007986 */ /* 0x0001e6000c10150c */
[----:B------:R-:W-:Y:S01]  /*2b400*/  LEA.HI.X.SX32 R5, R9, R0, 0x1, P5 ;  /* 0x0000000009057211 */ /* 0x000fe200028f0eff */
[----:B------:R-:W-:Y:S02]  /*2b410*/  IMAD R9, R18, 0x2, R3 ;  /* 0x0000000212097824 */ /* 0x000fe400078e0203 */
[----:B------:R-:W4:Y:S02]  /*2b420*/  LDC R18, c[0x0][0x3e8] ;  /* 0x0000fa00ff127b82 */ /* 0x000f240000000800 */
[----:B------:R1:W-:Y:S01]  /*2b430*/  STG.E.U16 desc[UR12][R4.64], R49 ;  /* 0x0000003104007986 */ /* 0x0003e2000c10150c */
[----:B0-----:R-:W-:-:S04]  /*2b440*/  LEA R6, P5, R3, R2, 0x1 ;  /* 0x0000000203067211 */ /* 0x001fc800078a08ff */
[----:B------:R-:W-:Y:S01]  /*2b450*/  LEA.HI.X.SX32 R7, R3, R0, 0x1, P5 ;  /* 0x0000000003077211 */ /* 0x000fe200028f0eff */
[----:B-1----:R-:W-:Y:S02]  /*2b460*/  IMAD R3, R20, 0x2, R9 ;  /* 0x0000000214037824 */ /* 0x002fe400078e0209 */
[----:B------:R-:W0:Y:S01]  /*2b470*/  LDC R20, c[0x0][0x3e8] ;  /* 0x0000fa00ff147b82 */ /* 0x000e220000000800 */
[C---:B------:R-:W-:Y:S01]  /*2b480*/  LEA R4, P5, R9.reuse, R2, 0x1 ;  /* 0x0000000209047211 */ /* 0x040fe200078a08ff */
[----:B------:R1:W-:Y:S03]  /*2b490*/  STG.E.U16 desc[UR12][R6.64], R48 ;  /* 0x0000003006007986 */ /* 0x0003e6000c10150c */
[----:B------:R-:W-:Y:S01]  /*2b4a0*/  LEA.HI.X.SX32 R5, R9, R0, 0x1, P5 ;  /* 0x0000000009057211 */ /* 0x000fe200028f0eff */
[----:B--2---:R-:W-:Y:S02]  /*2b4b0*/  IMAD R9, R22, 0x2, R3 ;  /* 0x0000000216097824 */ /* 0x004fe400078e0203 */
[----:B------:R-:W2:Y:S02]  /*2b4c0*/  LDC R22, c[0x0][0x3e8] ;  /* 0x0000fa00ff167b82 */ /* 0x000ea40000000800 */
[----:B------:R3:W-:Y:S01]  /*2b4d0*/  STG.E.U16 desc[UR12][R4.64], R47 ;  /* 0x0000002f04007986 */ /* 0x0007e2000c10150c */
[----:B-1----:R-:W-:-:S04]  /*2b4e0*/  LEA R6, P5, R3, R2, 0x1 ;  /* 0x0000000203067211 */ /* 0x002fc800078a08ff */
[----:B------:R-:W-:Y:S02]  /*2b4f0*/  LEA.HI.X.SX32 R7, R3, R0, 0x1, P5 ;  /* 0x0000000003077211 */ /* 0x000fe400028f0eff */
[----:B---3--:R-:W-:Y:S02]  /*2b500*/  LEA R3, R24, R9, 0x1 ;  /* 0x0000000918037211 */ /* 0x008fe400078e08ff */
[C---:B------:R-:W-:Y:S01]  /*2b510*/  LEA R4, P5, R9.reuse, R2, 0x1 ;  /* 0x0000000209047211 */ /* 0x040fe200078a08ff */
[----:B------:R1:W-:Y:S01]  /*2b520*/  STG.E.U16 desc[UR12][R6.64], R53 ;  /* 0x0000003506007986 */ /* 0x0003e2000c10150c */
[----:B------:R-:W3:Y:S02]  /*2b530*/  LDC R24, c[0x0][0x3e8] ;  /* 0x0000fa00ff187b82 */ /* 0x000ee40000000800 */
[----:B------:R-:W-:Y:S01]  /*2b540*/  LEA.HI.X.SX32 R5, R9, R0, 0x1, P5 ;  /* 0x0000000009057211 */ /* 0x000fe200028f0eff */
[----:B----4-:R-:W-:Y:S01]  /*2b550*/  IMAD R9, R16, 0x2, R3 ;  /* 0x0000000210097824 */ /* 0x010fe200078e0203 */
[----:B-1----:R-:W-:-:S04]  /*2b560*/  LEA R6, P5, R3, R2, 0x1 ;  /* 0x0000000203067211 */ /* 0x002fc800078a08ff */
[----:B------:R-:W-:Y:S01]  /*2b570*/  LEA.HI.X.SX32 R7, R3, R0, 0x1, P5 ;  /* 0x0000000003077211 */ /* 0x000fe200028f0eff */
[----:B------:R-:W-:Y:S01]  /*2b580*/  IMAD R3, R18, 0x2, R9 ;  /* 0x0000000212037824 */ /* 0x000fe200078e0209 */
[C---:B------:R-:W-:Y:S01]  /*2b590*/  LEA R16, P5, R9.reuse, R2, 0x1 ;  /* 0x0000000209107211 */ /* 0x040fe200078a08ff */
[----:B------:R1:W-:Y:S03]  /*2b5a0*/  STG.E.U16 desc[UR12][R4.64], R52 ;  /* 0x0000003404007986 */ /* 0x0003e6000c10150c */
[----:B------:R-:W-:Y:S01]  /*2b5b0*/  LEA.HI.X.SX32 R17, R9, R0, 0x1, P5 ;  /* 0x0000000009117211 */ /* 0x000fe200028f0eff */
[----:B0-----:R-:W-:Y:S01]  /*2b5c0*/  IMAD R9, R20, 0x2, R3 ;  /* 0x0000000214097824 */ /* 0x001fe200078e0203 */
[----:B------:R0:W-:Y:S01]  /*2b5d0*/  STG.E.U16 desc[UR12][R6.64], R51 ;  /* 0x0000003306007986 */ /* 0x0001e2000c10150c */
[----:B------:R-:W4:Y:S01]  /*2b5e0*/  LDC R20, c[0x0][0x3e8] ;  /* 0x0000fa00ff147b82 */ /* 0x000f220000000800 */
[----:B-1----:R-:W-:-:S04]  /*2b5f0*/  LEA R4, P5, R3, R2, 0x1 ;  /* 0x0000000203047211 */ /* 0x002fc800078a08ff */
[----:B------:R-:W-:Y:S01]  /*2b600*/  LEA.HI.X.SX32 R5, R3, R0, 0x1, P5 ;  /* 0x0000000003057211 */ /* 0x000fe200028f0eff */
[----:B--2---:R-:W-:Y:S01]  /*2b610*/  IMAD R3, R22, 0x2, R9 ;  /* 0x0000000216037824 */ /* 0x004fe200078e0209 */
[----:B0-----:R-:W-:-:S04]  /*2b620*/  LEA R6, P5, R9, R2, 0x1 ;  /* 0x0000000209067211 */ /* 0x001fc800078a08ff */
[----:B------:R-:W-:Y:S01]  /*2b630*/  LEA.HI.X.SX32 R7, R9, R0, 0x1, P5 ;  /* 0x0000000009077211 */ /* 0x000fe200028f0eff */
[----:B------:R-:W-:Y:S01]  /*2b640*/  IMAD R9, R26, 0x2, R3 ;  /* 0x000000021a097824 */ /* 0x000fe200078e0203 */
[C---:B------:R-:W-:Y:S01]  /*2b650*/  LEA R18, P5, R3.reuse, R2, 0x1 ;  /* 0x0000000203127211 */ /* 0x040fe200078a08ff */
[----:B------:R0:W-:Y:S03]  /*2b660*/  STG.E.U16 desc[UR12][R16.64], R54 ;  /* 0x0000003610007986 */ /* 0x0001e6000c10150c */
[----:B------:R-:W-:Y:S02]  /*2b670*/  LEA.HI.X.SX32 R19, R3, R0, 0x1, P5 ;  /* 0x0000000003137211 */ /* 0x000fe400028f0eff */
[----:B---3--:R-:W-:Y:S01]  /*2b680*/  LEA R3, R24, R9, 0x1 ;  /* 0x0000000918037211 */ /* 0x008fe200078e08ff */
[----:B------:R1:W-:Y:S01]  /*2b690*/  STG.E.U16 desc[UR12][R4.64], R36 ;  /* 0x0000002404007986 */ /* 0x0003e2000c10150c */
[----:B0-----:R-:W-:-:S04]  /*2b6a0*/  LEA R16, P5, R9, R2, 0x1 ;  /* 0x0000000209107211 */ /* 0x001fc800078a08ff */
[----:B------:R-:W-:Y:S01]  /*2b6b0*/  LEA.HI.X.SX32 R17, R9, R0, 0x1, P5 ;  /* 0x0000000009117211 */ /* 0x000fe200028f0eff */
[----:B------:R-:W-:Y:S01]  /*2b6c0*/  IMAD R9, R28, 0x2, R3 ;  /* 0x000000021c097824 */ /* 0x000fe200078e0203 */
[C---:B-1----:R-:W-:Y:S01]  /*2b6d0*/  LEA R4, P5, R3.reuse, R2, 0x1 ;  /* 0x0000000203047211 */ /* 0x042fe200078a08ff */
[----:B------:R0:W-:Y:S03]  /*2b6e0*/  STG.E.U16 desc[UR12][R6.64], R35 ;  /* 0x0000002306007986 */ /* 0x0001e6000c10150c */
[----:B------:R-:W-:Y:S01]  /*2b6f0*/  LEA.HI.X.SX32 R5, R3, R0, 0x1, P5 ;  /* 0x0000000003057211 */ /* 0x000fe200028f0eff */
[----:B------:R-:W-:Y:S01]  /*2b700*/  IMAD R3, R30, 0x2, R9 ;  /* 0x000000021e037824 */ /* 0x000fe200078e0209 */
[----:B------:R1:W-:Y:S01]  /*2b710*/  STG.E.U16 desc[UR12][R18.64], R34 ;  /* 0x0000002212007986 */ /* 0x0003e2000c10150c */
[----:B------:R-:W-:Y:S02]  /*2b720*/  PRMT R12, R12, 0x7632, R12 ;  /* 0x000076320c0c7816 */ /* 0x000fe4000000000c */
[----:B------:R-:W-:-:S02]  /*2b730*/  PRMT R13, R13, 0x7632, R13 ;  /* 0x000076320d0d7816 */ /* 0x000fc4000000000d */
[----:B0-----:R-:W-:Y:S02]  /*2b740*/  LEA R6, P5, R9, R2, 0x1 ;  /* 0x0000000209067211 */ /* 0x001fe400078a08ff */
[----:B------:R-:W-:Y:S02]  /*2b750*/  PRMT R14, R14, 0x7632, R14 ;  /* 0x000076320e0e7816 */ /* 0x000fe4000000000e */
[----:B------:R-:W-:Y:S02]  /*2b760*/  FSEL R125, R125, -INF , P2 ;  /* 0xff8000007d7d7808 */ /* 0x000fe40001000000 */
[----:B------:R-:W-:Y:S01]  /*2b770*/  FSEL R120, R120, -INF , P3 ;  /* 0xff80000078787808 */ /* 0x000fe20001800000 */
[----:B------:R-:W-:Y:S01]  /*2b780*/  FFMA R11, R88, 0.69314718246459960938, R103 ;  /* 0x3f317218580b7823 */ /* 0x000fe20000000067 */
[----:B------:R-:W-:Y:S01]  /*2b790*/  LEA.HI.X.SX32 R7, R9, R0, 0x1, P5 ;  /* 0x0000000009077211 */ /* 0x000fe200028f0eff */
[----:B----4-:R-:W-:Y:S01]  /*2b7a0*/  IMAD R9, R20, 0x2, R3 ;  /* 0x0000000214097824 */ /* 0x010fe200078e0203 */
[C---:B-1----:R-:W-:Y:S01]  /*2b7b0*/  LEA R18, P5, R3.reuse, R2, 0x1 ;  /* 0x0000000203127211 */ /* 0x042fe200078a08ff */
[----:B------:R-:W0:Y:S03]  /*2b7c0*/  LDC.64 R30, c[0x0][0x3a0] ;  /* 0x0000e800ff1e7b82 */ /* 0x000e260000000a00 */
[----:B------:R-:W-:-:S02]  /*2b7d0*/  LEA.HI.X.SX32 R19, R3, R0, 0x1, P5 ;  /* 0x0000000003137211 */ /* 0x000fc400028f0eff */
[C---:B------:R-:W-:Y:S01]  /*2b7e0*/  LEA R2, P5, R9.reuse, R2, 0x1 ;  /* 0x0000000209027211 */ /* 0x040fe200078a08ff */
[----:B------:R-:W-:Y:S03]  /*2b7f0*/  STG.E.U16 desc[UR12][R16.64], R10 ;  /* 0x0000000a10007986 */ /* 0x000fe6000c10150c */
[----:B------:R-:W-:Y:S01]  /*2b800*/  LEA.HI.X.SX32 R3, R9, R0, 0x1, P5 ;  /* 0x0000000009037211 */ /* 0x000fe200028f0eff */
[----:B------:R1:W-:Y:S04]  /*2b810*/  STG.E.U16 desc[UR12][R4.64], R12 ;  /* 0x0000000c04007986 */ /* 0x0003e8000c10150c */
[----:B------:R2:W-:Y:S04]  /*2b820*/  STG.E.U16 desc[UR12][R6.64], R13 ;  /* 0x0000000d06007986 */ /* 0x0005e8000c10150c */
[----:B------:R-:W-:Y:S04]  /*2b830*/  STG.E.U16 desc[UR12][R18.64], R14 ;  /* 0x0000000e12007986 */ /* 0x000fe8000c10150c */
[----:B------:R3:W-:Y:S01]  /*2b840*/  STG.E.U16 desc[UR12][R2.64], R8 ;  /* 0x0000000802007986 */ /* 0x0007e2000c10150c */
[----:B------:R-:W-:Y:S01]  /*2b850*/  LOP3.LUT R28, R91, 0x1c, RZ, 0xc0, !PT ;  /* 0x0000001c5b1c7812 */ /* 0x000fe200078ec0ff */
[----:B-1----:R-:W-:Y:S01]  /*2b860*/  FFMA R4, R86, 0.69314718246459960938, R105 ;  /* 0x3f31721856047823 */ /* 0x002fe20000000069 */
[----:B------:R-:W-:Y:S01]  /*2b870*/  FFMA R5, R118, 0.69314718246459960938, R87 ;  /* 0x3f31721876057823 */ /* 0x000fe20000000057 */
[----:B--2---:R-:W-:Y:S01]  /*2b880*/  FFMA R6, R116, 0.69314718246459960938, R119 ;  /* 0x3f31721874067823 */ /* 0x004fe20000000077 */
[----:B------:R-:W-:Y:S01]  /*2b890*/  FFMA R7, R114, 0.69314718246459960938, R117 ;  /* 0x3f31721872077823 */ /* 0x000fe20000000075 */
[----:B------:R-:W-:Y:S01]  /*2b8a0*/  LEA R28, R28, UR6, 0x2 ;  /* 0x000000061c1c7c11 */ /* 0x000fe2000f8e10ff */
[----:B------:R-:W-:Y:S01]  /*2b8b0*/  BAR.SYNC.DEFER_BLOCKING 0x0 ;  /* 0x0000000000007b1d */ /* 0x000fe20000010000 */
[----:B------:R-:W-:Y:S01]  /*2b8c0*/  FFMA R9, R90, 0.69314718246459960938, R95 ;  /* 0x3f3172185a097823 */ /* 0x000fe2000000005f */
[----:B---3--:R-:W-:-:S04]  /*2b8d0*/  FFMA R8, R94, 0.69314718246459960938, R93 ;  /* 0x3f3172185e087823 */ /* 0x008fc8000000005d */
[----:B------:R1:W-:Y:S02]  /*2b8e0*/  STS.128 [R28], R4 ;  /* 0x000000041c007388 */ /* 0x0003e40000000c00 */
[----:B-1----:R-:W-:Y:S02]  /*2b8f0*/  FFMA R7, R92, 0.69314718246459960938, R123 ;  /* 0x3f3172185c077823 */ /* 0x002fe4000000007b */
[----:B------:R-:W2:Y:S04]  /*2b900*/  LDL.LU R92, [R1+0x2d8] ;  /* 0x0002d800015c7983 */ /* 0x000ea80000300800 */
[----:B------:R-:W3:Y:S04]  /*2b910*/  LDL.LU R93, [R1+0x1a4] ;  /* 0x0001a400015d7983 */ /* 0x000ee80000300800 */
        /* <DEDUP_REMOVED lines=19> */
[----:B------:R-:W-:-:S03]  /*2ba50*/  FFMA R4, R112, 0.69314718246459960938, R115 ;  /* 0x3f31721870047823 */ /* 0x000fc60000000073 */
[----:B------:R-:W4:Y:S04]  /*2ba60*/  LDL.LU R119, [R1+0x3c] ;  /* 0x00003c0001777983 */ /* 0x000f280000300800 */
[----:B------:R-:W4:Y:S01]  /*2ba70*/  LDL.LU R116, [R1+0x178] ;  /* 0x0001780001747983 */ /* 0x000f220000300800 */
[----:B------:R-:W-:-:S03]  /*2ba80*/  FFMA R5, R122, 0.69314718246459960938, R113 ;  /* 0x3f3172187a057823 */ /* 0x000fc60000000071 */
[----:B------:R-:W4:Y:S04]  /*2ba90*/  LDL.LU R117, [R1+0x9c] ;  /* 0x00009c0001757983 */ /* 0x000f280000300800 */
[----:B------:R-:W4:Y:S01]  /*2baa0*/  LDL.LU R114, [R1+0x170] ;  /* 0x0001700001727983 */ /* 0x000f220000300800 */
[----:B------:R-:W-:-:S03]  /*2bab0*/  FFMA R6, R121, 0.69314718246459960938, R124 ;  /* 0x3f31721879067823 */ /* 0x000fc6000000007c */
        /* <DEDUP_REMOVED lines=8> */
[----:B--2---:R-:W-:-:S03]  /*2bb40*/  FFMA R12, R92, 0.69314718246459960938, R100 ;  /* 0x3f3172185c0c7823 */ /* 0x004fc60000000064 */
[----:B------:R-:W2:Y:S01]  /*2bb50*/  LDL.LU R92, [R1+0x104] ;  /* 0x00010400015c7983 */ /* 0x000ea20000300800 */
[----:B---3--:R-:W-:-:S03]  /*2bb60*/  FFMA R13, R95, 0.69314718246459960938, R93 ;  /* 0x3f3172185f0d7823 */ /* 0x008fc6000000005d */
[----:B------:R-:W3:Y:S04]  /*2bb70*/  LDL.LU R93, [R1+0x100] ;  /* 0x00010000015d7983 */ /* 0x000ee80000300800 */
[----:B------:R-:W3:Y:S01]  /*2bb80*/  LDL.LU R95, [R1+0xf8] ;  /* 0x0000f800015f7983 */ /* 0x000ee20000300800 */
[----:B----4-:R-:W-:-:S03]  /*2bb90*/  FFMA R14, R90, 0.69314718246459960938, R101 ;  /* 0x3f3172185a0e7823 */ /* 0x010fc60000000065 */
[----:B------:R-:W4:Y:S01]  /*2bba0*/  LDL.LU R90, [R1+0xd4] ;  /* 0x0000d400015a7983 */ /* 0x000f220000300800 */
[----:B------:R-:W-:-:S03]  /*2bbb0*/  FFMA R10, R102, 0.69314718246459960938, R84 ;  /* 0x3f317218660a7823 */ /* 0x000fc60000000054 */
[----:B------:R2:W-:Y:S01]  /*2bbc0*/  STS.128 [R28+0x80], R4 ;  /* 0x000080041c007388 */ /* 0x0005e20000000c00 */
[----:B------:R-:W-:-:S03]  /*2bbd0*/  FFMA R15, R98, 0.69314718246459960938, R89 ;  /* 0x3f317218620f7823 */ /* 0x000fc60000000059 */
[----:B------:R1:W-:Y:S01]  /*2bbe0*/  STS.128 [R28+0x100], R8 ;  /* 0x000100081c007388 */ /* 0x0003e20000000c00 */
[----:B------:R-:W-:-:S03]  /*2bbf0*/  FFMA R16, R96, 0.69314718246459960938, R99 ;  /* 0x3f31721860107823 */ /* 0x000fc60000000063 */
[----:B------:R1:W-:Y:S01]  /*2bc00*/  STS.128 [R28+0x180], R12 ;  /* 0x0001800c1c007388 */ /* 0x0003e20000000c00 */
[----:B------:R-:W-:Y:S01]  /*2bc10*/  FFMA R17, R110, 0.69314718246459960938, R97 ;  /* 0x3f3172186e117823 */ /* 0x000fe20000000061 */
[----:B------:R-:W-:Y:S01]  /*2bc20*/  FFMA R18, R108, 0.69314718246459960938, R111 ;  /* 0x3f3172186c127823 */ /* 0x000fe2000000006f */
[----:B------:R-:W-:Y:S01]  /*2bc30*/  FFMA R19, R106, 0.69314718246459960938, R109 ;  /* 0x3f3172186a137823 */ /* 0x000fe2000000006d */
[----:B------:R-:W-:Y:S01]  /*2bc40*/  FSEL R0, R119, -INF , P6 ;  /* 0xff80000077007808 */ /* 0x000fe20003000000 */
[----:B------:R-:W-:Y:S01]  /*2bc50*/  FFMA R20, R104, 0.69314718246459960938, R107 ;  /* 0x3f31721868147823 */ /* 0x000fe2000000006b */
[----:B------:R-:W-:Y:S01]  /*2bc60*/  FFMA R21, R86, 0.69314718246459960938, R105 ;  /* 0x3f31721856157823 */ /* 0x000fe20000000069 */
[----:B------:R-:W-:Y:S01]  /*2bc70*/  FFMA R22, R118, 0.69314718246459960938, R87 ;  /* 0x3f31721876167823 */ /* 0x000fe20000000057 */
[----:B------:R-:W-:Y:S01]  /*2bc80*/  FFMA R23, R117, 0.69314718246459960938, R116 ;  /* 0x3f31721875177823 */ /* 0x000fe20000000074 */
[----:B------:R1:W-:Y:S01]  /*2bc90*/  STS.128 [R28+0x200], R16 ;  /* 0x000200101c007388 */ /* 0x0003e20000000c00 */
[----:B------:R-:W-:Y:S01]  /*2bca0*/  FFMA R24, R115, 0.69314718246459960938, R114 ;  /* 0x3f31721873187823 */ /* 0x000fe20000000072 */
[----:B------:R-:W-:Y:S01]  /*2bcb0*/  FFMA R27, R0, 0.69314718246459960938, R121 ;  /* 0x3f317218001b7823 */ /* 0x000fe20000000079 */
[----:B------:R-:W-:-:S02]  /*2bcc0*/  FSEL R0, R94, -INF , P1 ;  /* 0xff8000005e007808 */ /* 0x000fc40000800000 */
[----:B------:R-:W0:Y:S01]  /*2bcd0*/  S2R R94, SR_CTAID.X ;  /* 0x00000000005e7919 */ /* 0x000e220000002500 */
[----:B------:R-:W-:Y:S01]  /*2bce0*/  FSEL R2, R123, -INF , P0 ;  /* 0xff8000007b027808 */ /* 0x000fe20000000000 */
[----:B------:R-:W-:Y:S01]  /*2bcf0*/  FFMA R25, R113, 0.69314718246459960938, R112 ;  /* 0x3f31721871197823 */ /* 0x000fe20000000070 */
[----:B------:R-:W-:Y:S01]  /*2bd00*/  FFMA R26, R124, 0.69314718246459960938, R122 ;  /* 0x3f3172187c1a7823 */ /* 0x000fe2000000007a */
[----:B------:R1:W-:Y:S04]  /*2bd10*/  STS.128 [R28+0x280], R20 ;  /* 0x000280141c007388 */ /* 0x0003e80000000c00 */
[----:B------:R1:W-:Y:S01]  /*2bd20*/  STS.128 [R28+0x300], R24 ;  /* 0x000300181c007388 */ /* 0x0003e20000000c00 */
[----:B------:R-:W-:-:S04]  /*2bd30*/  UIMAD UR4, UR8, UR4, URZ ;  /* 0x00000004080472a4 */ /* 0x000fc8000f8e02ff */
[----:B------:R-:W-:Y:S02]  /*2bd40*/  USHF.L.U32 UR6, UR4, 0x2, URZ ;  /* 0x0000000204067899 */ /* 0x000fe400080006ff */
[----:B------:R-:W-:Y:S01]  /*2bd50*/  UIMAD.WIDE UR4, UR4, 0x4, URZ ;  /* 0x00000004040478a5 */ /* 0x000fe2000f8e02ff */
[----:B0-----:R-:W-:-:S05]  /*2bd60*/  PRMT R91, R91, 0x6540, R94 ;  /* 0x000065405b5b7816 */ /* 0x001fca000000005e */
[----:B------:R-:W-:Y:S02]  /*2bd70*/  IMAD.SHL.U32 R3, R91, 0x4, RZ ;  /* 0x000000045b037824 */ /* 0x000fe400078e00ff */
[----:B--2---:R-:W-:Y:S01]  /*2bd80*/  FFMA R4, R2, 0.69314718246459960938, R92 ;  /* 0x3f31721802047823 */ /* 0x004fe2000000005c */
[----:B---3--:R-:W-:Y:S01]  /*2bd90*/  FFMA R5, R0, 0.69314718246459960938, R93 ;  /* 0x3f31721800057823 */ /* 0x008fe2000000005d */
[----:B------:R-:W-:Y:S01]  /*2bda0*/  FFMA R6, R125, 0.69314718246459960938, R95 ;  /* 0x3f3172187d067823 */ /* 0x000fe2000000005f */
[----:B----4-:R-:W-:-:S05]  /*2bdb0*/  FFMA R7, R120, 0.69314718246459960938, R90 ;  /* 0x3f31721878077823 */ /* 0x010fca000000005a */
[----:B------:R1:W-:Y:S01]  /*2bdc0*/  STS.128 [R28+0x380], R4 ;  /* 0x000380041c007388 */ /* 0x0003e20000000c00 */
[----:B------:R-:W-:Y:S01]  /*2bdd0*/  IMAD.HI R0, R91, 0x4, RZ ;  /* 0x000000045b007827 */ /* 0x000fe200078e02ff */
[----:B------:R-:W-:Y:S01]  /*2bde0*/  BAR.SYNC.DEFER_BLOCKING 0x0 ;  /* 0x0000000000007b1d */ /* 0x000fe20000010000 */
[----:B------:R-:W-:-:S04]  /*2bdf0*/  IADD3 R2, P0, P1, R3, UR6, R30 ;  /* 0x0000000603027c10 */ /* 0x000fc8000f91e01e */
[----:B------:R-:W-:Y:S01]  /*2be00*/  IADD3.X R3, PT, PT, R0, UR5, R31, P0, P1 ;  /* 0x0000000500037c10 */ /* 0x000fe200087e241f */
[----:B------:R-:W-:Y:S08]  /*2be10*/  @P4 EXIT ;  /* 0x000000000000494d */ /* 0x000ff00003800000 */
[----:B------:R-:W2:Y:S04]  /*2be20*/  LDL.LU R91, [R1+0x88] ;  /* 0x00008800015b7983 */ /* 0x000ea80000300800 */
[----:B-12---:R-:W0:Y:S04]  /*2be30*/  LDS R5, [R91] ;  /* 0x000000005b057984 */ /* 0x006e280000000800 */
[----:B0-----:R-:W-:Y:S01]  /*2be40*/  STG.E desc[UR12][R2.64], R5 ;  /* 0x0000000502007986 */ /* 0x001fe2000c10190c */
[----:B------:R-:W-:Y:S05]  /*2be50*/  EXIT ;  /* 0x000000000000794d */ /* 0x000fea0003800000 */
.L_x_2:
[----:B------:R-:W-:-:S00]  /*2be60*/  BRA `(.L_x_2) ;  /* 0xfffffffc00fc7947 */ /* 0x000fc0000383ffff */
[----:B------:R-:W-:-:S00]  /*2be70*/  NOP ;  /* 0x0000000000007918 */ /* 0x000fc00000000000 */
        /* <DEDUP_REMOVED lines=8> */
.L_x_3:


//--------------------- .nv.global.init           --------------------------
	.section	.nv.global.init,"aw",@progbits
.nv.global.init:
	.type		_$_str,@object
	.size		_$_str,(.L_0 - _$_str)
_$_str:
        /*0000*/ 	.byte	0x5f, 0x5f, 0x43, 0x55, 0x44, 0x41, 0x5f, 0x46, 0x54, 0x5a, 0x00
.L_0:


//--------------------- .nv.shared.attn_fwd       --------------------------
	.section	.nv.shared.attn_fwd,"aw",@nobits
	.sectionflags	@""
	.align	16
	.zero		1024


//--------------------- .nv.shared.reserved.0     --------------------------
	.section	.nv.shared.reserved.0,"aw",@nobits
	.weak		__nv_reservedSMEM_offset_0_alias
	.size		__nv_reservedSMEM_offset_0_alias, 0, 64
	.other		__nv_reservedSMEM_offset_0_alias,@"STO_CUDA_RESERVED_SHARED STV_DEFAULT"
__nv_reservedSMEM_offset_0_alias:
	.zero		0
	.zero		64


//--------------------- .nv.constant0.attn_fwd    --------------------------
	.section	.nv.constant0.attn_fwd,"a",@progbits
	.sectionflags	@""
	.align	4
.nv.constant0.attn_fwd:
	.zero		1032


//--------------------- SYMBOLS --------------------------

	.type		.nv.reservedSmem.offset0,@object
	.size		.nv.reservedSmem.offset0,0x4
	.type		.nv.reservedSmem.cap,@object
	.size		.nv.reservedSmem.cap,0x4
